// auto-generated by cutlass_sweep.fmha — config: {"arch": "sm_90", "direction": "fwd", "dtype": "e4m3", "head_dim": 224, "mask": "causal", "schedule": "cooperative", "tile_kv": 128, "tile_q": 128}
#include "cutlass/cutlass.h"
#include "cute/tensor.hpp"
#include "cutlass/device_kernel.h"
#include "cutlass/kernel_hardware_info.h"
#include "88_hopper_fmha/collective/fmha_fusion.hpp"
#include "88_hopper_fmha/kernel/fmha_kernel_builder.hpp"

using namespace cute;
using Element = cutlass::float_e4m3_t;
using TileShape = Shape<_128, _128, _224>;
using StrideQ = cute::tuple<int, _1, cute::tuple<int, int>>;
using StrideK = cute::tuple<int, _1, cute::tuple<int, int>>;
using StrideV = cute::tuple<cute::_1, int, cute::tuple<int, int>>;

using Kernel = typename cutlass::fmha::kernel::FmhaBuilder<
    Element, float, float,
    TileShape, StrideQ, StrideK, StrideV,
    cutlass::fmha::collective::CausalFusion,
    cutlass::gemm::KernelTmaWarpSpecializedCooperative
  >::Kernel;

auto* _anchor = &cutlass::device_kernel<Kernel>;


// ===== COMPILED SASS (sm_90a) =====

	.target	sm_90a

	.elftype	@"ET_EXEC"


//--------------------- .note.nv.tkinfo           --------------------------
	.section	.note.nv.tkinfo,"",@"SHT_NOTE"
	.sectionflags	@"SHF_NOTE_NV_TKINFO"
	.tkinfo
        /*0018*/ 	.word	0x00000002
        /*0030*/ 	.string	""
        /*0030*/ 	.string	"ptxas"
        /*0030*/ 	.string	"Cuda compilation tools, release 13.0, V13.0.88"
        /*0030*/ 	.string	"Build cuda_13.0.r13.0/compiler.36424714_0"
        /*0030*/ 	.string	"-arch sm_90a -m 64 "



//--------------------- .note.nv.cuinfo           --------------------------
	.section	.note.nv.cuinfo,"",@"SHT_NOTE"
	.sectionflags	@"SHF_NOTE_NV_CUINFO"
        /*0018*/ 	.short	0x0002
        /*001a*/ 	.short	0x005a
        /*001c*/ 	.short	0x0082
	.zero		2


//--------------------- .nv.info                  --------------------------
	.section	.nv.info,"",@"SHT_CUDA_INFO"
	.align	4


	//----- nvinfo : EIATTR_REGCOUNT
	.align		4
        /*0000*/ 	.byte	0x04, 0x2f
        /*0002*/ 	.short	(.L_16 - .L_15)
	.align		4
.L_15:
        /*0004*/ 	.word	index@(_ZN7cutlass13device_kernelINS_4fmha6kernel28FmhaKernelTmaWarpSpecializedINS1_10collective30FmhaMainloopTmaWarpSpecializedINS_12float_e4m3_tEffN4cute5tupleIJNS7_1CILi128EEESA_NS9_ILi224EEEEEENS8_IJiNS9_ILi1EEENS8_IJiiEEEEEESF_NS8_IJSD_iSE_EEENS4_12CausalFusionEJEEENS4_15FmhaFwdEpilogueIS6_fNS8_IJNS9_ILi64EEESB_SA_EEEEENS2_23IndividualTileSchedulerEJEEEEEvNT_6ParamsE)
        /*0008*/ 	.word	0x000000a8


	//----- nvinfo : EIATTR_FRAME_SIZE
	.align		4
.L_16:
        /*000c*/ 	.byte	0x04, 0x11
        /*000e*/ 	.short	(.L_18 - .L_17)
	.align		4
.L_17:
        /*0010*/ 	.word	index@($__internal_0_$__cuda_sm20_rcp_rn_f32_slowpath)
        /*0014*/ 	.word	0x00000000


	//----- nvinfo : EIATTR_FRAME_SIZE
	.align		4
.L_18:
        /*0018*/ 	.byte	0x04, 0x11
        /*001a*/ 	.short	(.L_20 - .L_19)
	.align		4
.L_19:
        /*001c*/ 	.word	index@(_ZN7cutlass13device_kernelINS_4fmha6kernel28FmhaKernelTmaWarpSpecializedINS1_10collective30FmhaMainloopTmaWarpSpecializedINS_12float_e4m3_tEffN4cute5tupleIJNS7_1CILi128EEESA_NS9_ILi224EEEEEENS8_IJiNS9_ILi1EEENS8_IJiiEEEEEESF_NS8_IJSD_iSE_EEENS4_12CausalFusionEJEEENS4_15FmhaFwdEpilogueIS6_fNS8_IJNS9_ILi64EEESB_SA_EEEEENS2_23IndividualTileSchedulerEJEEEEEvNT_6ParamsE)
        /*0020*/ 	.word	0x00000000


	//----- nvinfo : EIATTR_MIN_STACK_SIZE
	.align		4
.L_20:
        /*0024*/ 	.byte	0x04, 0x12
        /*0026*/ 	.short	(.L_22 - .L_21)
	.align		4
.L_21:
        /*0028*/ 	.word	index@(_ZN7cutlass13device_kernelINS_4fmha6kernel28FmhaKernelTmaWarpSpecializedINS1_10collective30FmhaMainloopTmaWarpSpecializedINS_12float_e4m3_tEffN4cute5tupleIJNS7_1CILi128EEESA_NS9_ILi224EEEEEENS8_IJiNS9_ILi1EEENS8_IJiiEEEEEESF_NS8_IJSD_iSE_EEENS4_12CausalFusionEJEEENS4_15FmhaFwdEpilogueIS6_fNS8_IJNS9_ILi64EEESB_SA_EEEEENS2_23IndividualTileSchedulerEJEEEEEvNT_6ParamsE)
        /*002c*/ 	.word	0x00000000
.L_22:


//--------------------- .nv.compat                --------------------------
	.section	.nv.compat,"",@"SHT_CUDA_COMPAT_INFO"
	.align	4
        /*0000*/ 	.byte	0x02, 0x09, 0x01, 0x00, 0x02, 0x02, 0x04, 0x00, 0x02, 0x05, 0x05, 0x00, 0x03, 0x07, 0x01, 0x01
        /*0010*/ 	.byte	0x02, 0x03, 0x01, 0x00, 0x02, 0x06, 0x01, 0x00, 0x04, 0x0b, 0x08, 0x00, 0x00, 0x00, 0x00, 0x00
        /*0020*/ 	.byte	0x00, 0x00, 0x00, 0x00


//--------------------- .nv.info._ZN7cutlass13device_kernelINS_4fmha6kernel28FmhaKernelTmaWarpSpecializedINS1_10collective30FmhaMainloopTmaWarpSpecializedINS_12float_e4m3_tEffN4cute5tupleIJNS7_1CILi128EEESA_NS9_ILi224EEEEEENS8_IJiNS9_ILi1EEENS8_IJiiEEEEEESF_NS8_IJSD_iSE_EEENS4_12CausalFusionEJEEENS4_15FmhaFwdEpilogueIS6_fNS8_IJNS9_ILi64EEESB_SA_EEEEENS2_23IndividualTileSchedulerEJEEEEEvNT_6ParamsE --------------------------
	.section	.nv.info._ZN7cutlass13device_kernelINS_4fmha6kernel28FmhaKernelTmaWarpSpecializedINS1_10collective30FmhaMainloopTmaWarpSpecializedINS_12float_e4m3_tEffN4cute5tupleIJNS7_1CILi128EEESA_NS9_ILi224EEEEEENS8_IJiNS9_ILi1EEENS8_IJiiEEEEEESF_NS8_IJSD_iSE_EEENS4_12CausalFusionEJEEENS4_15FmhaFwdEpilogueIS6_fNS8_IJNS9_ILi64EEESB_SA_EEEEENS2_23IndividualTileSchedulerEJEEEEEvNT_6ParamsE,"",@"SHT_CUDA_INFO"
	.sectionflags	@""
	.align	4


	//----- nvinfo : EIATTR_CUDA_API_VERSION
	.align		4
        /*0000*/ 	.byte	0x04, 0x37
        /*0002*/ 	.short	(.L_24 - .L_23)
.L_23:
        /*0004*/ 	.word	0x00000082


	//----- nvinfo : EIATTR_KPARAM_INFO
	.align		4
.L_24:
        /*0008*/ 	.byte	0x04, 0x17
        /*000a*/ 	.short	(.L_26 - .L_25)
.L_25:
        /*000c*/ 	.word	0x00000000
        /*0010*/ 	.short	0x0000
        /*0012*/ 	.short	0x0070
        /*0014*/ 	.byte	0x00, 0xf0, 0x01, 0x20


	//----- nvinfo : EIATTR_SPARSE_MMA_MASK
	.align		4
.L_26:
        /*0018*/ 	.byte	0x03, 0x50
        /*001a*/ 	.short	0x0000


	//----- nvinfo : EIATTR_MAXREG_COUNT
	.align		4
        /*001c*/ 	.byte	0x03, 0x1b
        /*001e*/ 	.short	0x00a8


	//----- nvinfo : EIATTR_NUM_BARRIERS
	.align		4
        /*0020*/ 	.byte	0x02, 0x4c
        /*0022*/ 	.byte	0x02
	.zero		1


	//----- nvinfo : EIATTR_EXTERNS
	.align		4
        /*0024*/ 	.byte	0x04, 0x0f
        /*0026*/ 	.short	(.L_28 - .L_27)


	//   ....[0]....
	.align		4
.L_27:
        /*0028*/ 	.word	index@(__assertfail)


	//----- nvinfo : EIATTR_MERCURY_ISA_VERSION
	.align		4
.L_28:
        /*002c*/ 	.byte	0x03, 0x5f
        /*002e*/ 	.short	0x0101


	//----- nvinfo : EIATTR_INT_WARP_WIDE_INSTR_OFFSETS
	.align		4
        /*0030*/ 	.byte	0x04, 0x31
        /*0032*/ 	.short	(.L_30 - .L_29)


	//   ....[0]....
.L_29:
        /*0034*/ 	.word	0x000006f0


	//   ....[1]....
        /*0038*/ 	.word	0x00000700


	//   ....[2]....
        /*003c*/ 	.word	0x00000710


	//   ....[3]....
        /*0040*/ 	.word	0x00000720


	//   ....[4]....
        /*0044*/ 	.word	0x00000790


	//----- nvinfo : EIATTR_COOP_GROUP_MASK_REGIDS
	.align		4
.L_30:
        /*0048*/ 	.byte	0x04, 0x29
        /*004a*/ 	.short	(.L_32 - .L_31)


	//   ....[0]....
.L_31:
        /*004c*/ 	.word	0xffffffff


	//   ....[1]....
        /*0050*/ 	.word	0xffffffff


	//   ....[2]....
        /*0054*/ 	.word	0xffffffff


	//   ....[3]....
        /*0058*/ 	.word	0xffffffff


	//   ....[4]....
        /*005c*/ 	.word	0xffffffff


	//   ....[5]....
        /*0060*/ 	.word	0xffffffff


	//   ....[6]....
        /*0064*/ 	.word	0xffffffff


	//   ....[7]....
        /*0068*/ 	.word	0xffffffff


	//   ....[8]....
        /*006c*/ 	.word	0xffffffff


	//   ....[9]....
        /*0070*/ 	.word	0xffffffff


	//   ....[10]....
        /*0074*/ 	.word	0xffffffff


	//   ....[11]....
        /*0078*/ 	.word	0xffffffff


	//   ....[12]....
        /*007c*/ 	.word	0xffffffff


	//   ....[13]....
        /*0080*/ 	.word	0xffffffff


	//   ....[14]....
        /*0084*/ 	.word	0xffffffff


	//   ....[15]....
        /*0088*/ 	.word	0xffffffff


	//   ....[16]....
        /*008c*/ 	.word	0xffffffff


	//   ....[17]....
        /*0090*/ 	.word	0xffffffff


	//   ....[18]....
        /*0094*/ 	.word	0xffffffff


	//   ....[19]....
        /*0098*/ 	.word	0xffffffff


	//   ....[20]....
        /*009c*/ 	.word	0xffffffff


	//   ....[21]....
        /*00a0*/ 	.word	0xffffffff


	//   ....[22]....
        /*00a4*/ 	.word	0xffffffff


	//   ....[23]....
        /*00a8*/ 	.word	0xffffffff


	//   ....[24]....
        /*00ac*/ 	.word	0xffffffff


	//   ....[25]....
        /*00b0*/ 	.word	0xffffffff


	//   ....[26]....
        /*00b4*/ 	.word	0xffffffff


	//   ....[27]....
        /*00b8*/ 	.word	0xffffffff


	//   ....[28]....
        /*00bc*/ 	.word	0xffffffff


	//   ....[29]....
        /*00c0*/ 	.word	0xffffffff


	//   ....[30]....
        /*00c4*/ 	.word	0xffffffff


	//   ....[31]....
        /*00c8*/ 	.word	0xffffffff


	//   ....[32]....
        /*00cc*/ 	.word	0xffffffff


	//   ....[33]....
        /*00d0*/ 	.word	0xffffffff


	//   ....[34]....
        /*00d4*/ 	.word	0xffffffff


	//   ....[35]....
        /*00d8*/ 	.word	0xffffffff


	//   ....[36]....
        /*00dc*/ 	.word	0xffffffff


	//   ....[37]....
        /*00e0*/ 	.word	0xffffffff


	//   ....[38]....
        /*00e4*/ 	.word	0xffffffff


	//   ....[39]....
        /*00e8*/ 	.word	0xffffffff


	//   ....[40]....
        /*00ec*/ 	.word	0xffffffff


	//   ....[41]....
        /*00f0*/ 	.word	0xffffffff


	//   ....[42]....
        /*00f4*/ 	.word	0xffffffff


	//   ....[43]....
        /*00f8*/ 	.word	0xffffffff


	//   ....[44]....
        /*00fc*/ 	.word	0xffffffff


	//   ....[45]....
        /*0100*/ 	.word	0xffffffff


	//   ....[46]....
        /*0104*/ 	.word	0xffffffff


	//   ....[47]....
        /*0108*/ 	.word	0xffffffff


	//   ....[48]....
        /*010c*/ 	.word	0xffffffff


	//   ....[49]....
        /*0110*/ 	.word	0xffffffff


	//   ....[50]....
        /*0114*/ 	.word	0xffffffff


	//   ....[51]....
        /*0118*/ 	.word	0xffffffff


	//   ....[52]....
        /*011c*/ 	.word	0xffffffff


	//   ....[53]....
        /*0120*/ 	.word	0xffffffff


	//   ....[54]....
        /*0124*/ 	.word	0xffffffff


	//   ....[55]....
        /*0128*/ 	.word	0xffffffff


	//   ....[56]....
        /*012c*/ 	.word	0xffffffff


	//   ....[57]....
        /*0130*/ 	.word	0xffffffff


	//   ....[58]....
        /*0134*/ 	.word	0xffffffff


	//   ....[59]....
        /*0138*/ 	.word	0xffffffff


	//   ....[60]....
        /*013c*/ 	.word	0xffffffff


	//   ....[61]....
        /*0140*/ 	.word	0xffffffff


	//   ....[62]....
        /*0144*/ 	.word	0xffffffff


	//   ....[63]....
        /*0148*/ 	.word	0xffffffff


	//   ....[64]....
        /*014c*/ 	.word	0xffffffff


	//   ....[65]....
        /*0150*/ 	.word	0xffffffff


	//   ....[66]....
        /*0154*/ 	.word	0xffffffff


	//   ....[67]....
        /*0158*/ 	.word	0xffffffff


	//   ....[68]....
        /*015c*/ 	.word	0xffffffff


	//   ....[69]....
        /*0160*/ 	.word	0xffffffff


	//----- nvinfo : EIATTR_COOP_GROUP_INSTR_OFFSETS
	.align		4
.L_32:
        /*0164*/ 	.byte	0x04, 0x28
        /*0166*/ 	.short	(.L_34 - .L_33)


	//   ....[0]....
.L_33:
        /*0168*/ 	.word	0x00000050


	//   ....[1]....
        /*016c*/ 	.word	0x00000080


	//   ....[2]....
        /*0170*/ 	.word	0x000001b0


	//   ....[3]....
        /*0174*/ 	.word	0x00000370


	//   ....[4]....
        /*0178*/ 	.word	0x00000530


	//   ....[5]....
        /*017c*/ 	.word	0x00000690


	//   ....[6]....
        /*0180*/ 	.word	0x00001ec0


	//   ....[7]....
        /*0184*/ 	.word	0x00001fa0


	//   ....[8]....
        /*0188*/ 	.word	0x00001ff0


	//   ....[9]....
        /*018c*/ 	.word	0x000020a0


	//   ....[10]....
        /*0190*/ 	.word	0x000049e0


	//   ....[11]....
        /*0194*/ 	.word	0x00004a10


	//   ....[12]....
        /*0198*/ 	.word	0x00004a40


	//   ....[13]....
        /*019c*/ 	.word	0x00004a70


	//   ....[14]....
        /*01a0*/ 	.word	0x00004a80


	//   ....[15]....
        /*01a4*/ 	.word	0x00004a90


	//   ....[16]....
        /*01a8*/ 	.word	0x00004aa0


	//   ....[17]....
        /*01ac*/ 	.word	0x00004ab0


	//   ....[18]....
        /*01b0*/ 	.word	0x00004ac0


	//   ....[19]....
        /*01b4*/ 	.word	0x00004ad0


	//   ....[20]....
        /*01b8*/ 	.word	0x00004ae0


	//   ....[21]....
        /*01bc*/ 	.word	0x00004af0


	//   ....[22]....
        /*01c0*/ 	.word	0x00004b10


	//   ....[23]....
        /*01c4*/ 	.word	0x00004b30


	//   ....[24]....
        /*01c8*/ 	.word	0x00004b70


	//   ....[25]....
        /*01cc*/ 	.word	0x00004ba0


	//   ....[26]....
        /*01d0*/ 	.word	0x00005c10


	//   ....[27]....
        /*01d4*/ 	.word	0x00005c30


	//   ....[28]....
        /*01d8*/ 	.word	0x00006590


	//   ....[29]....
        /*01dc*/ 	.word	0x00006690


	//   ....[30]....
        /*01e0*/ 	.word	0x000089b0


	//   ....[31]....
        /*01e4*/ 	.word	0x000089f0


	//   ....[32]....
        /*01e8*/ 	.word	0x00008a30


	//   ....[33]....
        /*01ec*/ 	.word	0x00008a70


	//   ....[34]....
        /*01f0*/ 	.word	0x00008ab0


	//   ....[35]....
        /*01f4*/ 	.word	0x00008af0


	//   ....[36]....
        /*01f8*/ 	.word	0x00008b30


	//   ....[37]....
        /*01fc*/ 	.word	0x00008b70


	//   ....[38]....
        /*0200*/ 	.word	0x00008bb0


	//   ....[39]....
        /*0204*/ 	.word	0x00008bf0


	//   ....[40]....
        /*0208*/ 	.word	0x00008c30


	//   ....[41]....
        /*020c*/ 	.word	0x00008c70


	//   ....[42]....
        /*0210*/ 	.word	0x00008cb0


	//   ....[43]....
        /*0214*/ 	.word	0x00008cf0


	//   ....[44]....
        /*0218*/ 	.word	0x00008d30


	//   ....[45]....
        /*021c*/ 	.word	0x00008d70


	//   ....[46]....
        /*0220*/ 	.word	0x0000a4d0


	//   ....[47]....
        /*0224*/ 	.word	0x0000a5d0


	//   ....[48]....
        /*0228*/ 	.word	0x0000b260


	//   ....[49]....
        /*022c*/ 	.word	0x0000b350


	//   ....[50]....
        /*0230*/ 	.word	0x0000d620


	//   ....[51]....
        /*0234*/ 	.word	0x0000d660


	//   ....[52]....
        /*0238*/ 	.word	0x0000d6a0


	//   ....[53]....
        /*023c*/ 	.word	0x0000d6e0


	//   ....[54]....
        /*0240*/ 	.word	0x0000d720


	//   ....[55]....
        /*0244*/ 	.word	0x0000d760


	//   ....[56]....
        /*0248*/ 	.word	0x0000d7a0


	//   ....[57]....
        /*024c*/ 	.word	0x0000d7e0


	//   ....[58]....
        /*0250*/ 	.word	0x0000d820


	//   ....[59]....
        /*0254*/ 	.word	0x0000d860


	//   ....[60]....
        /*0258*/ 	.word	0x0000d8a0


	//   ....[61]....
        /*025c*/ 	.word	0x0000d8e0


	//   ....[62]....
        /*0260*/ 	.word	0x0000d920


	//   ....[63]....
        /*0264*/ 	.word	0x0000d930


	//   ....[64]....
        /*0268*/ 	.word	0x0000d940


	//   ....[65]....
        /*026c*/ 	.word	0x0000d950


	//   ....[66]....
        /*0270*/ 	.word	0x0000e580


	//   ....[67]....
        /*0274*/ 	.word	0x0000e5c0


	//   ....[68]....
        /*0278*/ 	.word	0x0000e600


	//   ....[69]....
        /*027c*/ 	.word	0x0000e620


	//----- nvinfo : EIATTR_REG_RECONFIG
	.align		4
.L_34:
        /*0280*/ 	.byte	0x01, 0x54
	.zero		2


	//----- nvinfo : EIATTR_SYSCALL_OFFSETS
	.align		4
        /*0284*/ 	.byte	0x04, 0x46
        /*0286*/ 	.short	(.L_36 - .L_35)


	//   ....[0]....
.L_35:
        /*0288*/ 	.word	0x0000f4e0


	//   ....[1]....
        /*028c*/ 	.word	0x0000f640


	//----- nvinfo : EIATTR_MBARRIER_INSTR_OFFSETS
	.align		4
.L_36:
        /*0290*/ 	.byte	0x04, 0x39
        /*0292*/ 	.short	(.L_38 - .L_37)


	//   ....[0]....
.L_37:
        /*0294*/ 	.word	0x00000320
        /*0298*/ 	.word	0x000000ff
        /*029c*/ 	.word	0x0002a050
        /*02a0*/ 	.short	0x0100
        /*02a2*/ 	.byte	0x06
	.zero		1


	//   ....[1]....
        /*02a4*/ 	.word	0x00000330
        /*02a8*/ 	.word	0x000000ff
        /*02ac*/ 	.word	0x0002a060
        /*02b0*/ 	.short	0x0100
        /*02b2*/ 	.byte	0x06
	.zero		1


	//   ....[2]....
        /*02b4*/ 	.word	0x00000340
        /*02b8*/ 	.word	0x000000ff
        /*02bc*/ 	.word	0x0002a058
        /*02c0*/ 	.short	0x0100
        /*02c2*/ 	.byte	0x06
	.zero		1


	//   ....[3]....
        /*02c4*/ 	.word	0x00000350
        /*02c8*/ 	.word	0x000000ff
        /*02cc*/ 	.word	0x0002a068
        /*02d0*/ 	.short	0x0100
        /*02d2*/ 	.byte	0x06
	.zero		1


	//   ....[4]....
        /*02d4*/ 	.word	0x00000480
        /*02d8*/ 	.word	0x000000ff
        /*02dc*/ 	.word	0x0002a000
        /*02e0*/ 	.short	0x0100
        /*02e2*/ 	.byte	0x06
	.zero		1


	//   ....[5]....
        /*02e4*/ 	.word	0x00000490
        /*02e8*/ 	.word	0x000000ff
        /*02ec*/ 	.word	0x0002a028
        /*02f0*/ 	.short	0x0100
        /*02f2*/ 	.byte	0x06
	.zero		1


	//   ....[6]....
        /*02f4*/ 	.word	0x000004a0
        /*02f8*/ 	.word	0x000000ff
        /*02fc*/ 	.word	0x0002a008
        /*0300*/ 	.short	0x0100
        /*0302*/ 	.byte	0x06
	.zero		1


	//   ....[7]....
        /*0304*/ 	.word	0x000004b0
        /*0308*/ 	.word	0x000000ff
        /*030c*/ 	.word	0x0002a030
        /*0310*/ 	.short	0x0100
        /*0312*/ 	.byte	0x06
	.zero		1


	//   ....[8]....
        /*0314*/ 	.word	0x000004c0
        /*0318*/ 	.word	0x000000ff
        /*031c*/ 	.word	0x0002a010
        /*0320*/ 	.short	0x0100
        /*0322*/ 	.byte	0x06
	.zero		1


	//   ....[9]....
        /*0324*/ 	.word	0x000004d0
        /*0328*/ 	.word	0x000000ff
        /*032c*/ 	.word	0x0002a038
        /*0330*/ 	.short	0x0100
        /*0332*/ 	.byte	0x06
	.zero		1


	//   ....[10]....
        /*0334*/ 	.word	0x000004e0
        /*0338*/ 	.word	0x000000ff
        /*033c*/ 	.word	0x0002a018
        /*0340*/ 	.short	0x0100
        /*0342*/ 	.byte	0x06
	.zero		1


	//   ....[11]....
        /*0344*/ 	.word	0x000004f0
        /*0348*/ 	.word	0x000000ff
        /*034c*/ 	.word	0x0002a040
        /*0350*/ 	.short	0x0100
        /*0352*/ 	.byte	0x06
	.zero		1


	//   ....[12]....
        /*0354*/ 	.word	0x00000500
        /*0358*/ 	.word	0x000000ff
        /*035c*/ 	.word	0x0002a020
        /*0360*/ 	.short	0x0100
        /*0362*/ 	.byte	0x06
	.zero		1


	//   ....[13]....
        /*0364*/ 	.word	0x00000510
        /*0368*/ 	.word	0x000000ff
        /*036c*/ 	.word	0x0002a048
        /*0370*/ 	.short	0x0100
        /*0372*/ 	.byte	0x06
	.zero		1


	//   ....[14]....
        /*0374*/ 	.word	0x00000640
        /*0378*/ 	.word	0x000000ff
        /*037c*/ 	.word	0x0002a070
        /*0380*/ 	.short	0x0100
        /*0382*/ 	.byte	0x06
	.zero		1


	//   ....[15]....
        /*0384*/ 	.word	0x00000650
        /*0388*/ 	.word	0x000000ff
        /*038c*/ 	.word	0x0002a080
        /*0390*/ 	.short	0x0100
        /*0392*/ 	.byte	0x06
	.zero		1


	//   ....[16]....
        /*0394*/ 	.word	0x00000660
        /*0398*/ 	.word	0x000000ff
        /*039c*/ 	.word	0x0002a078
        /*03a0*/ 	.short	0x0100
        /*03a2*/ 	.byte	0x06
	.zero		1


	//   ....[17]....
        /*03a4*/ 	.word	0x00000670
        /*03a8*/ 	.word	0x000000ff
        /*03ac*/ 	.word	0x0002a088
        /*03b0*/ 	.short	0x0100
        /*03b2*/ 	.byte	0x06
	.zero		1


	//   ....[18]....
        /*03b4*/ 	.word	0x000007b0
        /*03b8*/ 	.word	0x000000ff
        /*03bc*/ 	.word	0x0002a090
        /*03c0*/ 	.short	0x0100
        /*03c2*/ 	.byte	0x06
	.zero		1


	//   ....[19]....
        /*03c4*/ 	.word	0x000007c0
        /*03c8*/ 	.word	0x000000ff
        /*03cc*/ 	.word	0x0002a098
        /*03d0*/ 	.short	0x0100
        /*03d2*/ 	.byte	0x06
	.zero		1


	//   ....[20]....
        /*03d4*/ 	.word	0x000007d0
        /*03d8*/ 	.word	0x000000ff
        /*03dc*/ 	.word	0x0002a0a0
        /*03e0*/ 	.short	0x0100
        /*03e2*/ 	.byte	0x06
	.zero		1


	//   ....[21]....
        /*03e4*/ 	.word	0x000007e0
        /*03e8*/ 	.word	0x000000ff
        /*03ec*/ 	.word	0x0002a0a8
        /*03f0*/ 	.short	0x0100
        /*03f2*/ 	.byte	0x06
	.zero		1


	//   ....[22]....
        /*03f4*/ 	.word	0x000008e0
        /*03f8*/ 	.word	0x000000ff
        /*03fc*/ 	.word	0x0002a0c0
        /*0400*/ 	.short	0x0100
        /*0402*/ 	.byte	0x06
	.zero		1


	//   ....[23]....
        /*0404*/ 	.word	0x000008f0
        /*0408*/ 	.word	0x000000ff
        /*040c*/ 	.word	0x0002a0e0
        /*0410*/ 	.short	0x0100
        /*0412*/ 	.byte	0x06
	.zero		1


	//   ....[24]....
        /*0414*/ 	.word	0x00000900
        /*0418*/ 	.word	0x000000ff
        /*041c*/ 	.word	0x0002a0c8
        /*0420*/ 	.short	0x0100
        /*0422*/ 	.byte	0x06
	.zero		1


	//   ....[25]....
        /*0424*/ 	.word	0x00000910
        /*0428*/ 	.word	0x000000ff
        /*042c*/ 	.word	0x0002a0e8
        /*0430*/ 	.short	0x0100
        /*0432*/ 	.byte	0x06
	.zero		1


	//   ....[26]....
        /*0434*/ 	.word	0x00000920
        /*0438*/ 	.word	0x000000ff
        /*043c*/ 	.word	0x0002a0d0
        /*0440*/ 	.short	0x0100
        /*0442*/ 	.byte	0x06
	.zero		1


	//   ....[27]....
        /*0444*/ 	.word	0x00000930
        /*0448*/ 	.word	0x000000ff
        /*044c*/ 	.word	0x0002a0f0
        /*0450*/ 	.short	0x0100
        /*0452*/ 	.byte	0x06
	.zero		1


	//   ....[28]....
        /*0454*/ 	.word	0x00000940
        /*0458*/ 	.word	0x000000ff
        /*045c*/ 	.word	0x0002a0d8
        /*0460*/ 	.short	0x0100
        /*0462*/ 	.byte	0x06
	.zero		1


	//   ....[29]....
        /*0464*/ 	.word	0x00000950
        /*0468*/ 	.word	0x000000ff
        /*046c*/ 	.word	0x0002a0f8
        /*0470*/ 	.short	0x0100
        /*0472*/ 	.byte	0x06
	.zero		1


	//   ....[30]....
        /*0474*/ 	.word	0x00000e50
        /*0478*/ 	.word	0x000000ff
        /*047c*/ 	.word	0x0002a050
        /*0480*/ 	.short	0x010a
        /*0482*/ 	.byte	0x09
	.zero		1


	//   ....[31]....
        /*0484*/ 	.word	0x00000f80
        /*0488*/ 	.word	0x000000ff
        /*048c*/ 	.word	0x0002a000
        /*0490*/ 	.short	0x010a
        /*0492*/ 	.byte	0x24
	.zero		1


	//   ....[32]....
        /*0494*/ 	.word	0x00000fd0
        /*0498*/ 	.word	0x000000ff
        /*049c*/ 	.word	0xfffffff8
        /*04a0*/ 	.short	0x010a
        /*04a2*/ 	.byte	0x27
	.zero		1


	//   ....[33]....
        /*04a4*/ 	.word	0x00003770
        /*04a8*/ 	.word	0x00000009
        /*04ac*/ 	.word	0x00000000
        /*04b0*/ 	.short	0x0101
        /*04b2*/ 	.byte	0x28
	.zero		1


	//   ....[34]....
        /*04b4*/ 	.word	0x00004cb0
        /*04b8*/ 	.word	0x000000ff
        /*04bc*/ 	.word	0x0002a008
        /*04c0*/ 	.short	0x010a
        /*04c2*/ 	.byte	0x24
	.zero		1


	//   ....[35]....
        /*04c4*/ 	.word	0x00005600
        /*04c8*/ 	.word	0x000000ff
        /*04cc*/ 	.word	0x00000000
        /*04d0*/ 	.short	0x0101
        /*04d2*/ 	.byte	0x06
	.zero		1


	//   ....[36]....
        /*04d4*/ 	.word	0x00005740
        /*04d8*/ 	.word	0x000000ff
        /*04dc*/ 	.word	0x0002a000
        /*04e0*/ 	.short	0x010a
        /*04e2*/ 	.byte	0x0a
	.zero		1


	//   ....[37]....
        /*04e4*/ 	.word	0x00008a60
        /*04e8*/ 	.word	0x000000ff
        /*04ec*/ 	.word	0x0002a000
        /*04f0*/ 	.short	0x010a
        /*04f2*/ 	.byte	0x0a
	.zero		1


	//   ....[38]....
        /*04f4*/ 	.word	0x00008e60
        /*04f8*/ 	.word	0x000000ff
        /*04fc*/ 	.word	0x0002a000
        /*0500*/ 	.short	0x010a
        /*0502*/ 	.byte	0x0a
	.zero		1


	//   ....[39]....
        /*0504*/ 	.word	0x00009790
        /*0508*/ 	.word	0x000000ff
        /*050c*/ 	.word	0x00000000
        /*0510*/ 	.short	0x0101
        /*0512*/ 	.byte	0x0a
	.zero		1


	//   ....[40]....
        /*0514*/ 	.word	0x00009840
        /*0518*/ 	.word	0x000000ff
        /*051c*/ 	.word	0x00000000
        /*0520*/ 	.short	0x0101
        /*0522*/ 	.byte	0x05
	.zero		1


	//   ....[41]....
        /*0524*/ 	.word	0x000099e0
        /*0528*/ 	.word	0x000000ff
        /*052c*/ 	.word	0x0002a000
        /*0530*/ 	.short	0x010a
        /*0532*/ 	.byte	0x0a
	.zero		1


	//   ....[42]....
        /*0534*/ 	.word	0x0000d610
        /*0538*/ 	.word	0x000000ff
        /*053c*/ 	.word	0x0002a000
        /*0540*/ 	.short	0x010a
        /*0542*/ 	.byte	0x0a
	.zero		1


	//   ....[43]....
        /*0544*/ 	.word	0x0000d990
        /*0548*/ 	.word	0x000000ff
        /*054c*/ 	.word	0x0002a000
        /*0550*/ 	.short	0x010a
        /*0552*/ 	.byte	0x0a
	.zero		1


	//   ....[44]....
        /*0554*/ 	.word	0x0000e3c0
        /*0558*/ 	.word	0x000000ff
        /*055c*/ 	.word	0x00000000
        /*0560*/ 	.short	0x0101
        /*0562*/ 	.byte	0x0a
	.zero		1


	//   ....[45]....
        /*0564*/ 	.word	0x0000e470
        /*0568*/ 	.word	0x000000ff
        /*056c*/ 	.word	0x00000000
        /*0570*/ 	.short	0x0101
        /*0572*/ 	.byte	0x05
	.zero		1


	//   ....[46]....
        /*0574*/ 	.word	0x0000ee30
        /*0578*/ 	.word	0x000000ff
        /*057c*/ 	.word	0x00000008
        /*0580*/ 	.short	0x010a
        /*0582*/ 	.byte	0x27
	.zero		1


	//   ....[47]....
        /*0584*/ 	.word	0x00011040
        /*0588*/ 	.word	0x00000000
        /*058c*/ 	.word	0x0002a090
        /*0590*/ 	.short	0x0101
        /*0592*/ 	.byte	0x24
	.zero		1


	//   ....[48]....
        /*0594*/ 	.word	0x00011220
        /*0598*/ 	.word	0x00000004
        /*059c*/ 	.word	0x0002a060
        /*05a0*/ 	.short	0x010a
        /*05a2*/ 	.byte	0x3f
	.zero		1


	//   ....[49]....
        /*05a4*/ 	.word	0x000116b0
        /*05a8*/ 	.word	0x00000005
        /*05ac*/ 	.word	0x0002a028
        /*05b0*/ 	.short	0x010a
        /*05b2*/ 	.byte	0x3f
	.zero		1


	//   ....[50]....
        /*05b4*/ 	.word	0x00011b50
        /*05b8*/ 	.word	0x00000004
        /*05bc*/ 	.word	0x0002a060
        /*05c0*/ 	.short	0x010a
        /*05c2*/ 	.byte	0x3f
	.zero		1


	//   ....[51]....
        /*05c4*/ 	.word	0x00012020
        /*05c8*/ 	.word	0x00000003
        /*05cc*/ 	.word	0x0002a028
        /*05d0*/ 	.short	0x010a
        /*05d2*/ 	.byte	0x3f
	.zero		1


	//   ....[52]....
        /*05d4*/ 	.word	0x00012330
        /*05d8*/ 	.word	0x00000007
        /*05dc*/ 	.word	0x0002a028
        /*05e0*/ 	.short	0x010a
        /*05e2*/ 	.byte	0x3f
	.zero		1


	//   ....[53]....
        /*05e4*/ 	.word	0x00012800
        /*05e8*/ 	.word	0x00000004
        /*05ec*/ 	.word	0x0002a028
        /*05f0*/ 	.short	0x010a
        /*05f2*/ 	.byte	0x3f
	.zero		1


	//   ....[54]....
        /*05f4*/ 	.word	0x00012a60
        /*05f8*/ 	.word	0x00000004
        /*05fc*/ 	.word	0x0002a050
        /*0600*/ 	.short	0x010a
        /*0602*/ 	.byte	0x3f
	.zero		1


	//   ....[55]....
        /*0604*/ 	.word	0x00012ac0
        /*0608*/ 	.word	0x00000003
        /*060c*/ 	.word	0x0002a000
        /*0610*/ 	.short	0x010a
        /*0612*/ 	.byte	0x3f
	.zero		1


	//   ....[56]....
        /*0614*/ 	.word	0x00012b20
        /*0618*/ 	.word	0x00000006
        /*061c*/ 	.word	0xfffffff8
        /*0620*/ 	.short	0x010a
        /*0622*/ 	.byte	0x3f
	.zero		1


	//   ....[57]....
        /*0624*/ 	.word	0x00012b80
        /*0628*/ 	.word	0x00000011
        /*062c*/ 	.word	0x0002a008
        /*0630*/ 	.short	0x010a
        /*0632*/ 	.byte	0x3f
	.zero		1


	//   ....[58]....
        /*0634*/ 	.word	0x00012be0
        /*0638*/ 	.word	0x0000000a
        /*063c*/ 	.word	0x0002a000
        /*0640*/ 	.short	0x010a
        /*0642*/ 	.byte	0x3f
	.zero		1


	//   ....[59]....
        /*0644*/ 	.word	0x00012c40
        /*0648*/ 	.word	0x00000010
        /*064c*/ 	.word	0x0002a000
        /*0650*/ 	.short	0x010a
        /*0652*/ 	.byte	0x3f
	.zero		1


	//   ....[60]....
        /*0654*/ 	.word	0x00012ca0
        /*0658*/ 	.word	0x0000000f
        /*065c*/ 	.word	0x0002a000
        /*0660*/ 	.short	0x010a
        /*0662*/ 	.byte	0x3f
	.zero		1


	//   ....[61]....
        /*0664*/ 	.word	0x00012d00
        /*0668*/ 	.word	0x00000019
        /*066c*/ 	.word	0x0002a000
        /*0670*/ 	.short	0x010a
        /*0672*/ 	.byte	0x3f
	.zero		1


	//   ....[62]....
        /*0674*/ 	.word	0x00012d60
        /*0678*/ 	.word	0x00000003
        /*067c*/ 	.word	0x00000008
        /*0680*/ 	.short	0x010a
        /*0682*/ 	.byte	0x3f
	.zero		1


	//   ....[63]....
        /*0684*/ 	.word	0x00012db0
        /*0688*/ 	.word	0x00000004
        /*068c*/ 	.word	0x0002a060
        /*0690*/ 	.short	0x010a
        /*0692*/ 	.byte	0x3f
	.zero		1


	//   ....[64]....
        /*0694*/ 	.word	0x00012e00
        /*0698*/ 	.word	0x00000005
        /*069c*/ 	.word	0x0002a028
        /*06a0*/ 	.short	0x010a
        /*06a2*/ 	.byte	0x3f
	.zero		1


	//   ....[65]....
        /*06a4*/ 	.word	0x00012e50
        /*06a8*/ 	.word	0x00000004
        /*06ac*/ 	.word	0x0002a060
        /*06b0*/ 	.short	0x010a
        /*06b2*/ 	.byte	0x3f
	.zero		1


	//   ....[66]....
        /*06b4*/ 	.word	0x00012ea0
        /*06b8*/ 	.word	0x00000003
        /*06bc*/ 	.word	0x0002a028
        /*06c0*/ 	.short	0x010a
        /*06c2*/ 	.byte	0x3f
	.zero		1


	//   ....[67]....
        /*06c4*/ 	.word	0x00012ef0
        /*06c8*/ 	.word	0x00000007
        /*06cc*/ 	.word	0x0002a028
        /*06d0*/ 	.short	0x010a
        /*06d2*/ 	.byte	0x3f
	.zero		1


	//   ....[68]....
        /*06d4*/ 	.word	0x00012f40
        /*06d8*/ 	.word	0x00000004
        /*06dc*/ 	.word	0x0002a028
        /*06e0*/ 	.short	0x010a
        /*06e2*/ 	.byte	0x3f
	.zero		1


	//----- nvinfo : EIATTR_NUM_MBARRIERS
	.align		4
.L_38:
        /*06e4*/ 	.byte	0x03, 0x38
        /*06e6*/ 	.short	0x001e


	//----- nvinfo : EIATTR_EXIT_INSTR_OFFSETS
	.align		4
        /*06e8*/ 	.byte	0x04, 0x1c
        /*06ea*/ 	.short	(.L_40 - .L_39)


	//   ....[0]....
.L_39:
        /*06ec*/ 	.word	0x000009f0


	//   ....[1]....
        /*06f0*/ 	.word	0x00011050


	//   ....[2]....
        /*06f4*/ 	.word	0x00011090


	//   ....[3]....
        /*06f8*/ 	.word	0x00012230


	//   ....[4]....
        /*06fc*/ 	.word	0x00012a40


	//----- nvinfo : EIATTR_MAX_THREADS
	.align		4
.L_40:
        /*0700*/ 	.byte	0x04, 0x05
        /*0702*/ 	.short	(.L_42 - .L_41)
.L_41:
        /*0704*/ 	.word	0x00000180
        /*0708*/ 	.word	0x00000001
        /*070c*/ 	.word	0x00000001


	//----- nvinfo : EIATTR_CRS_STACK_SIZE
	.align		4
.L_42:
        /*0710*/ 	.byte	0x04, 0x1e
        /*0712*/ 	.short	(.L_44 - .L_43)
.L_43:
        /*0714*/ 	.word	0x00000000


	//----- nvinfo : EIATTR_CBANK_PARAM_SIZE
	.align		4
.L_44:
        /*0718*/ 	.byte	0x03, 0x19
        /*071a*/ 	.short	0x0870


	//----- nvinfo : EIATTR_PARAM_CBANK
	.align		4
        /*071c*/ 	.byte	0x04, 0x0a
        /*071e*/ 	.short	(.L_46 - .L_45)
	.align		4
.L_45:
        /*0720*/ 	.word	index@(.nv.constant0._ZN7cutlass13device_kernelINS_4fmha6kernel28FmhaKernelTmaWarpSpecializedINS1_10collective30FmhaMainloopTmaWarpSpecializedINS_12float_e4m3_tEffN4cute5tupleIJNS7_1CILi128EEESA_NS9_ILi224EEEEEENS8_IJiNS9_ILi1EEENS8_IJiiEEEEEESF_NS8_IJSD_iSE_EEENS4_12CausalFusionEJEEENS4_15FmhaFwdEpilogueIS6_fNS8_IJNS9_ILi64EEESB_SA_EEEEENS2_23IndividualTileSchedulerEJEEEEEvNT_6ParamsE)
        /*0724*/ 	.short	0x0210
        /*0726*/ 	.short	0x0870


	//----- nvinfo : EIATTR_SW_WAR
	.align		4
.L_46:
        /*0728*/ 	.byte	0x04, 0x36
        /*072a*/ 	.short	(.L_48 - .L_47)
.L_47:
        /*072c*/ 	.word	0x00000008
.L_48:


//--------------------- .nv.callgraph             --------------------------
	.section	.nv.callgraph,"",@"SHT_CUDA_CALLGRAPH"
	.align	4
	.sectionentsize	8
	.align		4
        /*0000*/ 	.word	0x00000000
	.align		4
        /*0004*/ 	.word	0xffffffff
	.align		4
        /*0008*/ 	.word	index@(_ZN7cutlass13device_kernelINS_4fmha6kernel28FmhaKernelTmaWarpSpecializedINS1_10collective30FmhaMainloopTmaWarpSpecializedINS_12float_e4m3_tEffN4cute5tupleIJNS7_1CILi128EEESA_NS9_ILi224EEEEEENS8_IJiNS9_ILi1EEENS8_IJiiEEEEEESF_NS8_IJSD_iSE_EEENS4_12CausalFusionEJEEENS4_15FmhaFwdEpilogueIS6_fNS8_IJNS9_ILi64EEESB_SA_EEEEENS2_23IndividualTileSchedulerEJEEEEEvNT_6ParamsE)
	.align		4
        /*000c*/ 	.word	index@(__assertfail)
	.align		4
        /*0010*/ 	.word	0x00000000
	.align		4
        /*0014*/ 	.word	0xfffffffe
	.align		4
        /*0018*/ 	.word	0x00000000
	.align		4
        /*001c*/ 	.word	0xfffffffd
	.align		4
        /*0020*/ 	.word	0x00000000
	.align		4
        /*0024*/ 	.word	0xfffffffc


//--------------------- .nv.constant4             --------------------------
	.section	.nv.constant4,"a",@progbits
	.align	8
	.align		8
.nv.constant4:
        /*0000*/ 	.dword	__assertfail
	.align		8
        /*0008*/ 	.dword	__unnamed_1
	.align		8
        /*0010*/ 	.dword	__unnamed_2
	.align		8
        /*0018*/ 	.dword	_ZN39_INTERNAL_d2ac1c0b_4_k_cu_48dad175_27394cuda3std3__45__cpo5beginE
	.align		8
        /*0020*/ 	.dword	_ZN39_INTERNAL_d2ac1c0b_4_k_cu_48dad175_27394cuda3std3__45__cpo3endE
	.align		8
        /*0028*/ 	.dword	_ZN39_INTERNAL_d2ac1c0b_4_k_cu_48dad175_27394cuda3std3__45__cpo6cbeginE
	.align		8
        /*0030*/ 	.dword	_ZN39_INTERNAL_d2ac1c0b_4_k_cu_48dad175_27394cuda3std3__45__cpo4cendE
	.align		8
        /*0038*/ 	.dword	_ZN39_INTERNAL_d2ac1c0b_4_k_cu_48dad175_27394cuda3std3__441_GLOBAL__N__d2ac1c0b_4_k_cu_48dad175_27396ignoreE
	.align		8
        /*0040*/ 	.dword	_ZN39_INTERNAL_d2ac1c0b_4_k_cu_48dad175_27394cuda3std3__419piecewise_constructE
	.align		8
        /*0048*/ 	.dword	_ZN39_INTERNAL_d2ac1c0b_4_k_cu_48dad175_27394cuda3std3__48in_placeE
	.align		8
        /*0050*/ 	.dword	_ZN39_INTERNAL_d2ac1c0b_4_k_cu_48dad175_27394cuda3std6ranges3__45__cpo4swapE
	.align		8
        /*0058*/ 	.dword	_ZN39_INTERNAL_d2ac1c0b_4_k_cu_48dad175_27394cuda3std6ranges3__45__cpo9iter_moveE
	.align		8
        /*0060*/ 	.dword	_ZN39_INTERNAL_d2ac1c0b_4_k_cu_48dad175_27394cute7productE
	.align		8
        /*0068*/ 	.dword	_ZN39_INTERNAL_d2ac1c0b_4_k_cu_48dad175_27394cute1_E
	.align		8
        /*0070*/ 	.dword	$str$24
	.align		8
        /*0078*/ 	.dword	$str$25


//--------------------- .text._ZN7cutlass13device_kernelINS_4fmha6kernel28FmhaKernelTmaWarpSpecializedINS1_10collective30FmhaMainloopTmaWarpSpecializedINS_12float_e4m3_tEffN4cute5tupleIJNS7_1CILi128EEESA_NS9_ILi224EEEEEENS8_IJiNS9_ILi1EEENS8_IJiiEEEEEESF_NS8_IJSD_iSE_EEENS4_12CausalFusionEJEEENS4_15FmhaFwdEpilogueIS6_fNS8_IJNS9_ILi64EEESB_SA_EEEEENS2_23IndividualTileSchedulerEJEEEEEvNT_6ParamsE --------------------------
	.section	.text._ZN7cutlass13device_kernelINS_4fmha6kernel28FmhaKernelTmaWarpSpecializedINS1_10collective30FmhaMainloopTmaWarpSpecializedINS_12float_e4m3_tEffN4cute5tupleIJNS7_1CILi128EEESA_NS9_ILi224EEEEEENS8_IJiNS9_ILi1EEENS8_IJiiEEEEEESF_NS8_IJSD_iSE_EEENS4_12CausalFusionEJEEENS4_15FmhaFwdEpilogueIS6_fNS8_IJNS9_ILi64EEESB_SA_EEEEENS2_23IndividualTileSchedulerEJEEEEEvNT_6ParamsE,"ax",@progbits
	.align	128
.text._ZN7cutlass13device_kernelINS_4fmha6kernel28FmhaKernelTmaWarpSpecializedINS1_10collective30FmhaMainloopTmaWarpSpecializedINS_12float_e4m3_tEffN4cute5tupleIJNS7_1CILi128EEESA_NS9_ILi224EEEEEENS8_IJiNS9_ILi1EEENS8_IJiiEEEEEESF_NS8_IJSD_iSE_EEENS4_12CausalFusionEJEEENS4_15FmhaFwdEpilogueIS6_fNS8_IJNS9_ILi64EEESB_SA_EEEEENS2_23IndividualTileSchedulerEJEEEEEvNT_6ParamsE:
        .type           _ZN7cutlass13device_kernelINS_4fmha6kernel28FmhaKernelTmaWarpSpecializedINS1_10collective30FmhaMainloopTmaWarpSpecializedINS_12float_e4m3_tEffN4cute5tupleIJNS7_1CILi128EEESA_NS9_ILi224EEEEEENS8_IJiNS9_ILi1EEENS8_IJiiEEEEEESF_NS8_IJSD_iSE_EEENS4_12CausalFusionEJEEENS4_15FmhaFwdEpilogueIS6_fNS8_IJNS9_ILi64EEESB_SA_EEEEENS2_23IndividualTileSchedulerEJEEEEEvNT_6ParamsE,@function
        .size           _ZN7cutlass13device_kernelINS_4fmha6kernel28FmhaKernelTmaWarpSpecializedINS1_10collective30FmhaMainloopTmaWarpSpecializedINS_12float_e4m3_tEffN4cute5tupleIJNS7_1CILi128EEESA_NS9_ILi224EEEEEENS8_IJiNS9_ILi1EEENS8_IJiiEEEEEESF_NS8_IJSD_iSE_EEENS4_12CausalFusionEJEEENS4_15FmhaFwdEpilogueIS6_fNS8_IJNS9_ILi64EEESB_SA_EEEEENS2_23IndividualTileSchedulerEJEEEEEvNT_6ParamsE,(.L_x_129 - _ZN7cutlass13device_kernelINS_4fmha6kernel28FmhaKernelTmaWarpSpecializedINS1_10collective30FmhaMainloopTmaWarpSpecializedINS_12float_e4m3_tEffN4cute5tupleIJNS7_1CILi128EEESA_NS9_ILi224EEEEEENS8_IJiNS9_ILi1EEENS8_IJiiEEEEEESF_NS8_IJSD_iSE_EEENS4_12CausalFusionEJEEENS4_15FmhaFwdEpilogueIS6_fNS8_IJNS9_ILi64EEESB_SA_EEEEENS2_23IndividualTileSchedulerEJEEEEEvNT_6ParamsE)
        .other          _ZN7cutlass13device_kernelINS_4fmha6kernel28FmhaKernelTmaWarpSpecializedINS1_10collective30FmhaMainloopTmaWarpSpecializedINS_12float_e4m3_tEffN4cute5tupleIJNS7_1CILi128EEESA_NS9_ILi224EEEEEENS8_IJiNS9_ILi1EEENS8_IJiiEEEEEESF_NS8_IJSD_iSE_EEENS4_12CausalFusionEJEEENS4_15FmhaFwdEpilogueIS6_fNS8_IJNS9_ILi64EEESB_SA_EEEEENS2_23IndividualTileSchedulerEJEEEEEvNT_6ParamsE,@"STO_CUDA_ENTRY STV_DEFAULT"
_ZN7cutlass13device_kernelINS_4fmha6kernel28FmhaKernelTmaWarpSpecializedINS1_10collective30FmhaMainloopTmaWarpSpecializedINS_12float_e4m3_tEffN4cute5tupleIJNS7_1CILi128EEESA_NS9_ILi224EEEEEENS8_IJiNS9_ILi1EEENS8_IJiiEEEEEESF_NS8_IJSD_iSE_EEENS4_12CausalFusionEJEEENS4_15FmhaFwdEpilogueIS6_fNS8_IJNS9_ILi64EEESB_SA_EEEEENS2_23IndividualTileSchedulerEJEEEEEvNT_6ParamsE:
[----:B------:R-:W1:Y:S01]  /*0000*/  LDC R1, c[0x0][0x28] ;  /* 0x00000a00ff017b82 */ /* 0x000e620000000800 */
[----:B------:R-:W2:Y:S01]  /*0010*/  S2R R2, SR_TID.X ;  /* 0x0000000000027919 */ /* 0x000ea20000002100 */
[----:B------:R-:W-:Y:S01]  /*0020*/  ELECT P1, URZ, PT ;  /* 0x00000000003f782f */ /* 0x000fe20003820000 */
[----:B------:R-:W-:Y:S01]  /*0030*/  BSSY B0, `(.L_x_0) ;  /* 0x0000017000007945 */ /* 0x000fe20003800000 */
[----:B--2---:R-:W-:-:S05]  /*0040*/  SHF.R.U32.HI R0, RZ, 0x5, R2 ;  /* 0x00000005ff007819 */ /* 0x004fca0000011602 */
[----:B------:R-:W2:Y:S02]  /*0050*/  SHFL.IDX PT, R3, R0, RZ, 0x1f ;  /* 0x00001fff00037589 */ /* 0x000ea400000e0000 */
[----:B--2---:R-:W-:Y:S02]  /*0060*/  R2UR UR4, R3 ;  /* 0x00000000030472ca */ /* 0x004fe400000e0000 */
[----:B------:R-:W-:-:S06]  /*0070*/  SHF.R.U32.HI R3, RZ, 0x7, R2 ;  /* 0x00000007ff037819 */ /* 0x000fcc0000011602 */
[----:B------:R-:W2:Y:S05]  /*0080*/  SHFL.IDX PT, R3, R3, RZ, 0x1f ;  /* 0x00001fff03037589 */ /* 0x000eaa00000e0000 */
[----:B------:R-:W-:Y:S02]  /*0090*/  USHF.R.S32.HI UR5, URZ, 0x1f, UR4 ;  /* 0x0000001f3f057899 */ /* 0x000fe40008011404 */
[----:B------:R-:W-:Y:S02]  /*00a0*/  ISETP.NE.OR P0, PT, RZ, UR4, !P1 ;  /* 0x00000004ff007c0c */ /* 0x000fe4000cf05670 */
[----:B------:R-:W-:-:S04]  /*00b0*/  ULEA.HI UR5, UR5, UR4, URZ, 0x2 ;  /* 0x0000000405057291 */ /* 0x000fc8000f8f103f */
[----:B------:R-:W-:-:S04]  /*00c0*/  ULOP3.LUT UR5, UR5, 0xfffffffc, URZ, 0xc0, !UPT ;  /* 0xfffffffc05057892 */ /* 0x000fc8000f8ec03f */
[----:B------:R-:W-:-:S03]  /*00d0*/  UIADD3 UR4, UR4, -UR5, URZ ;  /* 0x8000000504047290 */ /* 0x000fc6000fffe03f */
[----:B-1----:R-:W-:Y:S09]  /*00e0*/  @P0 BRA `(.L_x_1) ;  /* 0x00000000002c0947 */ /* 0x002ff20003800000 */
[----:B------:R-:W-:Y:S02]  /*00f0*/  ULDC.64 UR6, c[0x0][0x198] ;  /* 0x0000660000067ab9 */ /* 0x000fe40000000a00 */
[----:B------:R-:W-:Y:S02]  /*0100*/  UIADD3 UR8, UP0, UR6, 0xf0, URZ ;  /* 0x000000f006087890 */ /* 0x000fe4000ff1e03f */
[----:B------:R-:W-:Y:S02]  /*0110*/  UIADD3 UR10, UP1, UR6, 0x1f0, URZ ;  /* 0x000001f0060a7890 */ /* 0x000fe4000ff3e03f */
[----:B------:R-:W-:Y:S02]  /*0120*/  UIADD3 UR6, UP2, UR6, 0x2f0, URZ ;  /* 0x000002f006067890 */ /* 0x000fe4000ff5e03f */
[----:B------:R-:W-:Y:S02]  /*0130*/  UIADD3.X UR9, URZ, UR7, URZ, UP0, !UPT ;  /* 0x000000073f097290 */ /* 0x000fe400087fe43f */
[----:B------:R-:W-:-:S02]  /*0140*/  UIADD3.X UR11, URZ, UR7, URZ, UP1, !UPT ;  /* 0x000000073f0b7290 */ /* 0x000fc40008ffe43f */
[----:B------:R-:W-:-:S05]  /*0150*/  UIADD3.X UR7, URZ, UR7, URZ, UP2, !UPT ;  /* 0x000000073f077290 */ /* 0x000fca00097fe43f */
[----:B------:R1:W-:Y:S02]  /*0160*/  UTMACCTL.PF [UR8] ;  /* 0x00000000080079b9 */ /* 0x0003e40008040000 */
[----:B------:R1:W-:Y:S02]  /*0170*/  UTMACCTL.PF [UR10] ;  /* 0x000000000a0079b9 */ /* 0x0003e40008040000 */
[----:B------:R1:W-:Y:S02]  /*0180*/  UTMACCTL.PF [UR6] ;  /* 0x00000000060079b9 */ /* 0x0003e40008040000 */
[----:B-1----:R-:W-:Y:S01]  /*0190*/  NOP ;  /* 0x0000000000007918 */ /* 0x002fe20000000000 */
.L_x_1:
[----:B------:R-:W-:Y:S05]  /*01a0*/  BSYNC B0 ;  /* 0x0000000000007941 */ /* 0x000fea0003800000 */
.L_x_0:
[----:B------:R-:W1:Y:S01]  /*01b0*/  SHFL.IDX PT, R4, R0, RZ, 0x1f ;  /* 0x00001fff00047589 */ /* 0x000e6200000e0000 */
[----:B--2---:R-:W-:Y:S01]  /*01c0*/  R2UR UR38, R3 ;  /* 0x00000000032672ca */ /* 0x004fe200000e0000 */
[----:B------:R-:W-:-:S12]  /*01d0*/  UISETP.NE.AND UP0, UPT, UR4, 0x1, UPT ;  /* 0x000000010400788c */ /* 0x000fd8000bf05270 */
[----:B------:R-:W-:Y:S02]  /*01e0*/  UIADD3 UR7, UR38, -0x1, URZ ;  /* 0xffffffff26077890 */ /* 0x000fe4000fffe03f */
[----:B------:R-:W-:Y:S02]  /*01f0*/  UISETP.EQ.AND UP0, UPT, UR38, URZ, !UP0 ;  /* 0x0000003f2600728c */ /* 0x000fe4000c702270 */
[----:B------:R-:W-:Y:S02]  /*0200*/  UISETP.GE.U32.AND UP1, UPT, UR7, 0x4, UPT ;  /* 0x000000040700788c */ /* 0x000fe4000bf26070 */
[----:B------:R-:W-:Y:S01]  /*0210*/  USEL UR5, URZ, 0x1, !UP0 ;  /* 0x000000013f057887 */ /* 0x000fe2000c000000 */
[----:B-1----:R-:W-:-:S03]  /*0220*/  ISETP.NE.AND P0, PT, R4, RZ, PT ;  /* 0x000000ff0400720c */ /* 0x002fc60003f05270 */
[----:B------:R-:W-:-:S10]  /*0230*/  USEL UR5, UR5, 0x2, UP1 ;  /* 0x0000000205057887 */ /* 0x000fd40008800000 */
[----:B------:R-:W-:Y:S05]  /*0240*/  @P0 BRA `(.L_x_2) ;  /* 0x0000000000480947 */ /* 0x000fea0003800000 */
[----:B------:R-:W1:Y:S01]  /*0250*/  S2UR UR8, SR_CgaCtaId ;  /* 0x00000000000879c3 */ /* 0x000e620000008800 */
[----:B------:R-:W-:Y:S01]  /*0260*/  UMOV UR6, 0x400 ;  /* 0x0000040000067882 */ /* 0x000fe20000000000 */
[----:B------:R-:W-:Y:S01]  /*0270*/  UMOV UR9, 0x1 ;  /* 0x0000000100097882 */ /* 0x000fe20000000000 */
[----:B------:R-:W-:Y:S01]  /*0280*/  UMOV UR10, 0x80 ;  /* 0x00000080000a7882 */ /* 0x000fe20000000000 */
[----:B------:R-:W-:Y:S01]  /*0290*/  ELECT P0, URZ, PT ;  /* 0x00000000003f782f */ /* 0x000fe20003800000 */
[----:B------:R-:W-:-:S04]  /*02a0*/  UIADD3 UR10, -UR10, 0x100000, URZ ;  /* 0x001000000a0a7890 */ /* 0x000fc8000fffe13f */
[----:B------:R-:W-:Y:S02]  /*02b0*/  USHF.L.U32 UR11, UR10, 0xb, URZ ;  /* 0x0000000b0a0b7899 */ /* 0x000fe4000800063f */
[----:B------:R-:W-:Y:S02]  /*02c0*/  USHF.L.U32 UR10, UR10, 0x1, URZ ;  /* 0x000000010a0a7899 */ /* 0x000fe4000800063f */
[----:B-1----:R-:W-:Y:S02]  /*02d0*/  ULEA UR6, UR8, UR6, 0x18 ;  /* 0x0000000608067291 */ /* 0x002fe4000f8ec03f */
[----:B------:R-:W-:-:S04]  /*02e0*/  UIADD3 UR8, -UR9, 0x100000, URZ ;  /* 0x0010000009087890 */ /* 0x000fc8000fffe13f */
[----:B------:R-:W-:Y:S02]  /*02f0*/  USHF.L.U32 UR9, UR8, 0xb, URZ ;  /* 0x0000000b08097899 */ /* 0x000fe4000800063f */
[----:B------:R-:W-:Y:S01]  /*0300*/  USHF.L.U32 UR8, UR8, 0x1, URZ ;  /* 0x0000000108087899 */ /* 0x000fe2000800063f */
[----:B------:R-:W1:Y:S11]  /*0310*/  FENCE.VIEW.ASYNC.S ;  /* 0x00000000000073c6 */ /* 0x000e760000000000 */
[----:B-1----:R1:W2:Y:S01]  /*0320*/  SYNCS.EXCH.64 URZ, [UR6+0x2a050], UR8 ;  /* 0x02a05008063f75b2 */ /* 0x0022a20008000100 */
[----:B------:R1:W3:Y:S01]  /*0330*/  SYNCS.EXCH.64 URZ, [UR6+0x2a060], UR10 ;  /* 0x02a0600a063f75b2 */ /* 0x0002e20008000100 */
[----:B------:R1:W4:Y:S01]  /*0340*/  SYNCS.EXCH.64 URZ, [UR6+0x2a058], UR8 ;  /* 0x02a05808063f75b2 */ /* 0x0003220008000100 */
[----:B------:R1:W1:Y:S01]  /*0350*/  SYNCS.EXCH.64 URZ, [UR6+0x2a068], UR10 ;  /* 0x02a0680a063f75b2 */ /* 0x0002620008000100 */
[----:B------:R-:W-:Y:S01]  /*0360*/  NOP ;  /* 0x0000000000007918 */ /* 0x000fe20000000000 */
.L_x_2:
[----:B------:R-:W5:Y:S01]  /*0370*/  SHFL.IDX PT, R3, R0, RZ, 0x1f ;  /* 0x00001fff00037589 */ /* 0x000f6200000e0000 */
[----:B------:R-:W-:Y:S01]  /*0380*/  NOP ;  /* 0x0000000000007918 */ /* 0x000fe20000000000 */
[----:B-----5:R-:W-:-:S13]  /*0390*/  ISETP.NE.AND P0, PT, R3, RZ, PT ;  /* 0x000000ff0300720c */ /* 0x020fda0003f05270 */
[----:B------:R-:W-:Y:S05]  /*03a0*/  @P0 BRA `(.L_x_3) ;  /* 0x0000000000600947 */ /* 0x000fea0003800000 */
[----:B-1----:R-:W1:Y:S01]  /*03b0*/  S2UR UR8, SR_CgaCtaId ;  /* 0x00000000000879c3 */ /* 0x002e620000008800 */
[----:B------:R-:W-:Y:S01]  /*03c0*/  UMOV UR6, 0x400 ;  /* 0x0000040000067882 */ /* 0x000fe20000000000 */
[----:B------:R-:W-:Y:S01]  /*03d0*/  UMOV UR10, 0x1 ;  /* 0x00000001000a7882 */ /* 0x000fe20000000000 */
[----:B------:R-:W-:Y:S01]  /*03e0*/  UMOV UR9, 0x100 ;  /* 0x0000010000097882 */ /* 0x000fe20000000000 */
[----:B------:R-:W-:-:S04]  /*03f0*/  UIADD3 UR10, -UR10, 0x100000, URZ ;  /* 0x001000000a0a7890 */ /* 0x000fc8000fffe13f */
[----:B------:R-:W-:Y:S02]  /*0400*/  USHF.L.U32 UR11, UR10, 0xb, URZ ;  /* 0x0000000b0a0b7899 */ /* 0x000fe4000800063f */
[----:B------:R-:W-:Y:S01]  /*0410*/  USHF.L.U32 UR10, UR10, 0x1, URZ ;  /* 0x000000010a0a7899 */ /* 0x000fe2000800063f */
[----:B------:R-:W-:Y:S01]  /*0420*/  ELECT P0, URZ, PT ;  /* 0x00000000003f782f */ /* 0x000fe20003800000 */
[----:B-1----:R-:W-:Y:S02]  /*0430*/  ULEA UR6, UR8, UR6, 0x18 ;  /* 0x0000000608067291 */ /* 0x002fe4000f8ec03f */
[----:B------:R-:W-:-:S04]  /*0440*/  UIADD3 UR8, -UR9, 0x100000, URZ ;  /* 0x0010000009087890 */ /* 0x000fc8000fffe13f */
[----:B------:R-:W-:Y:S02]  /*0450*/  USHF.L.U32 UR9, UR8, 0xb, URZ ;  /* 0x0000000b08097899 */ /* 0x000fe4000800063f */
[----:B------:R-:W-:Y:S01]  /*0460*/  USHF.L.U32 UR8, UR8, 0x1, URZ ;  /* 0x0000000108087899 */ /* 0x000fe2000800063f */
[----:B------:R-:W1:Y:S03]  /*0470*/  FENCE.VIEW.ASYNC.S ;  /* 0x00000000000073c6 */ /* 0x000e660000000000 */
[----:B-1----:R1:W1:Y:S08]  /*0480*/  SYNCS.EXCH.64 URZ, [UR6+0x2a000], UR10 ;  /* 0x02a0000a063f75b2 */ /* 0x0022700008000100 */
[----:B------:R1:W1:Y:S01]  /*0490*/  SYNCS.EXCH.64 URZ, [UR6+0x2a028], UR8 ;  /* 0x02a02808063f75b2 */ /* 0x0002620008000100 */
        /* <DEDUP_REMOVED lines=8> */
[----:B------:R-:W-:Y:S01]  /*0520*/  NOP ;  /* 0x0000000000007918 */ /* 0x000fe20000000000 */
.L_x_3:
        /* <DEDUP_REMOVED lines=21> */
[----:B------:R-:W-:Y:S01]  /*0680*/  NOP ;  /* 0x0000000000007918 */ /* 0x000fe20000000000 */
.L_x_4:
[----:B------:R-:W5:Y:S01]  /*0690*/  SHFL.IDX PT, R3, R0, RZ, 0x1f ;  /* 0x00001fff00037589 */ /* 0x000f6200000e0000 */
[----:B------:R-:W-:Y:S01]  /*06a0*/  ELECT P0, URZ, PT ;  /* 0x00000000003f782f */ /* 0x000fe20003800000 */
[----:B------:R-:W-:Y:S01]  /*06b0*/  NOP ;  /* 0x0000000000007918 */ /* 0x000fe20000000000 */
[----:B-1----:R-:W-:Y:S02]  /*06c0*/  UMOV UR8, 0x80 ;  /* 0x0000008000087882 */ /* 0x002fe40000000000 */
[C---:B-----5:R-:W-:Y:S02]  /*06d0*/  ISETP.NE.OR P0, PT, R3.reuse, RZ, !P0 ;  /* 0x000000ff0300720c */ /* 0x060fe40004705670 */
[----:B------:R-:W-:-:S11]  /*06e0*/  ISETP.NE.AND P2, PT, R3, RZ, PT ;  /* 0x000000ff0300720c */ /* 0x000fd60003f45270 */
[----:B------:R-:W-:Y:S01]  /*06f0*/  VOTEU.ALL UP0, P0 ;  /* 0x00000000003f7886 */ /* 0x000fe20000000000 */
[----:B------:R-:W-:Y:S01]  /*0700*/  VOTEU.ALL UP2, P0 ;  /* 0x00000000003f7886 */ /* 0x000fe20000040000 */
[----:B------:R-:W-:Y:S01]  /*0710*/  VOTEU.ALL UP3, P0 ;  /* 0x00000000003f7886 */ /* 0x000fe20000060000 */
[----:B------:R-:W-:Y:S02]  /*0720*/  VOTEU.ALL UP4, P0 ;  /* 0x00000000003f7886 */ /* 0x000fe40000080000 */
[----:B------:R-:W1:Y:S01]  /*0730*/  @!UP0 S2UR UR10, SR_CgaCtaId ;  /* 0x00000000000a89c3 */ /* 0x000e620000008800 */
[----:B------:R-:W-:Y:S01]  /*0740*/  @!UP0 UMOV UR6, 0x400 ;  /* 0x0000040000068882 */ /* 0x000fe20000000000 */
[----:B------:R-:W-:-:S04]  /*0750*/  @!UP0 UIADD3 UR8, -UR8, 0x100000, URZ ;  /* 0x0010000008088890 */ /* 0x000fc8000fffe13f */
[----:B------:R-:W-:Y:S02]  /*0760*/  @!UP0 USHF.L.U32 UR9, UR8, 0xb, URZ ;  /* 0x0000000b08098899 */ /* 0x000fe4000800063f */
[----:B------:R-:W-:Y:S02]  /*0770*/  @!UP0 USHF.L.U32 UR8, UR8, 0x1, URZ ;  /* 0x0000000108088899 */ /* 0x000fe4000800063f */
[----:B-1----:R-:W-:Y:S01]  /*0780*/  @!UP0 ULEA UR6, UR10, UR6, 0x18 ;  /* 0x000000060a068291 */ /* 0x002fe2000f8ec03f */
[----:B------:R-:W-:Y:S01]  /*0790*/  VOTEU.ALL UP0, P0 ;  /* 0x00000000003f7886 */ /* 0x000fe20000000000 */
[----:B------:R-:W1:Y:S10]  /*07a0*/  FENCE.VIEW.ASYNC.S ;  /* 0x00000000000073c6 */ /* 0x000e740000000000 */
[----:B-1----:R1:W1:Y:S01]  /*07b0*/  @!UP0 SYNCS.EXCH.64 URZ, [UR6+0x2a090], UR8 ;  /* 0x02a09008063f85b2 */ /* 0x0022620008000100 */
[----:B------:R1:W1:Y:S01]  /*07c0*/  @!UP2 SYNCS.EXCH.64 URZ, [UR6+0x2a098], UR8 ;  /* 0x02a09808063fa5b2 */ /* 0x0002620008000100 */
[----:B------:R1:W1:Y:S01]  /*07d0*/  @!UP3 SYNCS.EXCH.64 URZ, [UR6+0x2a0a0], UR8 ;  /* 0x02a0a008063fb5b2 */ /* 0x0002620008000100 */
[----:B------:R1:W1:Y:S01]  /*07e0*/  @!UP4 SYNCS.EXCH.64 URZ, [UR6+0x2a0a8], UR8 ;  /* 0x02a0a808063fc5b2 */ /* 0x0002620008000100 */
[----:B------:R-:W-:Y:S01]  /*07f0*/  NOP ;  /* 0x0000000000007918 */ /* 0x000fe20000000000 */
[----:B------:R-:W-:Y:S05]  /*0800*/  @P2 BRA `(.L_x_5) ;  /* 0x0000000000582947 */ /* 0x000fea0003800000 */
[----:B-1----:R-:W1:Y:S01]  /*0810*/  S2UR UR8, SR_CgaCtaId ;  /* 0x00000000000879c3 */ /* 0x002e620000008800 */
        /* <DEDUP_REMOVED lines=12> */
[----:B-1----:R1:W1:Y:S01]  /*08e0*/  SYNCS.EXCH.64 URZ, [UR6+0x2a0c0], UR8 ;  /* 0x02a0c008063f75b2 */ /* 0x0022620008000100 */
        /* <DEDUP_REMOVED lines=8> */
.L_x_5:
[----:B------:R-:W-:Y:S01]  /*0970*/  ISETP.NE.AND P0, PT, RZ, UR38, PT ;  /* 0x00000026ff007c0c */ /* 0x000fe2000bf05270 */
[----:B------:R-:W-:Y:S01]  /*0980*/  IMAD.U32 R0, RZ, RZ, UR4 ;  /* 0x00000004ff007e24 */ /* 0x000fe2000f8e00ff */
[----:B------:R-:W-:Y:S01]  /*0990*/  NOP ;  /* 0x0000000000007918 */ /* 0x000fe20000000000 */
[----:B-1234-:R-:W-:Y:S03]  /*09a0*/  BAR.SYNC.DEFER_BLOCKING 0x0 ;  /* 0x0000000000007b1d */ /* 0x01efe60000010000 */
[----:B------:R-:W-:-:S07]  /*09b0*/  ISETP.EQ.AND P2, PT, R0, 0x1, P1 ;  /* 0x000000010000780c */ /* 0x000fce0000f42270 */
[----:B------:R-:W-:Y:S06]  /*09c0*/  @!P0 BRA `(.L_x_6) ;  /* 0x0000010400a48947 */ /* 0x000fec0003800000 */
[----:B------:R-:W-:-:S06]  /*09d0*/  UISETP.GT.U32.AND UP0, UPT, UR7, 0x3, UPT ;  /* 0x000000030700788c */ /* 0x000fcc000bf04070 */
[----:B------:R-:W-:-:S13]  /*09e0*/  PLOP3.LUT P0, PT, PT, PT, UP0, 0x80, 0x0 ;  /* 0x000000000000781c */ /* 0x000fda0003f0f008 */
[----:B------:R-:W-:Y:S05]  /*09f0*/  @P0 EXIT ;  /* 0x000000000000094d */ /* 0x000fea0003800000 */
.L_x_7:
[----:B------:R-:W-:-:S08]  /*0a00*/  NOP ;  /* 0x0000000000007918 */ /* 0x000fd00000000000 */
[----:B------:R-:W1:Y:S02]  /*0a10*/  USETMAXREG.TRY_ALLOC.CTAPOOL UP0, 0xf0 ;  /* 0x000000f0000079c8 */ /* 0x000e640008000600 */
[----:B-1----:R-:W-:-:S13]  /*0a20*/  PLOP3.LUT P0, PT, PT, PT, UP0, 0x80, 0x0 ;  /* 0x000000000000781c */ /* 0x002fda0003f0f008 */
[----:B------:R-:W-:Y:S05]  /*0a30*/  @!P0 BRA `(.L_x_7) ;  /* 0xfffffffc00f08947 */ /* 0x000fea000383ffff */
[----:B------:R-:W-:Y:S01]  /*0a40*/  UISETP.NE.AND UP0, UPT, UR38, 0x1, UPT ;  /* 0x000000012600788c */ /* 0x000fe2000bf05270 */
[----:B------:R-:W1:Y:S01]  /*0a50*/  S2UR UR8, SR_CTAID.X ;  /* 0x00000000000879c3 */ /* 0x000e620000002500 */
[----:B------:R-:W-:Y:S01]  /*0a60*/  UMOV UR4, URZ ;  /* 0x0000003f00047c82 */ /* 0x000fe20008000000 */
[----:B------:R-:W-:-:S03]  /*0a70*/  UMOV UR6, URZ ;  /* 0x0000003f00067c82 */ /* 0x000fc60008000000 */
[----:B------:R-:W-:-:S13]  /*0a80*/  PLOP3.LUT P0, PT, PT, PT, UP0, 0x80, 0x0 ;  /* 0x000000000000781c */ /* 0x000fda0003f0f008 */
[----:B------:R-:W-:Y:S05]  /*0a90*/  @!P0 BRA `(.L_x_8) ;  /* 0x00000000003c8947 */ /* 0x000fea0003800000 */
[----:B------:R-:W-:Y:S01]  /*0aa0*/  UISETP.NE.AND UP0, UPT, UR38, 0x2, UPT ;  /* 0x000000022600788c */ /* 0x000fe2000bf05270 */
[----:B------:R-:W-:-:S05]  /*0ab0*/  UMOV UR6, 0x1 ;  /* 0x0000000100067882 */ /* 0x000fca0000000000 */
[----:B------:R-:W-:-:S13]  /*0ac0*/  PLOP3.LUT P1, PT, PT, PT, UP0, 0x80, 0x0 ;  /* 0x000000000000781c */ /* 0x000fda0003f2f008 */
[----:B------:R-:W-:Y:S05]  /*0ad0*/  @!P1 BRA `(.L_x_8) ;  /* 0x00000000002c9947 */ /* 0x000fea0003800000 */
[----:B------:R-:W-:-:S06]  /*0ae0*/  UISETP.NE.AND UP0, UPT, UR38, 0x3, UPT ;  /* 0x000000032600788c */ /* 0x000fcc000bf05270 */
[----:B------:R-:W-:-:S13]  /*0af0*/  PLOP3.LUT P1, PT, PT, PT, UP0, 0x80, 0x0 ;  /* 0x000000000000781c */ /* 0x000fda0003f2f008 */
[----:B------:R-:W-:Y:S05]  /*0b00*/  @!P1 BRA `(.L_x_9) ;  /* 0x0000000000189947 */ /* 0x000fea0003800000 */
[----:B------:R-:W-:-:S11]  /*0b10*/  UISETP.NE.AND UP0, UPT, UR38, 0x4, UPT ;  /* 0x000000042600788c */ /* 0x000fd6000bf05270 */
[----:B------:R-:W-:Y:S01]  /*0b20*/  @!UP0 UMOV UR4, 0x1 ;  /* 0x0000000100048882 */ /* 0x000fe20000000000 */
[----:B------:R-:W-:Y:S01]  /*0b30*/  @!UP0 UMOV UR6, 0x1 ;  /* 0x0000000100068882 */ /* 0x000fe20000000000 */
[----:B------:R-:W-:Y:S01]  /*0b40*/  @UP0 UMOV UR4, URZ ;  /* 0x0000003f00040c82 */ /* 0x000fe20008000000 */
[----:B------:R-:W-:Y:S01]  /*0b50*/  @UP0 UMOV UR6, URZ ;  /* 0x0000003f00060c82 */ /* 0x000fe20008000000 */
[----:B------:R-:W-:Y:S05]  /*0b60*/  BRA `(.L_x_8) ;  /* 0x0000000000087947 */ /* 0x000fea0003800000 */
.L_x_9:
[----:B------:R-:W-:Y:S01]  /*0b70*/  UMOV UR4, 0x1 ;  /* 0x0000000100047882 */ /* 0x000fe20000000000 */
[----:B------:R-:W-:-:S05]  /*0b80*/  UMOV UR6, URZ ;  /* 0x0000003f00067c82 */ /* 0x000fca0008000000 */
.L_x_8:
[----:B------:R-:W-:Y:S05]  /*0b90*/  @!P0 BRA `(.L_x_10) ;  /* 0x0000000000408947 */ /* 0x000fea0003800000 */
[----:B------:R-:W-:-:S06]  /*0ba0*/  UISETP.NE.AND UP0, UPT, UR38, 0x2, UPT ;  /* 0x000000022600788c */ /* 0x000fcc000bf05270 */
[----:B------:R-:W-:-:S13]  /*0bb0*/  PLOP3.LUT P0, PT, PT, PT, UP0, 0x80, 0x0 ;  /* 0x000000000000781c */ /* 0x000fda0003f0f008 */
[----:B------:R-:W-:Y:S05]  /*0bc0*/  @!P0 BRA `(.L_x_11) ;  /* 0x00000000002c8947 */ /* 0x000fea0003800000 */
[----:B------:R-:W-:-:S06]  /*0bd0*/  UISETP.NE.AND UP0, UPT, UR38, 0x3, UPT ;  /* 0x000000032600788c */ /* 0x000fcc000bf05270 */
[----:B------:R-:W-:-:S13]  /*0be0*/  PLOP3.LUT P0, PT, PT, PT, UP0, 0x80, 0x0 ;  /* 0x000000000000781c */ /* 0x000fda0003f0f008 */
[----:B------:R-:W-:Y:S05]  /*0bf0*/  @!P0 BRA `(.L_x_12) ;  /* 0x0000000000188947 */ /* 0x000fea0003800000 */
[----:B------:R-:W-:Y:S01]  /*0c00*/  UISETP.NE.AND UP0, UPT, UR38, 0x4, UPT ;  /* 0x000000042600788c */ /* 0x000fe2000bf05270 */
[----:B-1----:R-:W-:-:S05]  /*0c10*/  UMOV UR37, UR8 ;  /* 0x0000000800257c82 */ /* 0x002fca0008000000 */
[----:B------:R-:W-:-:S13]  /*0c20*/  PLOP3.LUT P0, PT, PT, PT, UP0, 0x80, 0x0 ;  /* 0x000000000000781c */ /* 0x000fda0003f0f008 */
[----:B------:R-:W-:Y:S05]  /*0c30*/  @P0 BRA `(.L_x_13) ;  /* 0x00000000001c0947 */ /* 0x000fea0003800000 */
[----:B------:R-:W-:Y:S01]  /*0c40*/  ULEA UR37, UR8, 0x3, 0x1 ;  /* 0x0000000308257891 */ /* 0x000fe2000f8e083f */
[----:B------:R-:W-:Y:S11]  /*0c50*/  BRA `(.L_x_13) ;  /* 0x0000000000147947 */ /* 0x000ff60003800000 */
.L_x_12:
[----:B-1----:R-:W-:Y:S01]  /*0c60*/  ULEA UR37, UR8, 0x2, 0x1 ;  /* 0x0000000208257891 */ /* 0x002fe2000f8e083f */
[----:B------:R-:W-:Y:S11]  /*0c70*/  BRA `(.L_x_13) ;  /* 0x00000000000c7947 */ /* 0x000ff60003800000 */
.L_x_11:
[----:B-1----:R-:W-:Y:S01]  /*0c80*/  ULEA UR37, UR8, 0x1, 0x1 ;  /* 0x0000000108257891 */ /* 0x002fe2000f8e083f */
[----:B------:R-:W-:Y:S11]  /*0c90*/  BRA `(.L_x_13) ;  /* 0x0000000000047947 */ /* 0x000ff60003800000 */
.L_x_10:
[----:B-1----:R-:W-:-:S12]  /*0ca0*/  USHF.L.U32 UR37, UR8, 0x1, URZ ;  /* 0x0000000108257899 */ /* 0x002fd8000800063f */
.L_x_13:
[----:B------:R-:W-:-:S04]  /*0cb0*/  ULOP3.LUT UR9, UR5, 0x1, URZ, 0xfc, !UPT ;  /* 0x0000000105097892 */ /* 0x000fc8000f8efc3f */
[----:B------:R-:W-:-:S06]  /*0cc0*/  UISETP.NE.AND UP0, UPT, UR9, 0x3, UPT ;  /* 0x000000030900788c */ /* 0x000fcc000bf05270 */
[----:B------:R-:W-:-:S13]  /*0cd0*/  PLOP3.LUT P0, PT, PT, PT, UP0, 0x80, 0x0 ;  /* 0x000000000000781c */ /* 0x000fda0003f0f008 */
[----:B------:R-:W-:Y:S05]  /*0ce0*/  @!P0 BRA `(.L_x_14) ;  /* 0x0000000000048947 */ /* 0x000fea0003800000 */
[----:B------:R-:W-:Y:S01]  /*0cf0*/  BPT.TRAP 0x1 ;  /* 0x000000040000795c */ /* 0x000fe20000300000 */
.L_x_14:
[----:B------:R-:W1:Y:S01]  /*0d00*/  S2UR UR9, SR_CgaCtaId ;  /* 0x00000000000979c3 */ /* 0x000e620000008800 */
[----:B------:R-:W-:Y:S01]  /*0d10*/  UMOV UR36, 0x400 ;  /* 0x0000040000247882 */ /* 0x000fe20000000000 */
[----:B------:R-:W-:Y:S01]  /*0d20*/  SHF.R.S32.HI R3, RZ, 0x1f, R2 ;  /* 0x0000001fff037819 */ /* 0x000fe20000011402 */
[----:B------:R-:W-:Y:S01]  /*0d30*/  IMAD.U32 R9, RZ, RZ, UR4 ;  /* 0x00000004ff097e24 */ /* 0x000fe2000f8e00ff */
[----:B------:R-:W-:Y:S02]  /*0d40*/  ULEA UR4, UR8, 0xff, 0x7 ;  /* 0x000000ff08047891 */ /* 0x000fe4000f8e383f */
[----:B------:R-:W-:Y:S02]  /*0d50*/  LEA.HI R3, R3, R2, RZ, 0x7 ;  /* 0x0000000203037211 */ /* 0x000fe400078f38ff */
[----:B------:R-:W-:Y:S01]  /*0d60*/  SHF.L.U32 R9, R9, 0x1f, RZ ;  /* 0x0000001f09097819 */ /* 0x000fe200000006ff */
[----:B------:R-:W2:Y:S01]  /*0d70*/  LDC R8, c[0x0][0x28c] ;  /* 0x0000a300ff087b82 */ /* 0x000ea20000000800 */
[----:B------:R-:W-:Y:S01]  /*0d80*/  LOP3.LUT R3, R3, 0xffffff80, RZ, 0xc0, !PT ;  /* 0xffffff8003037812 */ /* 0x000fe200078ec0ff */
[----:B------:R-:W-:-:S04]  /*0d90*/  USHF.R.U32.HI UR4, URZ, 0x7, UR4 ;  /* 0x000000073f047899 */ /* 0x000fc80008011604 */
[----:B------:R-:W-:-:S05]  /*0da0*/  IMAD.IADD R3, R2, 0x1, -R3 ;  /* 0x0000000102037824 */ /* 0x000fca00078e0a03 */
[----:B------:R-:W-:Y:S01]  /*0db0*/  SHF.R.S32.HI R4, RZ, 0x1f, R3 ;  /* 0x0000001fff047819 */ /* 0x000fe20000011403 */
[----:B-1----:R-:W-:-:S03]  /*0dc0*/  ULEA UR36, UR9, UR36, 0x18 ;  /* 0x0000002409247291 */ /* 0x002fc6000f8ec03f */
[CC--:B------:R-:W-:Y:S02]  /*0dd0*/  LEA.HI R6, R4.reuse, R3.reuse, RZ, 0x2 ;  /* 0x0000000304067211 */ /* 0x0c0fe400078f10ff */
[----:B------:R-:W-:Y:S01]  /*0de0*/  LEA.HI R4, R4, R3, RZ, 0x5 ;  /* 0x0000000304047211 */ /* 0x000fe200078f28ff */
[----:B------:R-:W-:Y:S01]  /*0df0*/  ULEA UR9, UR6, UR36, 0x3 ;  /* 0x0000002406097291 */ /* 0x000fe2000f8e183f */
[--C-:B------:R-:W-:Y:S02]  /*0e00*/  SHF.R.S32.HI R7, RZ, 0x2, R6.reuse ;  /* 0x00000002ff077819 */ /* 0x100fe40000011406 */
[----:B------:R-:W-:Y:S02]  /*0e10*/  SHF.R.S32.HI R0, RZ, 0x1f, R6 ;  /* 0x0000001fff007819 */ /* 0x000fe40000011406 */
[----:B------:R-:W-:Y:S02]  /*0e20*/  LOP3.LUT R6, R6, 0x7ffffffc, RZ, 0xc0, !PT ;  /* 0x7ffffffc06067812 */ /* 0x000fe400078ec0ff */
[----:B------:R-:W-:Y:S01]  /*0e30*/  LEA.HI R5, R0, R7, RZ, 0x3 ;  /* 0x0000000700057211 */ /* 0x000fe200078f18ff */
[----:B--2---:R-:W-:Y:S01]  /*0e40*/  VIADD R0, R8, 0x7f ;  /* 0x0000007f08007836 */ /* 0x004fe20000000000 */
[----:B------:R-:W1:Y:S01]  /*0e50*/  SYNCS.PHASECHK.TRANS64.TRYWAIT P1, [UR9+0x2a050], R9 ;  /* 0x02a05009ff0075a7 */ /* 0x000e620008020149 */
[----:B------:R-:W-:Y:S01]  /*0e60*/  IMAD.IADD R6, R3, 0x1, -R6 ;  /* 0x0000000103067824 */ /* 0x000fe200078e0a06 */
[----:B------:R-:W-:Y:S01]  /*0e70*/  LOP3.LUT R8, R5, 0xfffffff8, RZ, 0xc0, !PT ;  /* 0xfffffff805087812 */ /* 0x000fe200078ec0ff */
[----:B------:R-:W-:Y:S01]  /*0e80*/  IMAD.U32 R3, RZ, RZ, UR37 ;  /* 0x00000025ff037e24 */ /* 0x000fe2000f8e00ff */
[----:B------:R-:W-:-:S03]  /*0e90*/  SHF.R.S32.HI R5, RZ, 0x1f, R0 ;  /* 0x0000001fff057819 */ /* 0x000fc60000011400 */
[----:B------:R-:W-:Y:S01]  /*0ea0*/  IMAD.IADD R8, R7, 0x1, -R8 ;  /* 0x0000000107087824 */ /* 0x000fe200078e0a08 */
[----:B------:R-:W-:Y:S02]  /*0eb0*/  LEA.HI R5, R5, R0, RZ, 0x7 ;  /* 0x0000000005057211 */ /* 0x000fe400078f38ff */
[----:B------:R-:W-:Y:S02]  /*0ec0*/  SHF.R.S32.HI R7, RZ, 0x5, R4 ;  /* 0x00000005ff077819 */ /* 0x000fe40000011404 */
[----:B------:R-:W-:Y:S02]  /*0ed0*/  SHF.R.S32.HI R5, RZ, 0x7, R5 ;  /* 0x00000007ff057819 */ /* 0x000fe40000011405 */
[----:B------:R-:W-:Y:S02]  /*0ee0*/  LEA R0, R7, R8, 0x4 ;  /* 0x0000000807007211 */ /* 0x000fe400078e20ff */
[----:B------:R-:W-:Y:S01]  /*0ef0*/  VIMNMX R11, R5, UR4, PT ;  /* 0x00000004050b7c48 */ /* 0x000fe2000bfe0100 */
[----:B-1----:R-:W-:Y:S06]  /*0f00*/  @!P1 BRA `(.L_x_15) ;  /* 0x0000011800d09947 */ /* 0x002fec0003800000 */
.L_x_111:
[----:B------:R-:W-:Y:S02]  /*0f10*/  IMAD.SHL.U32 R13, R6, 0x2, RZ ;  /* 0x00000002060d7824 */ /* 0x000fe400078e00ff */
[----:B------:R-:W-:Y:S01]  /*0f20*/  IMAD R0, R3, 0x40, R0 ;  /* 0x0000004003007824 */ /* 0x000fe200078e0200 */
[----:B------:R-:W-:Y:S06]  /*0f30*/  @!P0 BRA `(.L_x_16) ;  /* 0x0000000000048947 */ /* 0x000fec0003800000 */
[----:B------:R-:W-:Y:S01]  /*0f40*/  BPT.TRAP 0x1 ;  /* 0x000000040000795c */ /* 0x000fe20000300000 */
.L_x_16:
[----:B-1----:R-:W-:Y:S01]  /*0f50*/  SHF.L.U32 R4, RZ, 0x1f, RZ ;  /* 0x0000001fff047819 */ /* 0x002fe200000006ff */
[----:B------:R-:W-:Y:S01]  /*0f60*/  UIADD3 UR40, UR36, 0x2a090, URZ ;  /* 0x0002a09024287890 */ /* 0x000fe2000fffe03f */
[----:B------:R-:W-:Y:S02]  /*0f70*/  ISETP.NE.AND P2, PT, RZ, UR7, PT ;  /* 0x00000007ff007c0c */ /* 0x000fe4000bf45270 */
[----:B------:R-:W1:Y:S02]  /*0f80*/  SYNCS.PHASECHK.TRANS64.TRYWAIT P1, [UR36+0x2a000], R4 ;  /* 0x02a00004ff0075a7 */ /* 0x000e640008020164 */
[----:B-1----:R-:W-:Y:S09]  /*0f90*/  @!P1 BRA `(.L_x_17) ;  /* 0x0000011800c49947 */ /* 0x002ff20003800000 */
.L_x_112:
[----:B------:R-:W-:Y:S01]  /*0fa0*/  ULEA UR39, UR38, UR40, 0x3 ;  /* 0x0000002826277291 */ /* 0x000fe2000f8e183f */
[----:B-1----:R-:W-:-:S04]  /*0fb0*/  SEL R3, RZ, 0x1, P2 ;  /* 0x00000001ff037807 */ /* 0x002fc80001000000 */
[----:B------:R-:W-:-:S04]  /*0fc0*/  SHF.L.U32 R3, R3, 0x1f, RZ ;  /* 0x0000001f03037819 */ /* 0x000fc800000006ff */
[----:B------:R-:W1:Y:S02]  /*0fd0*/  SYNCS.PHASECHK.TRANS64.TRYWAIT P1, [UR39+-0x8], R3 ;  /* 0xfffff803ff0075a7 */ /* 0x000e640008020167 */
[----:B-1----:R-:W-:Y:S05]  /*0fe0*/  @!P1 BRA `(.L_x_18) ;  /* 0x0000011800c89947 */ /* 0x002fea0003800000 */
.L_x_113:
[----:B------:R-:W-:Y:S01]  /*0ff0*/  USHF.R.U32.HI UR4, URZ, 0x4, UR36 ;  /* 0x000000043f047899 */ /* 0x000fe20008011624 */
[----:B------:R-:W-:Y:S01]  /*1000*/  WARPGROUP.ARRIVE ;  /* 0x00000000000079c5 */ /* 0x000fe20000000000 */
[----:B------:R-:W-:Y:S01]  /*1010*/  UIADD3 UR8, UR36, 0x7000, URZ ;  /* 0x0000700024087890 */ /* 0x000fe2000fffe03f */
[C---:B------:R-:W-:Y:S01]  /*1020*/  VIADD R5, R13.reuse, 0x9 ;  /* 0x000000090d057836 */ /* 0x040fe20000000000 */
[----:B------:R-:W-:Y:S01]  /*1030*/  ULOP3.LUT UR4, UR4, 0x3fff, URZ, 0xc0, !UPT ;  /* 0x00003fff04047892 */ /* 0x000fe2000f8ec03f */
[C---:B-1----:R-:W-:Y:S01]  /*1040*/  VIADD R3, R13.reuse, 0x8 ;  /* 0x000000080d037836 */ /* 0x042fe20000000000 */
[----:B------:R-:W-:Y:S01]  /*1050*/  USHF.R.U32.HI UR8, URZ, 0x4, UR8 ;  /* 0x000000043f087899 */ /* 0x000fe20008011608 */
[C---:B------:R-:W-:Y:S01]  /*1060*/  ISETP.GT.AND P2, PT, R0.reuse, R13, PT ;  /* 0x0000000d0000720c */ /* 0x040fe20003f44270 */
[----:B------:R-:W-:Y:S01]  /*1070*/  ULOP3.LUT UR9, UR4, 0x10000, URZ, 0xfc, !UPT ;  /* 0x0001000004097892 */ /* 0x000fe2000f8efc3f */
[C---:B------:R-:W-:Y:S01]  /*1080*/  ISETP.GE.AND P4, PT, R0.reuse, R5, PT ;  /* 0x000000050000720c */ /* 0x040fe20003f86270 */
[----:B------:R-:W-:Y:S01]  /*1090*/  ULOP3.LUT UR4, UR8, 0x3fff, URZ, 0xc0, !UPT ;  /* 0x00003fff08047892 */ /* 0x000fe2000f8ec03f */
[C---:B------:R-:W-:Y:S01]  /*10a0*/  ISETP.GE.AND P3, PT, R0.reuse, R3, PT ;  /* 0x000000030000720c */ /* 0x040fe20003f66270 */
[----:B------:R-:W-:Y:S01]  /*10b0*/  UIMAD UR6, UR6, 0x380, UR9 ;  /* 0x00000380060678a4 */ /* 0x000fe2000f8e0209 */
[C---:B------:R-:W-:Y:S01]  /*10c0*/  VIADD R5, R13.reuse, 0x19 ;  /* 0x000000190d057836 */ /* 0x040fe20000000000 */
[----:B------:R-:W-:Y:S01]  /*10d0*/  ULOP3.LUT UR4, UR4, 0x10000, URZ, 0xfc, !UPT ;  /* 0x0001000004047892 */ /* 0x000fe2000f8efc3f */
[C---:B------:R-:W-:Y:S01]  /*10e0*/  ISETP.GE.AND P1, PT, R0.reuse, R13, PT ;  /* 0x0000000d0000720c */ /* 0x040fe20003f26270 */
[----:B------:R-:W-:Y:S01]  /*10f0*/  UMOV UR9, 0xc0000010 ;  /* 0xc000001000097882 */ /* 0x000fe20000000000 */
[----:B------:R-:W-:Y:S01]  /*1100*/  UMOV UR11, 0xc0000010 ;  /* 0xc0000010000b7882 */ /* 0x000fe20000000000 */
[----:B------:R-:W-:Y:S01]  /*1110*/  UIADD3 UR12, UR6, 0x80, URZ ;  /* 0x00000080060c7890 */ /* 0x000fe2000fffe03f */
[C---:B------:R-:W-:Y:S01]  /*1120*/  VIADD R3, R13.reuse, 0x18 ;  /* 0x000000180d037836 */ /* 0x040fe20000000000 */
[----:B------:R-:W-:Y:S01]  /*1130*/  UMOV UR8, UR6 ;  /* 0x0000000600087c82 */ /* 0x000fe20008000000 */
[----:B------:R-:W-:Y:S01]  /*1140*/  UMOV UR10, UR4 ;  /* 0x00000004000a7c82 */ /* 0x000fe20008000000 */
[----:B------:R-:W-:Y:S01]  /*1150*/  UIADD3 UR14, UR4, 0x100, URZ ;  /* 0x00000100040e7890 */ /* 0x000fe2000fffe03f */
[----:B------:R-:W-:Y:S01]  /*1160*/  QGMMA.64x128x32.F32.E4M3.E4M3 R24, gdesc[UR8], RZ, !UPT, gsb0 ;  /* 0x01e00000081879f3 */ /* 0x000fe2000c0008ff */
[----:B------:R-:W-:Y:S01]  /*1170*/  UMOV UR13, 0xc0000010 ;  /* 0xc0000010000d7882 */ /* 0x000fe20000000000 */
[----:B------:R-:W-:Y:S01]  /*1180*/  UMOV UR15, 0xc0000010 ;  /* 0xc0000010000f7882 */ /* 0x000fe20000000000 */
[----:B------:R-:W-:Y:S01]  /*1190*/  UIADD3 UR16, UR6, 0x100, URZ ;  /* 0x0000010006107890 */ /* 0x000fe2000fffe03f */
[C---:B------:R-:W-:Y:S01]  /*11a0*/  VIADD R7, R13.reuse, 0x10 ;  /* 0x000000100d077836 */ /* 0x040fe20000000000 */
[----:B------:R-:W-:Y:S01]  /*11b0*/  UIADD3 UR18, UR4, 0x200, URZ ;  /* 0x0000020004127890 */ /* 0x000fe2000fffe03f */
[----:B------:R-:W-:Y:S01]  /*11c0*/  IADD3 R9, R13, 0x11, RZ ;  /* 0x000000110d097810 */ /* 0x000fe20007ffe0ff */
[----:B------:R-:W-:Y:S01]  /*11d0*/  UMOV UR17, 0xc0000010 ;  /* 0xc000001000117882 */ /* 0x000fe20000000000 */
[----:B------:R-:W-:Y:S01]  /*11e0*/  UMOV UR19, 0xc0000010 ;  /* 0xc000001000137882 */ /* 0x000fe20000000000 */
[----:B------:R-:W-:Y:S01]  /*11f0*/  UIADD3 UR20, UR6, 0x180, URZ ;  /* 0x0000018006147890 */ /* 0x000fe2000fffe03f */
[C---:B------:R-:W-:Y:S01]  /*1200*/  ISETP.GE.AND P6, PT, R0.reuse, R9, PT ;  /* 0x000000090000720c */ /* 0x040fe20003fc6270 */
[----:B------:R-:W-:Y:S01]  /*1210*/  UIADD3 UR22, UR4, 0x300, URZ ;  /* 0x0000030004167890 */ /* 0x000fe2000fffe03f */
[----:B------:R-:W-:Y:S01]  /*1220*/  ISETP.GE.AND P5, PT, R0, R7, PT ;  /* 0x000000070000720c */ /* 0x000fe20003fa6270 */
[----:B------:R-:W-:Y:S01]  /*1230*/  UMOV UR21, 0xc0000010 ;  /* 0xc000001000157882 */ /* 0x000fe20000000000 */
[----:B------:R-:W-:Y:S01]  /*1240*/  UMOV UR23, 0xc0000010 ;  /* 0xc000001000177882 */ /* 0x000fe20000000000 */
[----:B------:R-:W-:Y:S01]  /*1250*/  UIADD3 UR24, UR6, 0x200, URZ ;  /* 0x0000020006187890 */ /* 0x000fe2000fffe03f */
[----:B------:R-:W-:Y:S01]  /*1260*/  IMAD.MOV.U32 R103, RZ, RZ, RZ ;  /* 0x000000ffff677224 */ /* 0x000fe200078e00ff */
[----:B------:R-:W-:Y:S01]  /*1270*/  UIADD3 UR26, UR4, 0x400, URZ ;  /* 0x00000400041a7890 */ /* 0x000fe2000fffe03f */
[----:B------:R-:W-:Y:S01]  /*1280*/  UMOV UR25, 0xc0000010 ;  /* 0xc000001000197882 */ /* 0x000fe20000000000 */
[----:B------:R-:W-:Y:S01]  /*1290*/  UMOV UR27, 0xc0000010 ;  /* 0xc0000010001b7882 */ /* 0x000fe20000000000 */
[----:B------:R-:W-:-:S02]  /*12a0*/  UIADD3 UR28, UR6, 0x280, URZ ;  /* 0x00000280061c7890 */ /* 0x000fc4000fffe03f */
[----:B------:R-:W-:Y:S01]  /*12b0*/  UIADD3 UR30, UR4, 0x500, URZ ;  /* 0x00000500041e7890 */ /* 0x000fe2000fffe03f */
[----:B------:R-:W-:Y:S01]  /*12c0*/  UMOV UR29, 0xc0000010 ;  /* 0xc0000010001d7882 */ /* 0x000fe20000000000 */
[----:B------:R-:W-:Y:S01]  /*12d0*/  UMOV UR31, 0xc0000010 ;  /* 0xc0000010001f7882 */ /* 0x000fe20000000000 */
[----:B------:R-:W-:Y:S02]  /*12e0*/  UIADD3 UR32, UR6, 0x300, URZ ;  /* 0x0000030006207890 */ /* 0x000fe4000fffe03f */
[----:B------:R-:W-:Y:S01]  /*12f0*/  UIADD3 UR34, UR4, 0x600, URZ ;  /* 0x0000060004227890 */ /* 0x000fe2000fffe03f */
[----:B------:R-:W-:Y:S01]  /*1300*/  UMOV UR33, 0xc0000010 ;  /* 0xc000001000217882 */ /* 0x000fe20000000000 */
[----:B------:R-:W-:Y:S01]  /*1310*/  UMOV UR35, 0xc0000010 ;  /* 0xc000001000237882 */ /* 0x000fe20000000000 */
[----:B------:R-:W-:Y:S01]  /*1320*/  ULDC UR6, c[0x0][0x604] ;  /* 0x0001810000067ab9 */ /* 0x000fe20000000800 */
[----:B------:R-:W-:Y:S01]  /*1330*/  ULDC UR10, c[0x0][0x604] ;  /* 0x00018100000a7ab9 */ /* 0x000fe20000000800 */
[----:B------:R-:W-:-:S04]  /*1340*/  USHF.L.U32 UR7, UR7, 0x3, URZ ;  /* 0x0000000307077899 */ /* 0x000fc8000800063f */
[----:B------:R-:W-:Y:S01]  /*1350*/  ULOP3.LUT UR7, UR7, 0x8, URZ, 0xc, !UPT ;  /* 0x0000000807077892 */ /* 0x000fe2000f8e0c3f */
[----:B------:R-:W-:Y:S02]  /*1360*/  WARPGROUP.DEPBAR.LE gsb0, 0x0 ;  /* 0x00008000000079c5 */ /* 0x000fe40000010000 */
[----:B------:R-:W-:-:S06]  /*1370*/  WARPGROUP.ARRIVE ;  /* 0x00000000000079c5 */ /* 0x000fcc0000000000 */
[----:B------:R-:W-:Y:S03]  /*1380*/  QGMMA.64x128x32.F32.E4M3.E4M3 R24, gdesc[UR12], R24, gsb0 ;  /* 0x01e000000c1879f3 */ /* 0x000fe60008000818 */
[----:B------:R-:W-:Y:S02]  /*1390*/  WARPGROUP.DEPBAR.LE gsb0, 0x0 ;  /* 0x00008000000079c5 */ /* 0x000fe40000010000 */
[----:B------:R-:W-:-:S07]  /*13a0*/  WARPGROUP.ARRIVE ;  /* 0x00000000000079c5 */ /* 0x000fce0000000000 */
        /* <DEDUP_REMOVED lines=14> */
[----:B------:R-:W-:Y:S02]  /*1490*/  FSEL R25, R25, -INF , P2 ;  /* 0xff80000019197808 */ /* 0x000fe40001000000 */
[----:B------:R-:W-:Y:S02]  /*14a0*/  FSEL R31, R31, -INF , P2 ;  /* 0xff8000001f1f7808 */ /* 0x000fe40001000000 */
[----:B------:R-:W-:Y:S02]  /*14b0*/  FSEL R24, R24, -INF , P1 ;  /* 0xff80000018187808 */ /* 0x000fe40000800000 */
[----:B------:R-:W-:-:S02]  /*14c0*/  FSEL R30, R30, -INF , P1 ;  /* 0xff8000001e1e7808 */ /* 0x000fc40000800000 */
[C---:B------:R-:W-:Y:S01]  /*14d0*/  ISETP.GE.AND P2, PT, R0.reuse, R5, PT ;  /* 0x000000050000720c */ /* 0x040fe20003f46270 */
[C---:B------:R-:W-:Y:S01]  /*14e0*/  VIADD R5, R13.reuse, 0x21 ;  /* 0x000000210d057836 */ /* 0x040fe20000000000 */
[----:B------:R-:W-:Y:S01]  /*14f0*/  ISETP.GE.AND P1, PT, R0, R3, PT ;  /* 0x000000030000720c */ /* 0x000fe20003f26270 */
[----:B------:R-:W-:Y:S01]  /*1500*/  VIADD R3, R13, 0x20 ;  /* 0x000000200d037836 */ /* 0x000fe20000000000 */
        /* <DEDUP_REMOVED lines=14> */
[----:B------:R-:W-:Y:S02]  /*15f0*/  ISETP.GE.AND P5, PT, R0, R3, PT ;  /* 0x000000030000720c */ /* 0x000fe40003fa6270 */
[----:B------:R-:W-:Y:S02]  /*1600*/  IADD3 R3, R13, 0x30, RZ ;  /* 0x000000300d037810 */ /* 0x000fe40007ffe0ff */
[----:B------:R-:W-:Y:S02]  /*1610*/  FSEL R36, R36, -INF , P1 ;  /* 0xff80000024247808 */ /* 0x000fe40000800000 */
[----:B------:R-:W-:Y:S02]  /*1620*/  FSEL R42, R42, -INF , P1 ;  /* 0xff8000002a2a7808 */ /* 0x000fe40000800000 */
[----:B------:R-:W-:-:S02]  /*1630*/  FSEL R37, R37, -INF , P2 ;  /* 0xff80000025257808 */ /* 0x000fc40001000000 */
[----:B------:R-:W-:Y:S02]  /*1640*/  FSEL R43, R43, -INF , P2 ;  /* 0xff8000002b2b7808 */ /* 0x000fe40001000000 */
[C---:B------:R-:W-:Y:S01]  /*1650*/  ISETP.GE.AND P1, PT, R0.reuse, R3, PT ;  /* 0x000000030000720c */ /* 0x040fe20003f26270 */
[C---:B------:R-:W-:Y:S01]  /*1660*/  VIADD R3, R13.reuse, 0x38 ;  /* 0x000000380d037836 */ /* 0x040fe20000000000 */
[----:B------:R-:W-:Y:S01]  /*1670*/  ISETP.GE.AND P2, PT, R0, R5, PT ;  /* 0x000000050000720c */ /* 0x000fe20003f46270 */
[----:B------:R-:W-:Y:S01]  /*1680*/  VIADD R5, R13, 0x39 ;  /* 0x000000390d057836 */ /* 0x000fe20000000000 */
        /* <DEDUP_REMOVED lines=13> */
[----:B------:R-:W-:Y:S01]  /*1760*/  VIADD R3, R13, 0x48 ;  /* 0x000000480d037836 */ /* 0x000fe20000000000 */
[----:B------:R-:W-:Y:S02]  /*1770*/  ISETP.GE.AND P6, PT, R0, R5, PT ;  /* 0x000000050000720c */ /* 0x000fe40003fc6270 */
[----:B------:R-:W-:Y:S02]  /*1780*/  FMNMX R5, R24, R25, !PT ;  /* 0x0000001918057209 */ /* 0x000fe40007800000 */
[----:B------:R-:W-:Y:S02]  /*1790*/  FSEL R48, R48, -INF , P1 ;  /* 0xff80000030307808 */ /* 0x000fe40000800000 */
[----:B------:R-:W-:-:S02]  /*17a0*/  FSEL R54, R54, -INF , P1 ;  /* 0xff80000036367808 */ /* 0x000fc40000800000 */
[----:B------:R-:W-:Y:S02]  /*17b0*/  FMNMX R6, R28, R5, !PT ;  /* 0x000000051c067209 */ /* 0x000fe40007800000 */
[----:B------:R-:W-:Y:S02]  /*17c0*/  ISETP.GE.AND P1, PT, R0, R3, PT ;  /* 0x000000030000720c */ /* 0x000fe40003f26270 */
[----:B------:R-:W-:Y:S02]  /*17d0*/  IADD3 R3, R13, 0x49, RZ ;  /* 0x000000490d037810 */ /* 0x000fe40007ffe0ff */
[----:B------:R-:W-:Y:S02]  /*17e0*/  FMNMX R5, R29, R6, !PT ;  /* 0x000000061d057209 */ /* 0x000fe40007800000 */
[----:B------:R-:W-:Y:S02]  /*17f0*/  FSEL R49, R49, -INF , P2 ;  /* 0xff80000031317808 */ /* 0x000fe40001000000 */
[----:B------:R-:W-:-:S02]  /*1800*/  FSEL R55, R55, -INF , P2 ;  /* 0xff80000037377808 */ /* 0x000fc40001000000 */
[----:B------:R-:W-:Y:S01]  /*1810*/  ISETP.GE.AND P2, PT, R0, R3, PT ;  /* 0x000000030000720c */ /* 0x000fe20003f46270 */
[C---:B------:R-:W-:Y:S01]  /*1820*/  VIADD R3, R13.reuse, 0x50 ;  /* 0x000000500d037836 */ /* 0x040fe20000000000 */
[----:B------:R-:W-:Y:S02]  /*1830*/  FMNMX R6, R32, R5, !PT ;  /* 0x0000000520067209 */ /* 0x000fe40007800000 */
[----:B------:R-:W-:Y:S02]  /*1840*/  FSEL R52, R52, -INF , P3 ;  /* 0xff80000034347808 */ /* 0x000fe40001800000 */
[----:B------:R-:W-:Y:S02]  /*1850*/  FSEL R58, R58, -INF , P3 ;  /* 0xff8000003a3a7808 */ /* 0x000fe40001800000 */
[----:B------:R-:W-:Y:S01]  /*1860*/  ISETP.GE.AND P3, PT, R0, R3, PT ;  /* 0x000000030000720c */ /* 0x000fe20003f66270 */
[----:B------:R-:W-:Y:S01]  /*1870*/  VIADD R3, R13, 0x51 ;  /* 0x000000510d037836 */ /* 0x000fe20000000000 */
[----:B------:R-:W-:-:S02]  /*1880*/  FMNMX R5, R33, R6, !PT ;  /* 0x0000000621057209 */ /* 0x000fc40007800000 */
[----:B------:R-:W-:Y:S02]  /*1890*/  FSEL R53, R53, -INF , P4 ;  /* 0xff80000035357808 */ /* 0x000fe40002000000 */
[----:B------:R-:W-:Y:S01]  /*18a0*/  FMNMX R6, R36, R5, !PT ;  /* 0x0000000524067209 */ /* 0x000fe20007800000 */
[----:B------:R-:W-:Y:S01]  /*18b0*/  VIADD R5, R13, 0x59 ;  /* 0x000000590d057836 */ /* 0x000fe20000000000 */
[----:B------:R-:W-:Y:S02]  /*18c0*/  FSEL R59, R59, -INF , P4 ;  /* 0xff8000003b3b7808 */ /* 0x000fe40002000000 */
[----:B------:R-:W-:Y:S01]  /*18d0*/  ISETP.GE.AND P4, PT, R0, R3, PT ;  /* 0x000000030000720c */ /* 0x000fe20003f86270 */
[----:B------:R-:W-:Y:S01]  /*18e0*/  VIADD R3, R13, 0x58 ;  /* 0x000000580d037836 */ /* 0x000fe20000000000 */
[----:B------:R-:W-:Y:S02]  /*18f0*/  FMNMX R7, R37, R6, !PT ;  /* 0x0000000625077209 */ /* 0x000fe40007800000 */
[----:B------:R-:W-:-:S02]  /*1900*/  FSEL R56, R56, -INF , P5 ;  /* 0xff80000038387808 */ /* 0x000fc40002800000 */
[----:B------:R-:W-:Y:S02]  /*1910*/  FSEL R62, R62, -INF , P5 ;  /* 0xff8000003e3e7808 */ /* 0x000fe40002800000 */
[C---:B------:R-:W-:Y:S01]  /*1920*/  ISETP.GE.AND P5, PT, R0.reuse, R3, PT ;  /* 0x000000030000720c */ /* 0x040fe20003fa6270 */
[----:B------:R-:W-:Y:S01]  /*1930*/  VIADD R3, R0, 0x8 ;  /* 0x0000000800037836 */ /* 0x000fe20000000000 */
[----:B------:R-:W-:Y:S02]  /*1940*/  FMNMX R6, R40, R7, !PT ;  /* 0x0000000728067209 */ /* 0x000fe40007800000 */
[----:B------:R-:W-:Y:S02]  /*1950*/  FSEL R57, R57, -INF , P6 ;  /* 0xff80000039397808 */ /* 0x000fe40003000000 */
[----:B------:R-:W-:Y:S02]  /*1960*/  FMNMX R7, R41, R6, !PT ;  /* 0x0000000629077209 */ /* 0x000fe40007800000 */
[----:B------:R-:W-:-:S02]  /*1970*/  FSEL R63, R63, -INF , P6 ;  /* 0xff8000003f3f7808 */ /* 0x000fc40003000000 */
[C---:B------:R-:W-:Y:S02]  /*1980*/  ISETP.GE.AND P6, PT, R3.reuse, R13, PT ;  /* 0x0000000d0300720c */ /* 0x040fe40003fc6270 */
[----:B------:R-:W-:Y:S02]  /*1990*/  FMNMX R6, R44, R7, !PT ;  /* 0x000000072c067209 */ /* 0x000fe40007800000 */
[----:B------:R-:W-:Y:S02]  /*19a0*/  FSEL R26, R26, -INF , P6 ;  /* 0xff8000001a1a7808 */ /* 0x000fe40003000000 */
[----:B------:R-:W-:Y:S02]  /*19b0*/  ISETP.GT.AND P6, PT, R3, R13, PT ;  /* 0x0000000d0300720c */ /* 0x000fe40003fc4270 */
[----:B------:R-:W-:Y:S02]  /*19c0*/  FMNMX R9, R45, R6, !PT ;  /* 0x000000062d097209 */ /* 0x000fe40007800000 */
[----:B------:R-:W-:-:S02]  /*19d0*/  FSEL R27, R27, -INF , P6 ;  /* 0xff8000001b1b7808 */ /* 0x000fc40003000000 */
[----:B------:R-:W-:Y:S02]  /*19e0*/  FMNMX R6, R48, R9, !PT ;  /* 0x0000000930067209 */ /* 0x000fe40007800000 */
[----:B------:R-:W-:Y:S02]  /*19f0*/  FMNMX R9, R26, R27, !PT ;  /* 0x0000001b1a097209 */ /* 0x000fe40007800000 */
[----:B------:R-:W-:Y:S02]  /*1a00*/  FMNMX R15, R49, R6, !PT ;  /* 0x00000006310f7209 */ /* 0x000fe40007800000 */
[----:B------:R-:W-:Y:S02]  /*1a10*/  IADD3 R7, R13, 0x61, RZ ;  /* 0x000000610d077810 */ /* 0x000fe40007ffe0ff */
[----:B------:R-:W-:Y:S02]  /*1a20*/  FMNMX R6, R30, R9, !PT ;  /* 0x000000091e067209 */ /* 0x000fe40007800000 */
[----:B------:R-:W-:-:S02]  /*1a30*/  FMNMX R8, R52, R15, !PT ;  /* 0x0000000f34087209 */ /* 0x000fc40007800000 */
[----:B------:R-:W-:Y:S02]  /*1a40*/  ISETP.GE.AND P6, PT, R0, R7, PT ;  /* 0x000000070000720c */ /* 0x000fe40003fc6270 */
[----:B------:R-:W-:Y:S02]  /*1a50*/  FMNMX R7, R31, R6, !PT ;  /* 0x000000061f077209 */ /* 0x000fe40007800000 */
[----:B------:R-:W-:Y:S02]  /*1a60*/  FMNMX R9, R53, R8, !PT ;  /* 0x0000000835097209 */ /* 0x000fe40007800000 */
[----:B------:R-:W-:Y:S02]  /*1a70*/  FSEL R60, R60, -INF , P1 ;  /* 0xff8000003c3c7808 */ /* 0x000fe40000800000 */
[----:B------:R-:W-:Y:S02]  /*1a80*/  FSEL R66, R66, -INF , P1 ;  /* 0xff80000042427808 */ /* 0x000fe40000800000 */
[----:B------:R-:W-:-:S02]  /*1a90*/  FMNMX R6, R34, R7, !PT ;  /* 0x0000000722067209 */ /* 0x000fc40007800000 */
[----:B------:R-:W-:Y:S01]  /*1aa0*/  ISETP.GE.AND P1, PT, R0, R5, PT ;  /* 0x000000050000720c */ /* 0x000fe20003f26270 */
[----:B------:R-:W-:Y:S01]  /*1ab0*/  VIADD R5, R13, 0x60 ;  /* 0x000000600d057836 */ /* 0x000fe20000000000 */
[----:B------:R-:W-:Y:S02]  /*1ac0*/  FMNMX R8, R56, R9, !PT ;  /* 0x0000000938087209 */ /* 0x000fe40007800000 */
[----:B------:R-:W-:Y:S02]  /*1ad0*/  FMNMX R7, R35, R6, !PT ;  /* 0x0000000623077209 */ /* 0x000fe40007800000 */
[----:B------:R-:W-:Y:S02]  /*1ae0*/  FMNMX R9, R57, R8, !PT ;  /* 0x0000000839097209 */ /* 0x000fe40007800000 */
[----:B------:R-:W-:Y:S02]  /*1af0*/  FSEL R61, R61, -INF , P2 ;  /* 0xff8000003d3d7808 */ /* 0x000fe40001000000 */
[----:B------:R-:W-:-:S02]  /*1b00*/  FSEL R67, R67, -INF , P2 ;  /* 0xff80000043437808 */ /* 0x000fc40001000000 */
[----:B------:R-:W-:Y:S01]  /*1b10*/  ISETP.GE.AND P2, PT, R0, R5, PT ;  /* 0x000000050000720c */ /* 0x000fe20003f46270 */
[----:B------:R-:W-:Y:S01]  /*1b20*/  VIADD R5, R13, 0x68 ;  /* 0x000000680d057836 */ /* 0x000fe20000000000 */
        /* <DEDUP_REMOVED lines=9> */
[----:B------:R-:W-:Y:S02]  /*1bc0*/  FSEL R65, R65, -INF , P4 ;  /* 0xff80000041417808 */ /* 0x000fe40002000000 */
[----:B------:R-:W-:Y:S02]  /*1bd0*/  FMNMX R8, R64, R9, !PT ;  /* 0x0000000940087209 */ /* 0x000fe40007800000 */
[----:B------:R-:W-:-:S02]  /*1be0*/  FSEL R71, R71, -INF , P4 ;  /* 0xff80000047477808 */ /* 0x000fc40002000000 */
[----:B------:R-:W-:Y:S01]  /*1bf0*/  ISETP.GE.AND P4, PT, R0, R5, PT ;  /* 0x000000050000720c */ /* 0x000fe20003f86270 */
[----:B------:R-:W-:Y:S01]  /*1c00*/  VIADD R5, R13, 0x70 ;  /* 0x000000700d057836 */ /* 0x000fe20000000000 */
[----:B------:R-:W-:Y:S02]  /*1c10*/  FMNMX R7, R43, R6, !PT ;  /* 0x000000062b077209 */ /* 0x000fe40007800000 */
[----:B------:R-:W-:Y:S02]  /*1c20*/  FSEL R68, R68, -INF , P5 ;  /* 0xff80000044447808 */ /* 0x000fe40002800000 */
[----:B------:R-:W-:Y:S02]  /*1c30*/  FMNMX R9, R65, R8, !PT ;  /* 0x0000000841097209 */ /* 0x000fe40007800000 */
[----:B------:R-:W-:Y:S02]  /*1c40*/  FSEL R74, R74, -INF , P5 ;  /* 0xff8000004a4a7808 */ /* 0x000fe40002800000 */
[----:B------:R-:W-:-:S02]  /*1c50*/  FMNMX R6, R46, R7, !PT ;  /* 0x000000072e067209 */ /* 0x000fc40007800000 */
[----:B------:R-:W-:Y:S01]  /*1c60*/  ISETP.GE.AND P5, PT, R0, R5, PT ;  /* 0x000000050000720c */ /* 0x000fe20003fa6270 */
[----:B------:R-:W-:Y:S01]  /*1c70*/  VIADD R5, R13, 0x78 ;  /* 0x000000780d057836 */ /* 0x000fe20000000000 */
[----:B------:R-:W-:Y:S02]  /*1c80*/  FSEL R69, R69, -INF , P1 ;  /* 0xff80000045457808 */ /* 0x000fe40000800000 */
[----:B------:R-:W-:Y:S02]  /*1c90*/  FMNMX R8, R68, R9, !PT ;  /* 0x0000000944087209 */ /* 0x000fe40007800000 */
[----:B------:R-:W-:Y:S02]  /*1ca0*/  FMNMX R7, R47, R6, !PT ;  /* 0x000000062f077209 */ /* 0x000fe40007800000 */
[----:B------:R-:W-:Y:S02]  /*1cb0*/  FSEL R72, R72, -INF , P2 ;  /* 0xff80000048487808 */ /* 0x000fe40001000000 */
[----:B------:R-:W-:-:S02]  /*1cc0*/  FMNMX R9, R69, R8, !PT ;  /* 0x0000000845097209 */ /* 0x000fc40007800000 */
[----:B------:R-:W-:Y:S02]  /*1cd0*/  FSEL R75, R75, -INF , P1 ;  /* 0xff8000004b4b7808 */ /* 0x000fe40000800000 */
[----:B------:R-:W-:Y:S01]  /*1ce0*/  ISETP.GE.AND P1, PT, R0, R5, PT ;  /* 0x000000050000720c */ /* 0x000fe20003f26270 */
[----:B------:R-:W-:Y:S01]  /*1cf0*/  VIADD R5, R13, 0x79 ;  /* 0x000000790d057836 */ /* 0x000fe20000000000 */
[----:B------:R-:W-:Y:S02]  /*1d00*/  FMNMX R6, R50, R7, !PT ;  /* 0x0000000732067209 */ /* 0x000fe40007800000 */
[----:B------:R-:W-:Y:S02]  /*1d10*/  FSEL R73, R73, -INF , P6 ;  /* 0xff80000049497808 */ /* 0x000fe40003000000 */
[----:B------:R-:W-:Y:S02]  /*1d20*/  FMNMX R8, R72, R9, !PT ;  /* 0x0000000948087209 */ /* 0x000fe40007800000 */
[----:B------:R-:W-:-:S02]  /*1d30*/  FSEL R84, R84, -INF , P1 ;  /* 0xff80000054547808 */ /* 0x000fc40000800000 */
[----:B------:R-:W-:Y:S02]  /*1d40*/  FMNMX R7, R51, R6, !PT ;  /* 0x0000000633077209 */ /* 0x000fe40007800000 */
[----:B------:R-:W-:Y:S01]  /*1d50*/  ISETP.GE.AND P1, PT, R0, R5, PT ;  /* 0x000000050000720c */ /* 0x000fe20003f26270 */
[----:B------:R-:W-:Y:S01]  /*1d60*/  VIADD R5, R13, 0x71 ;  /* 0x000000710d057836 */ /* 0x000fe20000000000 */
[----:B------:R-:W-:Y:S02]  /*1d70*/  FSEL R76, R76, -INF , P3 ;  /* 0xff8000004c4c7808 */ /* 0x000fe40001800000 */
[----:B------:R-:W-:Y:S02]  /*1d80*/  FMNMX R9, R73, R8, !PT ;  /* 0x0000000849097209 */ /* 0x000fe40007800000 */
[----:B------:R-:W-:Y:S02]  /*1d90*/  FMNMX R6, R54, R7, !PT ;  /* 0x0000000736067209 */ /* 0x000fe40007800000 */
[----:B------:R-:W-:-:S02]  /*1da0*/  FSEL R77, R77, -INF , P4 ;  /* 0xff8000004d4d7808 */ /* 0x000fc40002000000 */
[----:B------:R-:W-:Y:S02]  /*1db0*/  FMNMX R8, R76, R9, !PT ;  /* 0x000000094c087209 */ /* 0x000fe40007800000 */
[----:B------:R-:W-:Y:S02]  /*1dc0*/  FSEL R85, R85, -INF , P1 ;  /* 0xff80000055557808 */ /* 0x000fe40000800000 */
[----:B------:R-:W-:Y:S02]  /*1dd0*/  ISETP.GE.AND P1, PT, R0, R5, PT ;  /* 0x000000050000720c */ /* 0x000fe40003f26270 */
[----:B------:R-:W-:Y:S02]  /*1de0*/  FMNMX R5, R55, R6, !PT ;  /* 0x0000000637057209 */ /* 0x000fe40007800000 */
[----:B------:R-:W-:Y:S02]  /*1df0*/  FSEL R80, R80, -INF , P5 ;  /* 0xff80000050507808 */ /* 0x000fe40002800000 */
[----:B------:R-:W-:-:S02]  /*1e00*/  FMNMX R7, R77, R8, !PT ;  /* 0x000000084d077209 */ /* 0x000fc40007800000 */
[----:B------:R-:W-:Y:S02]  /*1e10*/  FMNMX R6, R58, R5, !PT ;  /* 0x000000053a067209 */ /* 0x000fe40007800000 */
[----:B------:R-:W-:Y:S02]  /*1e20*/  FSEL R81, R81, -INF , P1 ;  /* 0xff80000051517808 */ /* 0x000fe40000800000 */
[----:B------:R-:W-:Y:S02]  /*1e30*/  FMNMX R8, R80, R7, !PT ;  /* 0x0000000750087209 */ /* 0x000fe40007800000 */
[----:B------:R-:W-:Y:S02]  /*1e40*/  FMNMX R5, R59, R6, !PT ;  /* 0x000000063b057209 */ /* 0x000fe40007800000 */
[----:B------:R-:W-:Y:S02]  /*1e50*/  FMNMX R7, R81, R8, !PT ;  /* 0x0000000851077209 */ /* 0x000fe40007800000 */
[----:B------:R-:W-:-:S02]  /*1e60*/  FMNMX R6, R62, R5, !PT ;  /* 0x000000053e067209 */ /* 0x000fc40007800000 */
[----:B------:R-:W-:Y:S02]  /*1e70*/  FMNMX R8, R84, R7, !PT ;  /* 0x0000000754087209 */ /* 0x000fe40007800000 */
[----:B------:R-:W-:Y:S02]  /*1e80*/  FMNMX R5, R63, R6, !PT ;  /* 0x000000063f057209 */ /* 0x000fe40007800000 */
[----:B------:R-:W-:Y:S02]  /*1e90*/  FMNMX R8, R85, R8, !PT ;  /* 0x0000000855087209 */ /* 0x000fe40007800000 */
[----:B------:R-:W-:Y:S02]  /*1ea0*/  FMNMX R6, R66, R5, !PT ;  /* 0x0000000542067209 */ /* 0x000fe40007800000 */
[----:B------:R-:W-:Y:S01]  /*1eb0*/  FSEL R78, R78, -INF , P2 ;  /* 0xff8000004e4e7808 */ /* 0x000fe20001000000 */
[----:B------:R-:W1:Y:S01]  /*1ec0*/  SHFL.BFLY PT, R7, R8, 0x1, 0x1f ;  /* 0x0c201f0008077f89 */ /* 0x000e6200000e0000 */
[----:B------:R-:W-:-:S02]  /*1ed0*/  FMNMX R5, R67, R6, !PT ;  /* 0x0000000643057209 */ /* 0x000fc40007800000 */
[----:B------:R-:W-:Y:S02]  /*1ee0*/  FSEL R79, R79, -INF , P6 ;  /* 0xff8000004f4f7808 */ /* 0x000fe40003000000 */
[----:B------:R-:W-:Y:S02]  /*1ef0*/  FMNMX R6, R70, R5, !PT ;  /* 0x0000000546067209 */ /* 0x000fe40007800000 */
[----:B------:R-:W-:Y:S02]  /*1f00*/  FSEL R82, R82, -INF , P3 ;  /* 0xff80000052527808 */ /* 0x000fe40001800000 */
[----:B------:R-:W-:Y:S02]  /*1f10*/  FMNMX R5, R71, R6, !PT ;  /* 0x0000000647057209 */ /* 0x000fe40007800000 */
[----:B------:R-:W-:Y:S02]  /*1f20*/  FSEL R83, R83, -INF , P4 ;  /* 0xff80000053537808 */ /* 0x000fe40002000000 */
[----:B------:R-:W-:-:S02]  /*1f30*/  FMNMX R6, R74, R5, !PT ;  /* 0x000000054a067209 */ /* 0x000fc40007800000 */
[----:B------:R-:W-:Y:S02]  /*1f40*/  FSEL R86, R86, -INF , P5 ;  /* 0xff80000056567808 */ /* 0x000fe40002800000 */
[----:B------:R-:W-:Y:S02]  /*1f50*/  FMNMX R5, R75, R6, !PT ;  /* 0x000000064b057209 */ /* 0x000fe40007800000 */
[----:B------:R-:W-:Y:S02]  /*1f60*/  FSEL R87, R87, -INF , P1 ;  /* 0xff80000057577808 */ /* 0x000fe40000800000 */
[----:B------:R-:W-:Y:S02]  /*1f70*/  FMNMX R6, R78, R5, !PT ;  /* 0x000000054e067209 */ /* 0x000fe40007800000 */
[----:B-1----:R-:W-:Y:S02]  /*1f80*/  FMNMX R7, R8, R7, !PT ;  /* 0x0000000708077209 */ /* 0x002fe40007800000 */
[----:B------:R-:W-:-:S03]  /*1f90*/  FMNMX R5, R79, R6, !PT ;  /* 0x000000064f057209 */ /* 0x000fc60007800000 */
[----:B------:R-:W1:Y:S01]  /*1fa0*/  SHFL.BFLY PT, R14, R7, 0x2, 0x1f ;  /* 0x0c401f00070e7f89 */ /* 0x000e6200000e0000 */
[----:B------:R-:W-:-:S04]  /*1fb0*/  FMNMX R6, R82, R5, !PT ;  /* 0x0000000552067209 */ /* 0x000fc80007800000 */
[----:B------:R-:W-:-:S04]  /*1fc0*/  FMNMX R5, R83, R6, !PT ;  /* 0x0000000653057209 */ /* 0x000fc80007800000 */
[----:B------:R-:W-:-:S04]  /*1fd0*/  FMNMX R6, R86, R5, !PT ;  /* 0x0000000556067209 */ /* 0x000fc80007800000 */
[----:B------:R-:W-:-:S05]  /*1fe0*/  FMNMX R6, R87, R6, !PT ;  /* 0x0000000657067209 */ /* 0x000fca0007800000 */
[----:B------:R-:W2:Y:S01]  /*1ff0*/  SHFL.BFLY PT, R5, R6, 0x1, 0x1f ;  /* 0x0c201f0006057f89 */ /* 0x000ea200000e0000 */
[----:B-1----:R-:W-:-:S04]  /*2000*/  FMNMX R14, R7, R14, !PT ;  /* 0x0000000e070e7209 */ /* 0x002fc80007800000 */
[----:B------:R-:W-:-:S04]  /*2010*/  FSETP.NEU.AND P1, PT, R14, -INF , PT ;  /* 0xff8000000e00780b */ /* 0x000fc80003f2d000 */
[----:B------:R-:W-:-:S05]  /*2020*/  FSEL R7, R14, RZ, P1 ;  /* 0x000000ff0e077208 */ /* 0x000fca0000800000 */
[----:B------:R-:W-:Y:S01]  /*2030*/  FMUL R7, R7, UR6 ;  /* 0x0000000607077c20 */ /* 0x000fe20008400000 */
[----:B------:R-:W-:-:S03]  /*2040*/  ULDC UR6, c[0x0][0x604] ;  /* 0x0001810000067ab9 */ /* 0x000fc60000000800 */
[--C-:B------:R-:W-:Y:S01]  /*2050*/  FFMA R24, R24, UR6, -R7.reuse ;  /* 0x0000000618187c23 */ /* 0x100fe20008000807 */
[----:B--2---:R-:W-:Y:S01]  /*2060*/  FMNMX R5, R6, R5, !PT ;  /* 0x0000000506057209 */ /* 0x004fe20007800000 */
[----:B------:R-:W-:Y:S02]  /*2070*/  ULDC UR6, c[0x0][0x604] ;  /* 0x0001810000067ab9 */ /* 0x000fe40000000800 */
[--C-:B------:R-:W-:Y:S01]  /*2080*/  FFMA R25, R25, UR6, -R7.reuse ;  /* 0x0000000619197c23 */ /* 0x100fe20008000807 */
[----:B------:R-:W-:Y:S01]  /*2090*/  ULDC UR6, c[0x0][0x604] ;  /* 0x0001810000067ab9 */ /* 0x000fe20000000800 */
[----:B------:R-:W1:Y:S01]  /*20a0*/  SHFL.BFLY PT, R6, R5, 0x2, 0x1f ;  /* 0x0c401f0005067f89 */ /* 0x000e6200000e0000 */
[--C-:B------:R-:W-:Y:S01]  /*20b0*/  FFMA R28, R28, UR6, -R7.reuse ;  /* 0x000000061c1c7c23 */ /* 0x100fe20008000807 */
[----:B------:R-:W-:Y:S01]  /*20c0*/  ULDC UR6, c[0x0][0x604] ;  /* 0x0001810000067ab9 */ /* 0x000fe20000000800 */
[----:B------:R-:W-:Y:S01]  /*20d0*/  FSETP.GEU.AND P3, PT, R24, -126, PT ;  /* 0xc2fc00001800780b */ /* 0x000fe20003f6e000 */
[--C-:B------:R-:W-:Y:S01]  /*20e0*/  FFMA R29, R29, UR6, -R7.reuse ;  /* 0x000000061d1d7c23 */ /* 0x100fe20008000807 */
[----:B------:R-:W-:Y:S01]  /*20f0*/  FSETP.GEU.AND P4, PT, R25, -126, PT ;  /* 0xc2fc00001900780b */ /* 0x000fe20003f8e000 */
[----:B------:R-:W-:Y:S01]  /*2100*/  ULDC UR6, c[0x0][0x604] ;  /* 0x0001810000067ab9 */ /* 0x000fe20000000800 */
[----:B------:R-:W-:Y:S01]  /*2110*/  FSETP.GEU.AND P5, PT, R28, -126, PT ;  /* 0xc2fc00001c00780b */ /* 0x000fe20003fae000 */
[----:B------:R-:W-:Y:S01]  /*2120*/  FFMA R32, R32, UR6, -R7 ;  /* 0x0000000620207c23 */ /* 0x000fe20008000807 */
[----:B------:R-:W-:Y:S01]  /*2130*/  FSETP.GEU.AND P6, PT, R29, -126, PT ;  /* 0xc2fc00001d00780b */ /* 0x000fe20003fce000 */
[----:B------:R-:W-:-:S02]  /*2140*/  ULDC UR6, c[0x0][0x604] ;  /* 0x0001810000067ab9 */ /* 0x000fc40000000800 */
[--C-:B------:R-:W-:Y:S01]  /*2150*/  FFMA R33, R33, UR6, -R7.reuse ;  /* 0x0000000621217c23 */ /* 0x100fe20008000807 */
[----:B------:R-:W-:Y:S01]  /*2160*/  ULDC UR6, c[0x0][0x604] ;  /* 0x0001810000067ab9 */ /* 0x000fe20000000800 */
[----:B------:R-:W-:Y:S01]  /*2170*/  FSETP.GEU.AND P1, PT, R32, -126, PT ;  /* 0xc2fc00002000780b */ /* 0x000fe20003f2e000 */
[--C-:B------:R-:W-:Y:S01]  /*2180*/  FFMA R36, R36, UR6, -R7.reuse ;  /* 0x0000000624247c23 */ /* 0x100fe20008000807 */
[----:B------:R-:W-:Y:S01]  /*2190*/  @!P3 FMUL R24, R24, 0.5 ;  /* 0x3f0000001818b820 */ /* 0x000fe20000400000 */
[----:B------:R-:W-:Y:S01]  /*21a0*/  ULDC UR6, c[0x0][0x604] ;  /* 0x0001810000067ab9 */ /* 0x000fe20000000800 */
[----:B------:R-:W-:Y:S01]  /*21b0*/  @!P4 FMUL R25, R25, 0.5 ;  /* 0x3f0000001919c820 */ /* 0x000fe20000400000 */
[--C-:B------:R-:W-:Y:S01]  /*21c0*/  FFMA R37, R37, UR6, -R7.reuse ;  /* 0x0000000625257c23 */ /* 0x100fe20008000807 */
[----:B------:R-:W-:Y:S01]  /*21d0*/  @!P5 FMUL R28, R28, 0.5 ;  /* 0x3f0000001c1cd820 */ /* 0x000fe20000400000 */
[----:B------:R-:W-:Y:S01]  /*21e0*/  ULDC UR6, c[0x0][0x604] ;  /* 0x0001810000067ab9 */ /* 0x000fe20000000800 */
[----:B------:R-:W-:Y:S01]  /*21f0*/  @!P6 FMUL R29, R29, 0.5 ;  /* 0x3f0000001d1de820 */ /* 0x000fe20000400000 */
[----:B------:R-:W2:Y:S01]  /*2200*/  MUFU.EX2 R24, R24 ;  /* 0x0000001800187308 */ /* 0x000ea20000000800 */
[----:B-1----:R-:W-:Y:S01]  /*2210*/  FMNMX R15, R5, R6, !PT ;  /* 0x00000006050f7209 */ /* 0x002fe20007800000 */
[--C-:B------:R-:W-:Y:S01]  /*2220*/  FFMA R40, R40, UR6, -R7.reuse ;  /* 0x0000000628287c23 */ /* 0x100fe20008000807 */
[----:B------:R-:W-:Y:S01]  /*2230*/  ULDC UR6, c[0x0][0x604] ;  /* 0x0001810000067ab9 */ /* 0x000fe20000000800 */
[----:B------:R-:W-:Y:S01]  /*2240*/  @!P1 FMUL R32, R32, 0.5 ;  /* 0x3f00000020209820 */ /* 0x000fe20000400000 */
[----:B------:R-:W-:Y:S01]  /*2250*/  FSETP.NEU.AND P2, PT, R15, -INF , PT ;  /* 0xff8000000f00780b */ /* 0x000fe20003f4d000 */
[--C-:B------:R-:W-:Y:S01]  /*2260*/  FFMA R41, R41, UR6, -R7.reuse ;  /* 0x0000000629297c23 */ /* 0x100fe20008000807 */
[----:B------:R-:W-:Y:S01]  /*2270*/  ULDC UR6, c[0x0][0x604] ;  /* 0x0001810000067ab9 */ /* 0x000fe20000000800 */
[----:B------:R-:W1:Y:S01]  /*2280*/  MUFU.EX2 R6, R29 ;  /* 0x0000001d00067308 */ /* 0x000e620000000800 */
[----:B------:R-:W-:Y:S01]  /*2290*/  FSEL R5, R15, RZ, P2 ;  /* 0x000000ff0f057208 */ /* 0x000fe20001000000 */
[----:B------:R-:W-:Y:S01]  /*22a0*/  FFMA R44, R44, UR6, -R7 ;  /* 0x000000062c2c7c23 */ /* 0x000fe20008000807 */
[----:B------:R-:W-:Y:S01]  /*22b0*/  FSETP.GEU.AND P2, PT, R33, -126, PT ;  /* 0xc2fc00002100780b */ /* 0x000fe20003f4e000 */
[----:B------:R-:W-:-:S02]  /*22c0*/  ULDC UR6, c[0x0][0x604] ;  /* 0x0001810000067ab9 */ /* 0x000fc40000000800 */
[--C-:B------:R-:W-:Y:S01]  /*22d0*/  FFMA R45, R45, UR6, -R7.reuse ;  /* 0x000000062d2d7c23 */ /* 0x100fe20008000807 */
[----:B------:R-:W-:Y:S01]  /*22e0*/  ULDC UR6, c[0x0][0x604] ;  /* 0x0001810000067ab9 */ /* 0x000fe20000000800 */
[----:B------:R-:W3:Y:S01]  /*22f0*/  MUFU.EX2 R8, R25 ;  /* 0x0000001900087308 */ /* 0x000ee20000000800 */
[----:B--2---:R-:W-:Y:S01]  /*2300*/  @!P3 FMUL R24, R24, R24 ;  /* 0x000000181818b220 */ /* 0x004fe20000400000 */
[----:B------:R-:W-:Y:S01]  /*2310*/  FSETP.GEU.AND P3, PT, R36, -126, PT ;  /* 0xc2fc00002400780b */ /* 0x000fe20003f6e000 */
[--C-:B------:R-:W-:Y:S01]  /*2320*/  FFMA R48, R48, UR6, -R7.reuse ;  /* 0x0000000630307c23 */ /* 0x100fe20008000807 */
[----:B------:R-:W-:Y:S02]  /*2330*/  ULDC UR6, c[0x0][0x604] ;  /* 0x0001810000067ab9 */ /* 0x000fe40000000800 */
[--C-:B------:R-:W-:Y:S01]  /*2340*/  FFMA R49, R49, UR6, -R7.reuse ;  /* 0x0000000631317c23 */ /* 0x100fe20008000807 */
[----:B------:R-:W-:Y:S01]  /*2350*/  ULDC UR6, c[0x0][0x604] ;  /* 0x0001810000067ab9 */ /* 0x000fe20000000800 */
[----:B------:R-:W2:Y:S01]  /*2360*/  MUFU.EX2 R28, R28 ;  /* 0x0000001c001c7308 */ /* 0x000ea20000000800 */
[----:B-1----:R-:W-:Y:S01]  /*2370*/  @!P6 FMUL R6, R6, R6 ;  /* 0x000000060606e220 */ /* 0x002fe20000400000 */
[----:B------:R-:W-:Y:S01]  /*2380*/  FSETP.GEU.AND P6, PT, R41, -126, PT ;  /* 0xc2fc00002900780b */ /* 0x000fe20003fce000 */
[----:B------:R-:W-:Y:S01]  /*2390*/  @!P2 FMUL R33, R33, 0.5 ;  /* 0x3f0000002121a820 */ /* 0x000fe20000400000 */
[--C-:B------:R-:W-:Y:S01]  /*23a0*/  FFMA R52, R52, UR6, -R7.reuse ;  /* 0x0000000634347c23 */ /* 0x100fe20008000807 */
[----:B------:R-:W-:Y:S01]  /*23b0*/  ULDC UR6, c[0x0][0x604] ;  /* 0x0001810000067ab9 */ /* 0x000fe20000000800 */
[----:B------:R-:W-:Y:S01]  /*23c0*/  F2FP.SATFINITE.E4M3.F32.PACK_AB_MERGE_C R91, R103, R6, RZ ;  /* 0x00000006675b723e */ /* 0x000fe200048070ff */
[----:B------:R-:W-:Y:S01]  /*23d0*/  @!P3 FMUL R36, R36, 0.5 ;  /* 0x3f0000002424b820 */ /* 0x000fe20000400000 */
[----:B------:R-:W1:Y:S01]  /*23e0*/  MUFU.EX2 R32, R32 ;  /* 0x0000002000207308 */ /* 0x000e620000000800 */
[----:B---3--:R-:W-:Y:S01]  /*23f0*/  @!P4 FMUL R8, R8, R8 ;  /* 0x000000080808c220 */ /* 0x008fe20000400000 */
[----:B------:R-:W-:Y:S01]  /*2400*/  FSETP.GEU.AND P4, PT, R37, -126, PT ;  /* 0xc2fc00002500780b */ /* 0x000fe20003f8e000 */
[----:B------:R-:W-:Y:S01]  /*2410*/  FFMA R53, R53, UR6, -R7 ;  /* 0x0000000635357c23 */ /* 0x000fe20008000807 */
[----:B------:R-:W-:-:S02]  /*2420*/  ULDC UR6, c[0x0][0x604] ;  /* 0x0001810000067ab9 */ /* 0x000fc40000000800 */
[--C-:B------:R-:W-:Y:S01]  /*2430*/  FFMA R56, R56, UR6, -R7.reuse ;  /* 0x0000000638387c23 */ /* 0x100fe20008000807 */
[----:B------:R-:W-:Y:S01]  /*2440*/  @!P6 FMUL R41, R41, 0.5 ;  /* 0x3f0000002929e820 */ /* 0x000fe20000400000 */
[----:B------:R-:W3:Y:S01]  /*2450*/  MUFU.EX2 R10, R33 ;  /* 0x00000021000a7308 */ /* 0x000ee20000000800 */
[----:B--2---:R-:W-:Y:S01]  /*2460*/  @!P5 FMUL R28, R28, R28 ;  /* 0x0000001c1c1cd220 */ /* 0x004fe20000400000 */
[----:B------:R-:W-:Y:S01]  /*2470*/  FSETP.GEU.AND P5, PT, R40, -126, PT ;  /* 0xc2fc00002800780b */ /* 0x000fe20003fae000 */
[----:B------:R-:W-:Y:S02]  /*2480*/  ULDC UR6, c[0x0][0x604] ;  /* 0x0001810000067ab9 */ /* 0x000fe40000000800 */
[--C-:B------:R-:W-:Y:S01]  /*2490*/  FFMA R57, R57, UR6, -R7.reuse ;  /* 0x0000000639397c23 */ /* 0x100fe20008000807 */
[----:B------:R-:W-:Y:S01]  /*24a0*/  ULDC UR6, c[0x0][0x604] ;  /* 0x0001810000067ab9 */ /* 0x000fe20000000800 */
[----:B------:R-:W-:Y:S01]  /*24b0*/  @!P4 FMUL R37, R37, 0.5 ;  /* 0x3f0000002525c820 */ /* 0x000fe20000400000 */
[----:B------:R-:W2:Y:S01]  /*24c0*/  MUFU.EX2 R36, R36 ;  /* 0x0000002400247308 */ /* 0x000ea20000000800 */
[----:B-1----:R-:W-:Y:S01]  /*24d0*/  @!P1 FMUL R32, R32, R32 ;  /* 0x0000002020209220 */ /* 0x002fe20000400000 */
[----:B------:R-:W-:Y:S01]  /*24e0*/  FSETP.GEU.AND P1, PT, R44, -126, PT ;  /* 0xc2fc00002c00780b */ /* 0x000fe20003f2e000 */
[--C-:B------:R-:W-:Y:S01]  /*24f0*/  FFMA R60, R60, UR6, -R7.reuse ;  /* 0x000000063c3c7c23 */ /* 0x100fe20008000807 */
[----:B------:R-:W-:Y:S01]  /*2500*/  ULDC UR6, c[0x0][0x604] ;  /* 0x0001810000067ab9 */ /* 0x000fe20000000800 */
[----:B------:R-:W-:Y:S01]  /*2510*/  F2FP.SATFINITE.E4M3.F32.PACK_AB_MERGE_C R89, R103, R28, RZ ;  /* 0x0000001c6759723e */ /* 0x000fe200048070ff */
[--C-:B------:R-:W-:Y:S01]  /*2520*/  FFMA R61, R61, UR6, -R7.reuse ;  /* 0x000000063d3d7c23 */ /* 0x100fe20008000807 */
[----:B------:R-:W-:Y:S01]  /*2530*/  @!P5 FMUL R40, R40, 0.5 ;  /* 0x3f0000002828d820 */ /* 0x000fe20000400000 */
[----:B------:R-:W1:Y:S01]  /*2540*/  MUFU.EX2 R16, R41 ;  /* 0x0000002900107308 */ /* 0x000e620000000800 */
[----:B---3--:R-:W-:Y:S01]  /*2550*/  @!P2 FMUL R10, R10, R10 ;  /* 0x0000000a0a0aa220 */ /* 0x008fe20000400000 */
[----:B------:R-:W-:Y:S01]  /*2560*/  FSETP.GEU.AND P2, PT, R45, -126, PT ;  /* 0xc2fc00002d00780b */ /* 0x000fe20003f4e000 */
[----:B------:R-:W-:Y:S01]  /*2570*/  ULDC UR6, c[0x0][0x604] ;  /* 0x0001810000067ab9 */ /* 0x000fe20000000800 */
[----:B------:R-:W-:Y:S01]  /*2580*/  F2FP.SATFINITE.E4M3.F32.PACK_AB_MERGE_C R95, R103, R32, RZ ;  /* 0x00000020675f723e */ /* 0x000fe200048070ff */
[--C-:B------:R-:W-:Y:S01]  /*2590*/  FFMA R64, R64, UR6, -R7.reuse ;  /* 0x0000000640407c23 */ /* 0x100fe20008000807 */
[----:B------:R-:W-:Y:S01]  /*25a0*/  ULDC UR6, c[0x0][0x604] ;  /* 0x0001810000067ab9 */ /* 0x000fe20000000800 */
[----:B------:R-:W-:Y:S01]  /*25b0*/  @!P1 FMUL R44, R44, 0.5 ;  /* 0x3f0000002c2c9820 */ /* 0x000fe20000400000 */
[----:B------:R-:W3:Y:S01]  /*25c0*/  MUFU.EX2 R12, R37 ;  /* 0x00000025000c7308 */ /* 0x000ee20000000800 */
[----:B--2---:R-:W-:Y:S01]  /*25d0*/  @!P3 FMUL R36, R36, R36 ;  /* 0x000000242424b220 */ /* 0x004fe20000400000 */
[----:B------:R-:W-:Y:S01]  /*25e0*/  FSETP.GEU.AND P3, PT, R48, -126, PT ;  /* 0xc2fc00003000780b */ /* 0x000fe20003f6e000 */
[--C-:B------:R-:W-:Y:S01]  /*25f0*/  FFMA R65, R65, UR6, -R7.reuse ;  /* 0x0000000641417c23 */ /* 0x100fe20008000807 */
[----:B------:R-:W-:Y:S01]  /*2600*/  ULDC UR6, c[0x0][0x604] ;  /* 0x0001810000067ab9 */ /* 0x000fe20000000800 */
[----:B------:R-:W-:Y:S01]  /*2610*/  F2FP.SATFINITE.E4M3.F32.PACK_AB_MERGE_C R97, R103, R10, RZ ;  /* 0x0000000a6761723e */ /* 0x000fe200048070ff */
[--C-:B------:R-:W-:Y:S01]  /*2620*/  FFMA R68, R68, UR6, -R7.reuse ;  /* 0x0000000644447c23 */ /* 0x100fe20008000807 */
[----:B------:R-:W-:Y:S01]  /*2630*/  @!P2 FMUL R45, R45, 0.5 ;  /* 0x3f0000002d2da820 */ /* 0x000fe20000400000 */
[----:B------:R-:W2:Y:S01]  /*2640*/  MUFU.EX2 R40, R40 ;  /* 0x0000002800287308 */ /* 0x000ea20000000800 */
[----:B-1----:R-:W-:Y:S01]  /*2650*/  @!P6 FMUL R16, R16, R16 ;  /* 0x000000101010e220 */ /* 0x002fe20000400000 */
[----:B------:R-:W-:Y:S01]  /*2660*/  FSETP.GEU.AND P6, PT, R53, -126, PT ;  /* 0xc2fc00003500780b */ /* 0x000fe20003fce000 */
[----:B------:R-:W-:Y:S01]  /*2670*/  ULDC UR6, c[0x0][0x604] ;  /* 0x0001810000067ab9 */ /* 0x000fe20000000800 */
[----:B------:R-:W-:Y:S01]  /*2680*/  LOP3.LUT R89, R89, 0xff, RZ, 0xc0, !PT ;  /* 0x000000ff59597812 */ /* 0x000fe200078ec0ff */
[--C-:B------:R-:W-:Y:S01]  /*2690*/  FFMA R69, R69, UR6, -R7.reuse ;  /* 0x0000000645457c23 */ /* 0x100fe20008000807 */
[----:B------:R-:W-:Y:S01]  /*26a0*/  ULDC UR6, c[0x0][0x604] ;  /* 0x0001810000067ab9 */ /* 0x000fe20000000800 */
[----:B------:R-:W-:Y:S01]  /*26b0*/  @!P3 FMUL R48, R48, 0.5 ;  /* 0x3f0000003030b820 */ /* 0x000fe20000400000 */
[----:B------:R-:W1:Y:S01]  /*26c0*/  MUFU.EX2 R44, R44 ;  /* 0x0000002c002c7308 */ /* 0x000e620000000800 */
[----:B---3--:R-:W-:Y:S01]  /*26d0*/  @!P4 FMUL R12, R12, R12 ;  /* 0x0000000c0c0cc220 */ /* 0x008fe20000400000 */
[----:B------:R-:W-:Y:S01]  /*26e0*/  FSETP.GEU.AND P4, PT, R49, -126, PT ;  /* 0xc2fc00003100780b */ /* 0x000fe20003f8e000 */
[--C-:B------:R-:W-:Y:S01]  /*26f0*/  FFMA R72, R72, UR6, -R7.reuse ;  /* 0x0000000648487c23 */ /* 0x100fe20008000807 */
[----:B------:R-:W-:Y:S01]  /*2700*/  ULDC UR6, c[0x0][0x604] ;  /* 0x0001810000067ab9 */ /* 0x000fe20000000800 */
[----:B------:R-:W-:Y:S01]  /*2710*/  F2FP.SATFINITE.E4M3.F32.PACK_AB_MERGE_C R104, R103, R16, RZ ;  /* 0x000000106768723e */ /* 0x000fe200048070ff */
[--C-:B------:R-:W-:Y:S01]  /*2720*/  FFMA R73, R73, UR6, -R7.reuse ;  /* 0x0000000649497c23 */ /* 0x100fe20008000807 */
[----:B------:R-:W-:Y:S01]  /*2730*/  @!P6 FMUL R53, R53, 0.5 ;  /* 0x3f0000003535e820 */ /* 0x000fe20000400000 */
[----:B------:R-:W3:Y:S01]  /*2740*/  MUFU.EX2 R18, R45 ;  /* 0x0000002d00127308 */ /* 0x000ee20000000800 */
[----:B--2---:R-:W-:Y:S01]  /*2750*/  @!P5 FMUL R40, R40, R40 ;  /* 0x000000282828d220 */ /* 0x004fe20000400000 */
[----:B------:R-:W-:Y:S01]  /*2760*/  FSETP.GEU.AND P5, PT, R52, -126, PT ;  /* 0xc2fc00003400780b */ /* 0x000fe20003fae000 */
[----:B------:R-:W-:Y:S01]  /*2770*/  ULDC UR6, c[0x0][0x604] ;  /* 0x0001810000067ab9 */ /* 0x000fe20000000800 */
[----:B------:R-:W-:Y:S01]  /*2780*/  F2FP.SATFINITE.E4M3.F32.PACK_AB_MERGE_C R101, R103, R12, RZ ;  /* 0x0000000c6765723e */ /* 0x000fe200048070ff */
        /* <DEDUP_REMOVED lines=8> */
[----:B------:R-:W-:Y:S01]  /*2810*/  LOP3.LUT R101, R101, 0xffff, RZ, 0xc0, !PT ;  /* 0x0000ffff65657812 */ /* 0x000fe200078ec0ff */
[--C-:B------:R-:W-:Y:S01]  /*2820*/  FFMA R80, R80, UR6, -R7.reuse ;  /* 0x0000000650507c23 */ /* 0x100fe20008000807 */
[----:B------:R-:W-:Y:S01]  /*2830*/  @!P5 FMUL R52, R52, 0.5 ;  /* 0x3f0000003434d820 */ /* 0x000fe20000400000 */
[----:B------:R-:W1:Y:S01]  /*2840*/  MUFU.EX2 R48, R48 ;  /* 0x0000003000307308 */ /* 0x000e620000000800 */
[----:B---3--:R-:W-:Y:S01]  /*2850*/  @!P2 FMUL R18, R18, R18 ;  /* 0x000000121212a220 */ /* 0x008fe20000400000 */
[----:B------:R-:W-:Y:S01]  /*2860*/  FSETP.GEU.AND P2, PT, R57, -126, PT ;  /* 0xc2fc00003900780b */ /* 0x000fe20003f4e000 */
[----:B------:R-:W-:Y:S01]  /*2870*/  ULDC UR6, c[0x0][0x604] ;  /* 0x0001810000067ab9 */ /* 0x000fe20000000800 */
[----:B------:R-:W-:Y:S01]  /*2880*/  LOP3.LUT R95, R95, 0xff, RZ, 0xc0, !PT ;  /* 0x000000ff5f5f7812 */ /* 0x000fe200078ec0ff */
        /* <DEDUP_REMOVED lines=9> */
[----:B------:R-:W-:Y:S01]  /*2920*/  FFMA R7, R85, UR6, -R7 ;  /* 0x0000000655077c23 */ /* 0x000fe20008000807 */
[----:B------:R-:W-:Y:S01]  /*2930*/  @!P2 FMUL R57, R57, 0.5 ;  /* 0x3f0000003939a820 */ /* 0x000fe20000400000 */
[----:B------:R-:W2:Y:S01]  /*2940*/  MUFU.EX2 R52, R52 ;  /* 0x0000003400347308 */ /* 0x000ea20000000800 */
[----:B-1----:R-:W-:Y:S01]  /*2950*/  @!P3 FMUL R48, R48, R48 ;  /* 0x000000303030b220 */ /* 0x002fe20000400000 */
[----:B------:R-:W-:Y:S01]  /*2960*/  FSETP.GEU.AND P3, PT, R60, -126, PT ;  /* 0xc2fc00003c00780b */ /* 0x000fe20003f6e000 */
[----:B------:R-:W-:Y:S01]  /*2970*/  ULDC UR6, c[0x0][0x604] ;  /* 0x0001810000067ab9 */ /* 0x000fe20000000800 */
[----:B------:R-:W-:Y:S01]  /*2980*/  F2FP.SATFINITE.E4M3.F32.PACK_AB_MERGE_C R85, R103, R24, RZ ;  /* 0x000000186755723e */ /* 0x000fe200048070ff */
[----:B------:R-:W-:Y:S01]  /*2990*/  FMUL R5, R5, UR6 ;  /* 0x0000000605057c20 */ /* 0x000fe20008400000 */
[----:B------:R-:W-:Y:S01]  /*29a0*/  ULDC UR6, c[0x0][0x604] ;  /* 0x0001810000067ab9 */ /* 0x000fe20000000800 */
[----:B------:R-:W-:Y:S01]  /*29b0*/  @!P6 FMUL R65, R65, 0.5 ;  /* 0x3f0000004141e820 */ /* 0x000fe20000400000 */
[----:B------:R-:W1:Y:S01]  /*29c0*/  MUFU.EX2 R56, R56 ;  /* 0x0000003800387308 */ /* 0x000e620000000800 */
[----:B---3--:R-:W-:Y:S01]  /*29d0*/  @!P4 FMUL R20, R20, R20 ;  /* 0x000000141414c220 */ /* 0x008fe20000400000 */
[----:B------:R-:W-:Y:S01]  /*29e0*/  FSETP.GEU.AND P4, PT, R61, -126, PT ;  /* 0xc2fc00003d00780b */ /* 0x000fe20003f8e000 */
[--C-:B------:R-:W-:Y:S01]  /*29f0*/  FFMA R27, R27, UR6, -R5.reuse ;  /* 0x000000061b1b7c23 */ /* 0x100fe20008000805 */
[--C-:B------:R-:W-:Y:S01]  /*2a00*/  FFMA R26, R26, UR10, -R5.reuse ;  /* 0x0000000a1a1a7c23 */ /* 0x100fe20008000805 */
[----:B------:R-:W-:Y:S01]  /*2a10*/  ULDC UR6, c[0x0][0x604] ;  /* 0x0001810000067ab9 */ /* 0x000fe20000000800 */
[----:B------:R-:W-:Y:S01]  /*2a20*/  ULDC UR10, c[0x0][0x604] ;  /* 0x00018100000a7ab9 */ /* 0x000fe20000000800 */
[----:B------:R-:W-:Y:S01]  /*2a30*/  @!P3 FMUL R60, R60, 0.5 ;  /* 0x3f0000003c3cb820 */ /* 0x000fe20000400000 */
[----:B------:R-:W3:Y:S01]  /*2a40*/  MUFU.EX2 R57, R57 ;  /* 0x0000003900397308 */ /* 0x000ee20000000800 */
[----:B--2---:R-:W-:Y:S01]  /*2a50*/  @!P5 FMUL R52, R52, R52 ;  /* 0x000000343434d220 */ /* 0x004fe20000400000 */
[----:B------:R-:W-:Y:S01]  /*2a60*/  FSETP.GEU.AND P5, PT, R64, -126, PT ;  /* 0xc2fc00004000780b */ /* 0x000fe20003fae000 */
[--C-:B------:R-:W-:Y:S01]  /*2a70*/  FFMA R9, R30, UR6, -R5.reuse ;  /* 0x000000061e097c23 */ /* 0x100fe20008000805 */
[----:B------:R-:W-:Y:S01]  /*2a80*/  ULDC UR6, c[0x0][0x604] ;  /* 0x0001810000067ab9 */ /* 0x000fe20000000800 */
[--C-:B------:R-:W-:Y:S01]  /*2a90*/  FFMA R75, R75, UR10, -R5.reuse ;  /* 0x0000000a4b4b7c23 */ /* 0x100fe20008000805 */
[--C-:B------:R-:W-:Y:S01]  /*2aa0*/  FFMA R31, R31, UR6, -R5.reuse ;  /* 0x000000061f1f7c23 */ /* 0x100fe20008000805 */
[----:B------:R-:W-:Y:S01]  /*2ab0*/  @!P4 FMUL R61, R61, 0.5 ;  /* 0x3f0000003d3dc820 */ /* 0x000fe20000400000 */
[----:B------:R-:W2:Y:S01]  /*2ac0*/  MUFU.EX2 R65, R65 ;  /* 0x0000004100417308 */ /* 0x000ea20000000800 */
[----:B-1----:R-:W-:Y:S01]  /*2ad0*/  @!P1 FMUL R56, R56, R56 ;  /* 0x0000003838389220 */ /* 0x002fe20000400000 */
[----:B------:R-:W-:Y:S01]  /*2ae0*/  FSETP.GEU.AND P1, PT, R68, -126, PT ;  /* 0xc2fc00004400780b */ /* 0x000fe20003f2e000 */
[----:B------:R-:W-:Y:S01]  /*2af0*/  ULDC UR6, c[0x0][0x604] ;  /* 0x0001810000067ab9 */ /* 0x000fe20000000800 */
[----:B------:R-:W-:Y:S01]  /*2b00*/  ULDC UR10, c[0x0][0x604] ;  /* 0x00018100000a7ab9 */ /* 0x000fe20000000800 */
[----:B------:R-:W-:Y:S01]  /*2b10*/  FADD R29, R24, R56 ;  /* 0x00000038181d7221 */ /* 0x000fe20000000000 */
[----:B------:R-:W-:Y:S01]  /*2b20*/  FFMA R86, R86, UR10, -R5 ;  /* 0x0000000a56567c23 */ /* 0x000fe20008000805 */
[----:B------:R-:W-:Y:S01]  /*2b30*/  @!P5 FMUL R64, R64, 0.5 ;  /* 0x3f0000004040d820 */ /* 0x000fe20000400000 */
[----:B------:R-:W1:Y:S01]  /*2b40*/  MUFU.EX2 R60, R60 ;  /* 0x0000003c003c7308 */ /* 0x000e620000000800 */
[----:B---3--:R-:W-:Y:S01]  /*2b50*/  @!P2 FMUL R57, R57, R57 ;  /* 0x000000393939a220 */ /* 0x008fe20000400000 */
[----:B------:R-:W-:-:S02]  /*2b60*/  FSETP.GEU.AND P2, PT, R69, -126, PT ;  /* 0xc2fc00004500780b */ /* 0x000fc40003f4e000 */
[C---:B------:R-:W-:Y:S02]  /*2b70*/  F2FP.SATFINITE.E4M3.F32.PACK_AB_MERGE_C R108, R103.reuse, R20, RZ ;  /* 0x00000014676c723e */ /* 0x040fe400048070ff */
[----:B------:R-:W-:Y:S01]  /*2b80*/  F2FP.SATFINITE.E4M3.F32.PACK_AB_MERGE_C R56, R103, R56, RZ ;  /* 0x000000386738723e */ /* 0x000fe200048070ff */
[----:B------:R-:W-:Y:S01]  /*2b90*/  @!P1 FMUL R68, R68, 0.5 ;  /* 0x3f00000044449820 */ /* 0x000fe20000400000 */
[----:B------:R-:W3:Y:S01]  /*2ba0*/  MUFU.EX2 R61, R61 ;  /* 0x0000003d003d7308 */ /* 0x000ee20000000800 */
[----:B--2---:R-:W-:Y:S01]  /*2bb0*/  @!P6 FMUL R65, R65, R65 ;  /* 0x000000414141e220 */ /* 0x004fe20000400000 */
[----:B------:R-:W-:Y:S02]  /*2bc0*/  FSETP.GEU.AND P6, PT, R77, -126, PT ;  /* 0xc2fc00004d00780b */ /* 0x000fe40003fce000 */
[----:B------:R-:W-:Y:S02]  /*2bd0*/  LOP3.LUT R56, R56, 0xff, RZ, 0xc0, !PT ;  /* 0x000000ff38387812 */ /* 0x000fe400078ec0ff */
[----:B------:R-:W-:Y:S01]  /*2be0*/  F2FP.SATFINITE.E4M3.F32.PACK_AB_MERGE_C R110, R103, R22, RZ ;  /* 0x00000016676e723e */ /* 0x000fe200048070ff */
[----:B------:R-:W-:Y:S01]  /*2bf0*/  @!P2 FMUL R69, R69, 0.5 ;  /* 0x3f0000004545a820 */ /* 0x000fe20000400000 */
[----:B------:R-:W2:Y:S01]  /*2c00*/  MUFU.EX2 R64, R64 ;  /* 0x0000004000407308 */ /* 0x000ea20000000800 */
[----:B-1----:R-:W-:Y:S01]  /*2c10*/  @!P3 FMUL R60, R60, R60 ;  /* 0x0000003c3c3cb220 */ /* 0x002fe20000400000 */
[----:B------:R-:W-:-:S02]  /*2c20*/  FSETP.GEU.AND P3, PT, R72, -126, PT ;  /* 0xc2fc00004800780b */ /* 0x000fc40003f6e000 */
[----:B------:R-:W-:-:S03]  /*2c30*/  LOP3.LUT R85, R85, 0xff, RZ, 0xc0, !PT ;  /* 0x000000ff55557812 */ /* 0x000fc600078ec0ff */
[----:B------:R-:W-:Y:S01]  /*2c40*/  @!P6 FMUL R77, R77, 0.5 ;  /* 0x3f0000004d4de820 */ /* 0x000fe20000400000 */
[----:B------:R-:W1:Y:S01]  /*2c50*/  MUFU.EX2 R68, R68 ;  /* 0x0000004400447308 */ /* 0x000e620000000800 */
[----:B---3--:R-:W-:Y:S01]  /*2c60*/  @!P4 FMUL R61, R61, R61 ;  /* 0x0000003d3d3dc220 */ /* 0x008fe20000400000 */
[----:B------:R-:W-:-:S05]  /*2c70*/  FSETP.GEU.AND P4, PT, R73, -126, PT ;  /* 0xc2fc00004900780b */ /* 0x000fca0003f8e000 */
[----:B------:R-:W-:Y:S01]  /*2c80*/  @!P3 FMUL R72, R72, 0.5 ;  /* 0x3f0000004848b820 */ /* 0x000fe20000400000 */
[----:B------:R-:W3:Y:S01]  /*2c90*/  MUFU.EX2 R69, R69 ;  /* 0x0000004500457308 */ /* 0x000ee20000000800 */
[----:B--2---:R-:W-:Y:S01]  /*2ca0*/  @!P5 FMUL R64, R64, R64 ;  /* 0x000000404040d220 */ /* 0x004fe20000400000 */
[----:B------:R-:W-:-:S05]  /*2cb0*/  FSETP.GEU.AND P5, PT, R76, -126, PT ;  /* 0xc2fc00004c00780b */ /* 0x000fca0003fae000 */
[----:B------:R-:W-:Y:S01]  /*2cc0*/  @!P4 FMUL R73, R73, 0.5 ;  /* 0x3f0000004949c820 */ /* 0x000fe20000400000 */
[----:B------:R-:W2:Y:S01]  /*2cd0*/  MUFU.EX2 R77, R77 ;  /* 0x0000004d004d7308 */ /* 0x000ea20000000800 */
[----:B-1----:R-:W-:Y:S01]  /*2ce0*/  @!P1 FMUL R68, R68, R68 ;  /* 0x0000004444449220 */ /* 0x002fe20000400000 */
[----:B------:R-:W-:-:S03]  /*2cf0*/  FSETP.GEU.AND P1, PT, R80, -126, PT ;  /* 0xc2fc00005000780b */ /* 0x000fc60003f2e000 */
[----:B------:R-:W-:Y:S01]  /*2d00*/  FADD R33, R36, R68 ;  /* 0x0000004424217221 */ /* 0x000fe20000000000 */
[----:B------:R-:W-:Y:S01]  /*2d10*/  F2FP.SATFINITE.E4M3.F32.PACK_AB_MERGE_C R68, R103, R68, RZ ;  /* 0x000000446744723e */ /* 0x000fe200048070ff */
[----:B------:R-:W-:Y:S01]  /*2d20*/  @!P5 FMUL R76, R76, 0.5 ;  /* 0x3f0000004c4cd820 */ /* 0x000fe20000400000 */
[----:B------:R-:W1:Y:S01]  /*2d30*/  MUFU.EX2 R72, R72 ;  /* 0x0000004800487308 */ /* 0x000e620000000800 */
[----:B---3--:R-:W-:Y:S01]  /*2d40*/  @!P2 FMUL R69, R69, R69 ;  /* 0x000000454545a220 */ /* 0x008fe20000400000 */
[----:B------:R-:W-:Y:S02]  /*2d50*/  FSETP.GEU.AND P2, PT, R81, -126, PT ;  /* 0xc2fc00005100780b */ /* 0x000fe40003f4e000 */
[----:B------:R-:W-:-:S03]  /*2d60*/  LOP3.LUT R68, R68, 0xff, RZ, 0xc0, !PT ;  /* 0x000000ff44447812 */ /* 0x000fc600078ec0ff */
[----:B------:R-:W-:Y:S01]  /*2d70*/  @!P1 FMUL R80, R80, 0.5 ;  /* 0x3f00000050509820 */ /* 0x000fe20000400000 */
[----:B------:R-:W3:Y:S01]  /*2d80*/  MUFU.EX2 R73, R73 ;  /* 0x0000004900497308 */ /* 0x000ee20000000800 */
[----:B--2---:R-:W-:Y:S01]  /*2d90*/  @!P6 FMUL R77, R77, R77 ;  /* 0x0000004d4d4de220 */ /* 0x004fe20000400000 */
[----:B------:R-:W-:-:S03]  /*2da0*/  FSETP.GEU.AND P6, PT, R27, -126, PT ;  /* 0xc2fc00001b00780b */ /* 0x000fc60003fce000 */
[----:B------:R-:W-:Y:S01]  /*2db0*/  FADD R37, R18, R77 ;  /* 0x0000004d12257221 */ /* 0x000fe20000000000 */
[----:B------:R-:W-:Y:S01]  /*2dc0*/  F2FP.SATFINITE.E4M3.F32.PACK_AB_MERGE_C R77, R103, R77, RZ ;  /* 0x0000004d674d723e */ /* 0x000fe200048070ff */
[----:B------:R-:W-:Y:S01]  /*2dd0*/  @!P2 FMUL R81, R81, 0.5 ;  /* 0x3f0000005151a820 */ /* 0x000fe20000400000 */
[----:B------:R-:W2:Y:S01]  /*2de0*/  MUFU.EX2 R76, R76 ;  /* 0x0000004c004c7308 */ /* 0x000ea20000000800 */
[----:B-1----:R-:W-:Y:S01]  /*2df0*/  @!P3 FMUL R72, R72, R72 ;  /* 0x000000484848b220 */ /* 0x002fe20000400000 */
[----:B------:R-:W-:Y:S02]  /*2e00*/  FSETP.GEU.AND P3, PT, R84, -126, PT ;  /* 0xc2fc00005400780b */ /* 0x000fe40003f6e000 */
        /* <DEDUP_REMOVED lines=12> */
[----:B------:R-:W-:-:S05]  /*2ed0*/  FSETP.GEU.AND P1, PT, R9, -126, PT ;  /* 0xc2fc00000900780b */ /* 0x000fca0003f2e000 */
[----:B------:R-:W-:Y:S01]  /*2ee0*/  @!P5 FMUL R26, R26, 0.5 ;  /* 0x3f0000001a1ad820 */ /* 0x000fe20000400000 */
[----:B------:R-:W1:Y:S01]  /*2ef0*/  MUFU.EX2 R84, R84 ;  /* 0x0000005400547308 */ /* 0x000e620000000800 */
[----:B---3--:R-:W-:Y:S01]  /*2f00*/  @!P2 FMUL R81, R81, R81 ;  /* 0x000000515151a220 */ /* 0x008fe20000400000 */
[----:B------:R-:W-:-:S03]  /*2f10*/  FSETP.GEU.AND P2, PT, R31, -126, PT ;  /* 0xc2fc00001f00780b */ /* 0x000fc60003f4e000 */
[----:B------:R-:W-:Y:S01]  /*2f20*/  FADD R41, R20, R81 ;  /* 0x0000005114297221 */ /* 0x000fe20000000000 */
[----:B------:R-:W-:Y:S01]  /*2f30*/  F2FP.SATFINITE.E4M3.F32.PACK_AB_MERGE_C R81, R103, R81, RZ ;  /* 0x000000516751723e */ /* 0x000fe200048070ff */
[----:B------:R-:W-:Y:S01]  /*2f40*/  @!P1 FMUL R9, R9, 0.5 ;  /* 0x3f00000009099820 */ /* 0x000fe20000400000 */
[----:B------:R3:W4:Y:S01]  /*2f50*/  MUFU.EX2 R25, R7 ;  /* 0x0000000700197308 */ /* 0x0007220000000800 */
[----:B--2---:R-:W-:Y:S01]  /*2f60*/  @!P6 FMUL R30, R30, R30 ;  /* 0x0000001e1e1ee220 */ /* 0x004fe20000400000 */
[----:B------:R-:W-:-:S05]  /*2f70*/  LOP3.LUT R81, R81, 0xffff, RZ, 0xc0, !PT ;  /* 0x0000ffff51517812 */ /* 0x000fca00078ec0ff */
[----:B------:R-:W-:Y:S01]  /*2f80*/  @!P2 FMUL R31, R31, 0.5 ;  /* 0x3f0000001f1fa820 */ /* 0x000fe20000400000 */
[----:B------:R-:W2:Y:S01]  /*2f90*/  MUFU.EX2 R26, R26 ;  /* 0x0000001a001a7308 */ /* 0x000ea20000000800 */
[--C-:B---3--:R-:W-:Y:S01]  /*2fa0*/  FFMA R7, R34, UR6, -R5.reuse ;  /* 0x0000000622077c23 */ /* 0x108fe20008000805 */
[----:B------:R-:W-:Y:S01]  /*2fb0*/  ULDC UR6, c[0x0][0x604] ;  /* 0x0001810000067ab9 */ /* 0x000fe20000000800 */
[----:B-1----:R-:W-:Y:S01]  /*2fc0*/  @!P3 FMUL R84, R84, R84 ;  /* 0x000000545454b220 */ /* 0x002fe20000400000 */
[--C-:B------:R-:W-:Y:S01]  /*2fd0*/  FFMA R35, R35, UR6, -R5.reuse ;  /* 0x0000000623237c23 */ /* 0x100fe20008000805 */
[----:B------:R-:W-:Y:S01]  /*2fe0*/  ULDC UR6, c[0x0][0x604] ;  /* 0x0001810000067ab9 */ /* 0x000fe20000000800 */
[----:B------:R-:W-:Y:S01]  /*2ff0*/  FSETP.GEU.AND P3, PT, R7, -126, PT ;  /* 0xc2fc00000700780b */ /* 0x000fe20003f6e000 */
[--C-:B------:R-:W-:Y:S01]  /*3000*/  FFMA R17, R38, UR6, -R5.reuse ;  /* 0x0000000626117c23 */ /* 0x100fe20008000805 */
[----:B------:R-:W-:Y:S01]  /*3010*/  ULDC UR6, c[0x0][0x604] ;  /* 0x0001810000067ab9 */ /* 0x000fe20000000800 */
[----:B------:R1:W3:Y:S01]  /*3020*/  MUFU.EX2 R34, R9 ;  /* 0x0000000900227308 */ /* 0x0002e20000000800 */
[----:B------:R-:W-:Y:S01]  /*3030*/  FFMA R39, R39, UR6, -R5 ;  /* 0x0000000627277c23 */ /* 0x000fe20008000805 */
[----:B----4-:R-:W-:Y:S01]  /*3040*/  @!P4 FMUL R25, R25, R25 ;  /* 0x000000191919c220 */ /* 0x010fe20000400000 */
[----:B------:R-:W-:Y:S01]  /*3050*/  FSETP.GEU.AND P4, PT, R35, -126, PT ;  /* 0xc2fc00002300780b */ /* 0x000fe20003f8e000 */
[----:B------:R-:W-:-:S02]  /*3060*/  ULDC UR6, c[0x0][0x604] ;  /* 0x0001810000067ab9 */ /* 0x000fc40000000800 */
[----:B------:R-:W-:Y:S01]  /*3070*/  FSETP.GEU.AND P6, PT, R39, -126, PT ;  /* 0xc2fc00002700780b */ /* 0x000fe20003fce000 */
[----:B--2---:R-:W-:Y:S01]  /*3080*/  @!P5 FMUL R26, R26, R26 ;  /* 0x0000001a1a1ad220 */ /* 0x004fe20000400000 */
[----:B------:R-:W-:Y:S01]  /*3090*/  FSETP.GEU.AND P5, PT, R17, -126, PT ;  /* 0xc2fc00001100780b */ /* 0x000fe20003fae000 */
[--C-:B-1----:R-:W-:Y:S01]  /*30a0*/  FFMA R9, R42, UR6, -R5.reuse ;  /* 0x000000062a097c23 */ /* 0x102fe20008000805 */
[----:B------:R-:W-:Y:S01]  /*30b0*/  @!P3 FMUL R7, R7, 0.5 ;  /* 0x3f0000000707b820 */ /* 0x000fe20000400000 */
[----:B------:R-:W-:Y:S01]  /*30c0*/  ULDC UR6, c[0x0][0x604] ;  /* 0x0001810000067ab9 */ /* 0x000fe20000000800 */
[----:B------:R1:W2:Y:S01]  /*30d0*/  MUFU.EX2 R88, R31 ;  /* 0x0000001f00587308 */ /* 0x0002a20000000800 */
[----:B------:R-:W-:Y:S01]  /*30e0*/  FFMA R43, R43, UR6, -R5 ;  /* 0x000000062b2b7c23 */ /* 0x000fe20008000805 */
[----:B------:R-:W-:Y:S02]  /*30f0*/  ULDC UR6, c[0x0][0x604] ;  /* 0x0001810000067ab9 */ /* 0x000fe40000000800 */
[----:B------:R-:W-:Y:S01]  /*3100*/  @!P4 FMUL R35, R35, 0.5 ;  /* 0x3f0000002323c820 */ /* 0x000fe20000400000 */
[----:B---3--:R-:W-:Y:S01]  /*3110*/  @!P1 FMUL R34, R34, R34 ;  /* 0x0000002222229220 */ /* 0x008fe20000400000 */
[----:B------:R-:W-:Y:S01]  /*3120*/  FSETP.GEU.AND P1, PT, R9, -126, PT ;  /* 0xc2fc00000900780b */ /* 0x000fe20003f2e000 */
[----:B------:R-:W-:Y:S01]  /*3130*/  @!P6 FMUL R39, R39, 0.5 ;  /* 0x3f0000002727e820 */ /* 0x000fe20000400000 */
[----:B------:R-:W-:Y:S01]  /*3140*/  F2FP.SATFINITE.E4M3.F32.PACK_AB_MERGE_C R24, R103, R26, RZ ;  /* 0x0000001a6718723e */ /* 0x000fe200048070ff */
[----:B------:R3:W4:Y:S01]  /*3150*/  MUFU.EX2 R38, R7 ;  /* 0x0000000700267308 */ /* 0x0007220000000800 */
[----:B------:R-:W-:Y:S01]  /*3160*/  @!P5 FMUL R17, R17, 0.5 ;  /* 0x3f0000001111d820 */ /* 0x000fe20000400000 */
[----:B-1----:R-:W-:Y:S01]  /*3170*/  FADD R31, R8, R57 ;  /* 0x00000039081f7221 */ /* 0x002fe20000000000 */
[----:B------:R-:W-:-:S02]  /*3180*/  F2FP.SATFINITE.E4M3.F32.PACK_AB_MERGE_C R93, R103, R34, RZ ;  /* 0x00000022675d723e */ /* 0x000fc400048070ff */
[----:B------:R-:W-:-:S03]  /*3190*/  F2FP.SATFINITE.E4M3.F32.PACK_AB_MERGE_C R57, R103, R57, RZ ;  /* 0x000000396739723e */ /* 0x000fc600048070ff */
[----:B------:R1:W5:Y:S01]  /*31a0*/  MUFU.EX2 R92, R39 ;  /* 0x00000027005c7308 */ /* 0x0003620000000800 */
[--C-:B---3--:R-:W-:Y:S01]  /*31b0*/  FFMA R7, R46, UR6, -R5.reuse ;  /* 0x000000062e077c23 */ /* 0x108fe20008000805 */
[----:B------:R-:W-:Y:S01]  /*31c0*/  ULDC UR6, c[0x0][0x604] ;  /* 0x0001810000067ab9 */ /* 0x000fe20000000800 */
[----:B--2---:R-:W-:Y:S01]  /*31d0*/  @!P2 FMUL R88, R88, R88 ;  /* 0x000000585858a220 */ /* 0x004fe20000400000 */
[----:B------:R-:W-:Y:S01]  /*31e0*/  FFMA R47, R47, UR6, -R5 ;  /* 0x000000062f2f7c23 */ /* 0x000fe20008000805 */
[----:B------:R-:W-:Y:S01]  /*31f0*/  ULDC UR6, c[0x0][0x604] ;  /* 0x0001810000067ab9 */ /* 0x000fe20000000800 */
[----:B------:R-:W-:Y:S01]  /*3200*/  FSETP.GEU.AND P2, PT, R43, -126, PT ;  /* 0xc2fc00002b00780b */ /* 0x000fe20003f4e000 */
[----:B------:R-:W-:Y:S01]  /*3210*/  @!P1 FMUL R9, R9, 0.5 ;  /* 0x3f00000009099820 */ /* 0x000fe20000400000 */
[----:B------:R2:W3:Y:S01]  /*3220*/  MUFU.EX2 R42, R17 ;  /* 0x00000011002a7308 */ /* 0x0004e20000000800 */
[----:B----4-:R-:W-:Y:S01]  /*3230*/  @!P3 FMUL R38, R38, R38 ;  /* 0x000000262626b220 */ /* 0x010fe20000400000 */
[----:B------:R-:W-:Y:S01]  /*3240*/  FSETP.GEU.AND P3, PT, R7, -126, PT ;  /* 0xc2fc00000700780b */ /* 0x000fe20003f6e000 */
[----:B-1----:R-:W-:Y:S01]  /*3250*/  FADD R39, R48, R80 ;  /* 0x0000005030277221 */ /* 0x002fe20000000000 */
[----:B------:R-:W-:Y:S01]  /*3260*/  LOP3.LUT R57, R57, 0xffff, RZ, 0xc0, !PT ;  /* 0x0000ffff39397812 */ /* 0x000fe200078ec0ff */
[----:B------:R-:W-:Y:S01]  /*3270*/  IMAD.U32 R93, R93, 0x10000, RZ ;  /* 0x000100005d5d7824 */ /* 0x000fe200078e00ff */
[----:B------:R-:W-:-:S02]  /*3280*/  F2FP.SATFINITE.E4M3.F32.PACK_AB_MERGE_C R99, R103, R38, RZ ;  /* 0x000000266763723e */ /* 0x000fc400048070ff */
[----:B------:R1:W4:Y:S01]  /*3290*/  MUFU.EX2 R90, R35 ;  /* 0x00000023005a7308 */ /* 0x0003220000000800 */
[--C-:B--2---:R-:W-:Y:S01]  /*32a0*/  FFMA R17, R50, UR6, -R5.reuse ;  /* 0x0000000632117c23 */ /* 0x104fe20008000805 */
[----:B------:R-:W-:Y:S01]  /*32b0*/  ULDC UR6, c[0x0][0x604] ;  /* 0x0001810000067ab9 */ /* 0x000fe20000000800 */
[----:B-----5:R-:W-:Y:S01]  /*32c0*/  @!P6 FMUL R92, R92, R92 ;  /* 0x0000005c5c5ce220 */ /* 0x020fe20000400000 */
[--C-:B------:R-:W-:Y:S01]  /*32d0*/  FFMA R51, R51, UR6, -R5.reuse ;  /* 0x0000000633337c23 */ /* 0x100fe20008000805 */
[----:B------:R-:W-:Y:S01]  /*32e0*/  @!P2 FMUL R43, R43, 0.5 ;  /* 0x3f0000002b2ba820 */ /* 0x000fe20000400000 */
[----:B------:R-:W-:Y:S01]  /*32f0*/  ULDC UR6, c[0x0][0x604] ;  /* 0x0001810000067ab9 */ /* 0x000fe20000000800 */
[----:B------:R-:W-:Y:S01]  /*3300*/  @!P3 FMUL R7, R7, 0.5 ;  /* 0x3f0000000707b820 */ /* 0x000fe20000400000 */
[----:B------:R2:W5:Y:S01]  /*3310*/  MUFU.EX2 R46, R9 ;  /* 0x00000009002e7308 */ /* 0x0005620000000800 */
[----:B------:R-:W-:Y:S01]  /*3320*/  FSETP.GEU.AND P6, PT, R51, -126, PT ;  /* 0xc2fc00003300780b */ /* 0x000fe20003fce000 */
[----:B---3--:R-:W-:Y:S01]  /*3330*/  @!P5 FMUL R42, R42, R42 ;  /* 0x0000002a2a2ad220 */ /* 0x008fe20000400000 */
[----:B------:R-:W-:Y:S01]  /*3340*/  FSETP.GEU.AND P5, PT, R17, -126, PT ;  /* 0xc2fc00001100780b */ /* 0x000fe20003fae000 */
[----:B-1----:R-:W-:Y:S01]  /*3350*/  FADD R35, R44, R76 ;  /* 0x0000004c2c237221 */ /* 0x002fe20000000000 */
[----:B------:R-:W-:Y:S01]  /*3360*/  PRMT R56, R57, 0x7604, R56 ;  /* 0x0000760439387816 */ /* 0x000fe20000000038 */
[----:B------:R-:W-:Y:S01]  /*3370*/  IMAD.U32 R99, R99, 0x10000, RZ ;  /* 0x0001000063637824 */ /* 0x000fe200078e00ff */
[----:B------:R-:W-:Y:S01]  /*3380*/  F2FP.SATFINITE.E4M3.F32.PACK_AB_MERGE_C R102, R103, R42, RZ ;  /* 0x0000002a6766723e */ /* 0x000fe200048070ff */
[----:B------:R1:W3:Y:S01]  /*3390*/  MUFU.EX2 R94, R43 ;  /* 0x0000002b005e7308 */ /* 0x0002e20000000800 */
[----:B----4-:R-:W-:Y:S01]  /*33a0*/  @!P4 FMUL R90, R90, R90 ;  /* 0x0000005a5a5ac220 */ /* 0x010fe20000400000 */
[----:B------:R-:W-:Y:S01]  /*33b0*/  FSETP.GEU.AND P4, PT, R47, -126, PT ;  /* 0xc2fc00002f00780b */ /* 0x000fe20003f8e000 */
[--C-:B--2---:R-:W-:Y:S01]  /*33c0*/  FFMA R9, R54, UR6, -R5.reuse ;  /* 0x0000000636097c23 */ /* 0x104fe20008000805 */
[----:B------:R-:W-:Y:S01]  /*33d0*/  ULDC UR6, c[0x0][0x604] ;  /* 0x0001810000067ab9 */ /* 0x000fe20000000800 */
[----:B------:R-:W-:Y:S01]  /*33e0*/  F2FP.SATFINITE.E4M3.F32.PACK_AB_MERGE_C R76, R103, R76, RZ ;  /* 0x0000004c674c723e */ /* 0x000fe200048070ff */
[----:B------:R-:W-:Y:S01]  /*33f0*/  @!P6 FMUL R51, R51, 0.5 ;  /* 0x3f0000003333e820 */ /* 0x000fe20000400000 */
[----:B------:R-:W-:Y:S01]  /*3400*/  FFMA R55, R55, UR6, -R5 ;  /* 0x0000000637377c23 */ /* 0x000fe20008000805 */
[----:B------:R-:W-:Y:S01]  /*3410*/  ULDC UR6, c[0x0][0x604] ;  /* 0x0001810000067ab9 */ /* 0x000fe20000000800 */
[----:B------:R2:W4:Y:S01]  /*3420*/  MUFU.EX2 R50, R7 ;  /* 0x0000000700327308 */ /* 0x0005220000000800 */
[----:B------:R-:W-:Y:S01]  /*3430*/  @!P5 FMUL R17, R17, 0.5 ;  /* 0x3f0000001111d820 */ /* 0x000fe20000400000 */
[----:B-----5:R-:W-:Y:S01]  /*3440*/  @!P1 FMUL R46, R46, R46 ;  /* 0x0000002e2e2e9220 */ /* 0x020fe20000400000 */
[----:B------:R-:W-:Y:S01]  /*3450*/  FSETP.GEU.AND P1, PT, R9, -126, PT ;  /* 0xc2fc00000900780b */ /* 0x000fe20003f2e000 */
[----:B-1----:R-:W-:Y:S01]  /*3460*/  FADD R43, R22, R25 ;  /* 0x00000019162b7221 */ /* 0x002fe20000000000 */
[----:B------:R-:W-:Y:S01]  /*3470*/  F2FP.SATFINITE.E4M3.F32.PACK_AB_MERGE_C R80, R103, R80, RZ ;  /* 0x000000506750723e */ /* 0x000fe200048070ff */
[----:B------:R-:W-:Y:S01]  /*3480*/  @!P4 FMUL R47, R47, 0.5 ;  /* 0x3f0000002f2fc820 */ /* 0x000fe20000400000 */
[----:B------:R-:W-:Y:S01]  /*3490*/  F2FP.SATFINITE.E4M3.F32.PACK_AB_MERGE_C R105, R103, R46, RZ ;  /* 0x0000002e6769723e */ /* 0x000fe200048070ff */
[----:B------:R-:W1:Y:S01]  /*34a0*/  MUFU.EX2 R98, R51 ;  /* 0x0000003300627308 */ /* 0x000e620000000800 */
[--C-:B--2---:R-:W-:Y:S01]  /*34b0*/  FFMA R7, R58, UR6, -R5.reuse ;  /* 0x000000063a077c23 */ /* 0x104fe20008000805 */
[----:B------:R-:W-:Y:S01]  /*34c0*/  ULDC UR6, c[0x0][0x604] ;  /* 0x0001810000067ab9 */ /* 0x000fe20000000800 */
[----:B---3--:R-:W-:Y:S01]  /*34d0*/  @!P2 FMUL R94, R94, R94 ;  /* 0x0000005e5e5ea220 */ /* 0x008fe20000400000 */
[--C-:B------:R-:W-:Y:S01]  /*34e0*/  FFMA R59, R59, UR6, -R5.reuse ;  /* 0x000000063b3b7c23 */ /* 0x100fe20008000805 */
[----:B------:R-:W-:Y:S01]  /*34f0*/  ULDC UR6, c[0x0][0x604] ;  /* 0x0001810000067ab9 */ /* 0x000fe20000000800 */
[----:B------:R-:W-:Y:S01]  /*3500*/  FSETP.GEU.AND P2, PT, R55, -126, PT ;  /* 0xc2fc00003700780b */ /* 0x000fe20003f4e000 */
[--C-:B------:R-:W-:Y:S01]  /*3510*/  FFMA R62, R62, UR6, -R5.reuse ;  /* 0x000000063e3e7c23 */ /* 0x100fe20008000805 */
[----:B------:R-:W-:Y:S01]  /*3520*/  ULDC UR6, c[0x0][0x604] ;  /* 0x0001810000067ab9 */ /* 0x000fe20000000800 */
[----:B------:R-:W2:Y:S01]  /*3530*/  MUFU.EX2 R96, R47 ;  /* 0x0000002f00607308 */ /* 0x000ea20000000800 */
[--C-:B------:R-:W-:Y:S01]  /*3540*/  FFMA R63, R63, UR6, -R5.reuse ;  /* 0x000000063f3f7c23 */ /* 0x100fe20008000805 */
[----:B------:R-:W-:Y:S01]  /*3550*/  @!P1 FMUL R9, R9, 0.5 ;  /* 0x3f00000009099820 */ /* 0x000fe20000400000 */
[----:B----4-:R-:W-:Y:S01]  /*3560*/  @!P3 FMUL R50, R50, R50 ;  /* 0x000000323232b220 */ /* 0x010fe20000400000 */
[----:B------:R-:W-:Y:S01]  /*3570*/  FSETP.GEU.AND P3, PT, R7, -126, PT ;  /* 0xc2fc00000700780b */ /* 0x000fe20003f6e000 */
[----:B------:R-:W-:Y:S01]  /*3580*/  ULDC UR6, c[0x0][0x604] ;  /* 0x0001810000067ab9 */ /* 0x000fe20000000800 */
[----:B------:R-:W-:Y:S01]  /*3590*/  LOP3.LUT R76, R76, 0xff, RZ, 0xc0, !PT ;  /* 0x000000ff4c4c7812 */ /* 0x000fe200078ec0ff */
[--C-:B------:R-:W-:Y:S01]  /*35a0*/  FFMA R66, R66, UR6, -R5.reuse ;  /* 0x0000000642427c23 */ /* 0x100fe20008000805 */
[----:B------:R-:W3:Y:S01]  /*35b0*/  MUFU.EX2 R54, R17 ;  /* 0x0000001100367308 */ /* 0x000ee20000000800 */
[----:B-1----:R-:W-:Y:S01]  /*35c0*/  @!P6 FMUL R98, R98, R98 ;  /* 0x000000626262e220 */ /* 0x002fe20000400000 */
[----:B------:R-:W-:Y:S01]  /*35d0*/  FSETP.GEU.AND P6, PT, R63, -126, PT ;  /* 0xc2fc00003f00780b */ /* 0x000fe20003fce000 */
[----:B------:R-:W-:Y:S01]  /*35e0*/  @!P2 FMUL R55, R55, 0.5 ;  /* 0x3f0000003737a820 */ /* 0x000fe20000400000 */
[----:B------:R-:W-:Y:S01]  /*35f0*/  ULDC UR6, c[0x0][0x604] ;  /* 0x0001810000067ab9 */ /* 0x000fe20000000800 */
[----:B------:R-:W-:Y:S01]  /*3600*/  F2FP.SATFINITE.E4M3.F32.PACK_AB_MERGE_C R107, R103, R50, RZ ;  /* 0x00000032676b723e */ /* 0x000fe200048070ff */
[--C-:B------:R-:W-:Y:S01]  /*3610*/  FFMA R67, R67, UR6, -R5.reuse ;  /* 0x0000000643437c23 */ /* 0x100fe20008000805 */
[----:B------:R-:W-:Y:S01]  /*3620*/  ULDC UR6, c[0x0][0x604] ;  /* 0x0001810000067ab9 */ /* 0x000fe20000000800 */
[----:B------:R1:W4:Y:S01]  /*3630*/  MUFU.EX2 R58, R9 ;  /* 0x00000009003a7308 */ /* 0x0003220000000800 */
[----:B--2---:R-:W-:Y:S01]  /*3640*/  @!P4 FMUL R96, R96, R96 ;  /* 0x000000606060c220 */ /* 0x004fe20000400000 */
[----:B------:R-:W-:Y:S01]  /*3650*/  FSETP.GEU.AND P4, PT, R59, -126, PT ;  /* 0xc2fc00003b00780b */ /* 0x000fe20003f8e000 */
[----:B------:R-:W-:Y:S01]  /*3660*/  @!P3 FMUL R7, R7, 0.5 ;  /* 0x3f0000000707b820 */ /* 0x000fe20000400000 */
[--C-:B------:R-:W-:Y:S01]  /*3670*/  FFMA R70, R70, UR6, -R5.reuse ;  /* 0x0000000646467c23 */ /* 0x100fe20008000805 */
[----:B------:R-:W-:Y:S01]  /*3680*/  ULDC UR6, c[0x0][0x604] ;  /* 0x0001810000067ab9 */ /* 0x000fe20000000800 */
[----:B------:R-:W-:Y:S01]  /*3690*/  PRMT R76, R77, 0x7604, R76 ;  /* 0x000076044d4c7816 */ /* 0x000fe2000000004c */
[----:B------:R-:W-:Y:S01]  /*36a0*/  @!P6 FMUL R63, R63, 0.5 ;  /* 0x3f0000003f3fe820 */ /* 0x000fe20000400000 */
[----:B------:R-:W2:Y:S01]  /*36b0*/  MUFU.EX2 R100, R55 ;  /* 0x0000003700647308 */ /* 0x000ea20000000800 */
[----:B---3--:R-:W-:Y:S01]  /*36c0*/  @!P5 FMUL R54, R54, R54 ;  /* 0x000000363636d220 */ /* 0x008fe20000400000 */
[----:B------:R-:W-:Y:S01]  /*36d0*/  FSETP.GEU.AND P5, PT, R62, -126, PT ;  /* 0xc2fc00003e00780b */ /* 0x000fe20003fae000 */
[----:B------:R-:W-:Y:S01]  /*36e0*/  FFMA R71, R71, UR6, -R5 ;  /* 0x0000000647477c23 */ /* 0x000fe20008000805 */
[----:B------:R-:W-:Y:S01]  /*36f0*/  ULDC UR6, c[0x0][0x604] ;  /* 0x0001810000067ab9 */ /* 0x000fe20000000800 */
[----:B-1----:R-:W-:-:S02]  /*3700*/  IMAD.U32 R9, RZ, RZ, UR7 ;  /* 0x00000007ff097e24 */ /* 0x002fc4000f8e00ff */
[--C-:B------:R-:W-:Y:S01]  /*3710*/  FFMA R74, R74, UR6, -R5.reuse ;  /* 0x000000064a4a7c23 */ /* 0x100fe20008000805 */
[----:B------:R-:W-:Y:S01]  /*3720*/  @!P4 FMUL R59, R59, 0.5 ;  /* 0x3f0000003b3bc820 */ /* 0x000fe20000400000 */
[----:B------:R-:W1:Y:S01]  /*3730*/  MUFU.EX2 R63, R63 ;  /* 0x0000003f003f7308 */ /* 0x000e620000000800 */
[----:B----4-:R-:W-:Y:S01]  /*3740*/  @!P1 FMUL R58, R58, R58 ;  /* 0x0000003a3a3a9220 */ /* 0x010fe20000400000 */
[----:B------:R-:W-:Y:S01]  /*3750*/  FSETP.GEU.AND P1, PT, R66, -126, PT ;  /* 0xc2fc00004200780b */ /* 0x000fe20003f2e000 */
[----:B------:R-:W-:Y:S01]  /*3760*/  ULDC UR6, c[0x0][0x604] ;  /* 0x0001810000067ab9 */ /* 0x000fe20000000800 */
[----:B------:R3:W-:Y:S01]  /*3770*/  SYNCS.ARRIVE.TRANS64.A1T0 RZ, [R9+UR40], RZ ;  /* 0x000000ff09ff79a7 */ /* 0x0007e20008100028 */
[--C-:B------:R-:W-:Y:S01]  /*3780*/  FFMA R78, R78, UR6, -R5.reuse ;  /* 0x000000064e4e7c23 */ /* 0x100fe20008000805 */
[----:B------:R-:W-:Y:S01]  /*3790*/  ULDC UR6, c[0x0][0x604] ;  /* 0x0001810000067ab9 */ /* 0x000fe20000000800 */
[----:B------:R-:W-:Y:S01]  /*37a0*/  @!P5 FMUL R62, R62, 0.5 ;  /* 0x3f0000003e3ed820 */ /* 0x000fe20000400000 */
[----:B------:R4:W5:Y:S01]  /*37b0*/  MUFU.EX2 R17, R7 ;  /* 0x0000000700117308 */ /* 0x0009620000000800 */
[----:B--2---:R-:W-:Y:S01]  /*37c0*/  @!P2 FMUL R100, R100, R100 ;  /* 0x000000646464a220 */ /* 0x004fe20000400000 */
[----:B------:R-:W-:Y:S01]  /*37d0*/  FSETP.GEU.AND P2, PT, R67, -126, PT ;  /* 0xc2fc00004300780b */ /* 0x000fe20003f4e000 */
[--C-:B------:R-:W-:Y:S01]  /*37e0*/  FFMA R79, R79, UR6, -R5.reuse ;  /* 0x000000064f4f7c23 */ /* 0x100fe20008000805 */
[----:B------:R-:W-:Y:S01]  /*37f0*/  ULDC UR6, c[0x0][0x604] ;  /* 0x0001810000067ab9 */ /* 0x000fe20000000800 */
[----:B---3--:R-:W-:Y:S01]  /*3800*/  F2FP.SATFINITE.E4M3.F32.PACK_AB_MERGE_C R9, R103, R96, RZ ;  /* 0x000000606709723e */ /* 0x008fe200048070ff */
[--C-:B------:R-:W-:Y:S01]  /*3810*/  FFMA R82, R82, UR6, -R5.reuse ;  /* 0x0000000652527c23 */ /* 0x100fe20008000805 */
[----:B------:R-:W-:Y:S01]  /*3820*/  @!P1 FMUL R66, R66, 0.5 ;  /* 0x3f00000042429820 */ /* 0x000fe20000400000 */
[----:B------:R-:W2:Y:S01]  /*3830*/  MUFU.EX2 R59, R59 ;  /* 0x0000003b003b7308 */ /* 0x000ea20000000800 */
[----:B-1----:R-:W-:Y:S01]  /*3840*/  @!P6 FMUL R63, R63, R63 ;  /* 0x0000003f3f3fe220 */ /* 0x002fe20000400000 */
[----:B------:R-:W-:Y:S01]  /*3850*/  FSETP.GEU.AND P6, PT, R75, -126, PT ;  /* 0xc2fc00004b00780b */ /* 0x000fe20003fce000 */
[----:B------:R-:W-:Y:S01]  /*3860*/  ULDC UR6, c[0x0][0x604] ;  /* 0x0001810000067ab9 */ /* 0x000fe20000000800 */
[----:B----4-:R-:W-:Y:S01]  /*3870*/  LOP3.LUT R7, R2, 0x3, RZ, 0xc0, !PT ;  /* 0x0000000302077812 */ /* 0x010fe200078ec0ff */
[--C-:B------:R-:W-:Y:S01]  /*3880*/  FFMA R83, R83, UR6, -R5.reuse ;  /* 0x0000000653537c23 */ /* 0x100fe20008000805 */
[----:B------:R-:W-:Y:S01]  /*3890*/  ULDC UR6, c[0x0][0x604] ;  /* 0x0001810000067ab9 */ /* 0x000fe20000000800 */
[----:B------:R-:W-:Y:S01]  /*38a0*/  @!P2 FMUL R67, R67, 0.5 ;  /* 0x3f0000004343a820 */ /* 0x000fe20000400000 */
[----:B------:R-:W1:Y:S01]  /*38b0*/  MUFU.EX2 R62, R62 ;  /* 0x0000003e003e7308 */ /* 0x000e620000000800 */
[----:B-----5:R-:W-:Y:S01]  /*38c0*/  @!P3 FMUL R17, R17, R17 ;  /* 0x000000111111b220 */ /* 0x020fe20000400000 */
[----:B------:R-:W-:Y:S01]  /*38d0*/  FSETP.GEU.AND P3, PT, R70, -126, PT ;  /* 0xc2fc00004600780b */ /* 0x000fe20003f6e000 */
[----:B------:R-:W-:Y:S01]  /*38e0*/  FFMA R5, R87, UR6, -R5 ;  /* 0x0000000657057c23 */ /* 0x000fe20008000805 */
[----:B------:R-:W-:Y:S01]  /*38f0*/  IADD3 R7, R7, -0x1, RZ ;  /* 0xffffffff07077810 */ /* 0x000fe20007ffe0ff */
[----:B------:R-:W-:Y:S01]  /*3900*/  FADD R45, R26, R17 ;  /* 0x000000111a2d7221 */ /* 0x000fe20000000000 */
[----:B------:R-:W-:Y:S01]  /*3910*/  FADD R26, R28, R60 ;  /* 0x0000003c1c1a7221 */ /* 0x000fe20000000000 */
[----:B------:R-:W-:Y:S01]  /*3920*/  @!P6 FMUL R75, R75, 0.5 ;  /* 0x3f0000004b4be820 */ /* 0x000fe20000400000 */
[----:B------:R-:W3:Y:S01]  /*3930*/  MUFU.EX2 R66, R66 ;  /* 0x0000004200427308 */ /* 0x000ee20000000800 */
[----:B--2---:R-:W-:Y:S01]  /*3940*/  @!P4 FMUL R59, R59, R59 ;  /* 0x0000003b3b3bc220 */ /* 0x004fe20000400000 */
[----:B------:R-:W-:Y:S01]  /*3950*/  FSETP.GEU.AND P4, PT, R71, -126, PT ;  /* 0xc2fc00004700780b */ /* 0x000fe20003f8e000 */
[----:B------:R-:W-:Y:S01]  /*3960*/  FADD R28, R6, R61 ;  /* 0x0000003d061c7221 */ /* 0x000fe20000000000 */
[C---:B------:R-:W-:Y:S01]  /*3970*/  F2FP.SATFINITE.E4M3.F32.PACK_AB_MERGE_C R87, R103.reuse, R8, RZ ;  /* 0x000000086757723e */ /* 0x040fe200048070ff */
[----:B------:R-:W-:Y:S01]  /*3980*/  FADD R47, R30, R59 ;  /* 0x0000003b1e2f7221 */ /* 0x000fe20000000000 */
[----:B------:R-:W-:Y:S01]  /*3990*/  FADD R51, R88, R63 ;  /* 0x0000003f58337221 */ /* 0x000fe20000000000 */
[----:B------:R-:W-:Y:S01]  /*39a0*/  @!P3 FMUL R70, R70, 0.5 ;  /* 0x3f0000004646b820 */ /* 0x000fe20000400000 */
[----:B------:R-:W2:Y:S01]  /*39b0*/  MUFU.EX2 R67, R67 ;  /* 0x0000004300437308 */ /* 0x000ea20000000800 */
[----:B-1----:R-:W-:Y:S01]  /*39c0*/  @!P5 FMUL R62, R62, R62 ;  /* 0x0000003e3e3ed220 */ /* 0x002fe20000400000 */
[----:B------:R-:W-:Y:S01]  /*39d0*/  FSETP.GEU.AND P5, PT, R74, -126, PT ;  /* 0xc2fc00004a00780b */ /* 0x000fe20003fae000 */
[----:B------:R-:W-:Y:S01]  /*39e0*/  FADD R26, R26, R35 ;  /* 0x000000231a1a7221 */ /* 0x000fe20000000000 */
[C---:B------:R-:W-:Y:S01]  /*39f0*/  F2FP.SATFINITE.E4M3.F32.PACK_AB_MERGE_C R6, R103.reuse, R88, RZ ;  /* 0x000000586706723e */ /* 0x040fe200048070ff */
[----:B------:R-:W-:Y:S01]  /*3a00*/  FADD R49, R34, R62 ;  /* 0x0000003e22317221 */ /* 0x000fe20000000000 */
[----:B------:R-:W-:Y:S01]  /*3a10*/  F2FP.SATFINITE.E4M3.F32.PACK_AB_MERGE_C R8, R103, R90, RZ ;  /* 0x0000005a6708723e */ /* 0x000fe200048070ff */
[----:B------:R-:W-:Y:S01]  /*3a20*/  @!P4 FMUL R71, R71, 0.5 ;  /* 0x3f0000004747c820 */ /* 0x000fe20000400000 */
[----:B------:R-:W1:Y:S01]  /*3a30*/  MUFU.EX2 R75, R75 ;  /* 0x0000004b004b7308 */ /* 0x000e620000000800 */
[----:B---3--:R-:W-:Y:S01]  /*3a40*/  @!P1 FMUL R66, R66, R66 ;  /* 0x0000004242429220 */ /* 0x008fe20000400000 */
[----:B------:R-:W-:Y:S01]  /*3a50*/  FSETP.GEU.AND P1, PT, R78, -126, PT ;  /* 0xc2fc00004e00780b */ /* 0x000fe20003f2e000 */
[----:B------:R-:W-:Y:S01]  /*3a60*/  FADD R34, R12, R69 ;  /* 0x000000450c227221 */ /* 0x000fe20000000000 */
[----:B------:R-:W-:Y:S01]  /*3a70*/  F2FP.SATFINITE.E4M3.F32.PACK_AB_MERGE_C R12, R103, R92, RZ ;  /* 0x0000005c670c723e */ /* 0x000fe200048070ff */
[----:B------:R-:W-:Y:S01]  /*3a80*/  FADD R53, R38, R66 ;  /* 0x0000004226357221 */ /* 0x000fe20000000000 */
[----:B------:R-:W-:Y:S01]  /*3a90*/  FADD R38, R16, R73 ;  /* 0x0000004910267221 */ /* 0x000fe20000000000 */
[----:B------:R-:W-:Y:S01]  /*3aa0*/  @!P5 FMUL R74, R74, 0.5 ;  /* 0x3f0000004a4ad820 */ /* 0x000fe20000400000 */
[----:B------:R-:W3:Y:S01]  /*3ab0*/  MUFU.EX2 R70, R70 ;  /* 0x0000004600467308 */ /* 0x000ee20000000800 */
[----:B--2---:R-:W-:Y:S01]  /*3ac0*/  @!P2 FMUL R67, R67, R67 ;  /* 0x000000434343a220 */ /* 0x004fe20000400000 */
[----:B------:R-:W-:Y:S01]  /*3ad0*/  FSETP.GEU.AND P2, PT, R79, -126, PT ;  /* 0xc2fc00004f00780b */ /* 0x000fe20003f4e000 */
[----:B------:R-:W-:Y:S01]  /*3ae0*/  FADD R28, R28, R37 ;  /* 0x000000251c1c7221 */ /* 0x000fe20000000000 */
[----:B------:R-:W-:Y:S01]  /*3af0*/  LOP3.LUT R35, R106, 0xffff, RZ, 0xc0, !PT ;  /* 0x0000ffff6a237812 */ /* 0x000fe200078ec0ff */
[----:B------:R-:W-:Y:S01]  /*3b00*/  FADD R55, R90, R67 ;  /* 0x000000435a377221 */ /* 0x000fe20000000000 */
[----:B------:R-:W-:Y:S01]  /*3b10*/  F2FP.SATFINITE.E4M3.F32.PACK_AB_MERGE_C R90, R103, R36, RZ ;  /* 0x00000024675a723e */ /* 0x000fe200048070ff */
[----:B------:R-:W-:Y:S01]  /*3b20*/  @!P1 FMUL R78, R78, 0.5 ;  /* 0x3f0000004e4e9820 */ /* 0x000fe20000400000 */
[----:B------:R-:W2:Y:S01]  /*3b30*/  MUFU.EX2 R71, R71 ;  /* 0x0000004700477308 */ /* 0x000ea20000000800 */
[----:B-1----:R-:W-:Y:S01]  /*3b40*/  @!P6 FMUL R75, R75, R75 ;  /* 0x0000004b4b4be220 */ /* 0x002fe20000400000 */
[----:B------:R-:W-:Y:S01]  /*3b50*/  FSETP.GEU.AND P6, PT, R5, -126, PT ;  /* 0xc2fc00000500780b */ /* 0x000fe20003fce000 */
[----:B------:R-:W-:Y:S01]  /*3b60*/  FADD R36, R40, R72 ;  /* 0x0000004828247221 */ /* 0x000fe20000000000 */
[----:B------:R-:W-:Y:S01]  /*3b70*/  LOP3.LUT R90, R90, 0xff, RZ, 0xc0, !PT ;  /* 0x000000ff5a5a7812 */ /* 0x000fe200078ec0ff */
[----:B------:R-:W-:Y:S01]  /*3b80*/  IMAD.U32 R107, R107, 0x10000, RZ ;  /* 0x000100006b6b7824 */ /* 0x000fe200078e00ff */
        /* <DEDUP_REMOVED lines=8> */
[----:B------:R-:W-:Y:S01]  /*3c10*/  PRMT R90, R101, 0x7604, R90 ;  /* 0x00007604655a7816 */ /* 0x000fe2000000005a */
[----:B------:R-:W-:Y:S01]  /*3c20*/  @!P6 FMUL R5, R5, 0.5 ;  /* 0x3f0000000505e820 */ /* 0x000fe20000400000 */
[----:B------:R-:W3:Y:S01]  /*3c30*/  MUFU.EX2 R78, R78 ;  /* 0x0000004e004e7308 */ /* 0x000ee20000000800 */
[----:B--2---:R-:W-:Y:S01]  /*3c40*/  @!P4 FMUL R71, R71, R71 ;  /* 0x000000474747c220 */ /* 0x004fe20000400000 */
[----:B------:R-:W-:-:S02]  /*3c50*/  FSETP.GEU.AND P4, PT, R83, -126, PT ;  /* 0xc2fc00005300780b */ /* 0x000fc40003f8e000 */
[----:B------:R-:W-:Y:S02]  /*3c60*/  LOP3.LUT R37, R108, 0xffff, RZ, 0xc0, !PT ;  /* 0x0000ffff6c257812 */ /* 0x000fe400078ec0ff */
[C---:B------:R-:W-:Y:S01]  /*3c70*/  F2FP.SATFINITE.E4M3.F32.PACK_AB_MERGE_C R60, R103.reuse, R60, RZ ;  /* 0x0000003c673c723e */ /* 0x040fe200048070ff */
[----:B------:R-:W-:Y:S01]  /*3c80*/  @!P3 FMUL R82, R82, 0.5 ;  /* 0x3f0000005252b820 */ /* 0x000fe20000400000 */
[----:B------:R2:W4:Y:S01]  /*3c90*/  MUFU.EX2 R21, R79 ;  /* 0x0000004f00157308 */ /* 0x0005220000000800 */
[----:B-1----:R-:W-:Y:S01]  /*3ca0*/  @!P5 FMUL R74, R74, R74 ;  /* 0x0000004a4a4ad220 */ /* 0x002fe20000400000 */
[----:B------:R-:W-:Y:S02]  /*3cb0*/  FSETP.GEU.AND P5, PT, R86, -126, PT ;  /* 0xc2fc00005600780b */ /* 0x000fe40003fae000 */
[----:B------:R-:W-:Y:S01]  /*3cc0*/  F2FP.SATFINITE.E4M3.F32.PACK_AB_MERGE_C R61, R103, R61, RZ ;  /* 0x0000003d673d723e */ /* 0x000fe200048070ff */
[----:B------:R-:W-:Y:S01]  /*3cd0*/  FADD R88, R46, R74 ;  /* 0x0000004a2e587221 */ /* 0x000fe20000000000 */
[----:B------:R-:W-:Y:S01]  /*3ce0*/  FADD R46, R94, R75 ;  /* 0x0000004b5e2e7221 */ /* 0x000fe20000000000 */
[----:B------:R-:W-:Y:S01]  /*3cf0*/  @!P4 FMUL R83, R83, 0.5 ;  /* 0x3f0000005353c820 */ /* 0x000fe20000400000 */
[----:B------:R1:W5:Y:S01]  /*3d00*/  MUFU.EX2 R27, R5 ;  /* 0x00000005001b7308 */ /* 0x0003620000000800 */
[----:B---3--:R-:W-:Y:S01]  /*3d10*/  @!P1 FMUL R78, R78, R78 ;  /* 0x0000004e4e4e9220 */ /* 0x008fe20000400000 */
[----:B--2---:R-:W-:Y:S01]  /*3d20*/  FADD R79, R42, R70 ;  /* 0x000000462a4f7221 */ /* 0x004fe20000000000 */
[----:B------:R-:W-:Y:S01]  /*3d30*/  ISETP.GT.U32.AND P1, PT, R7, 0x1, PT ;  /* 0x000000010700780c */ /* 0x000fe20003f24070 */
[----:B------:R-:W-:Y:S01]  /*3d40*/  FADD R42, R92, R71 ;  /* 0x000000475c2a7221 */ /* 0x000fe20000000000 */
[C---:B------:R-:W-:Y:S01]  /*3d50*/  F2FP.SATFINITE.E4M3.F32.PACK_AB_MERGE_C R92, R103.reuse, R40, RZ ;  /* 0x00000028675c723e */ /* 0x040fe200048070ff */
[----:B------:R-:W-:Y:S01]  /*3d60*/  FADD R40, R52, R84 ;  /* 0x0000005434287221 */ /* 0x000fe20000000000 */
[----:B------:R-:W-:Y:S01]  /*3d70*/  @!P5 FMUL R86, R86, 0.5 ;  /* 0x3f0000005656d820 */ /* 0x000fe20000400000 */
[----:B------:R-:W2:Y:S01]  /*3d80*/  MUFU.EX2 R82, R82 ;  /* 0x0000005200527308 */ /* 0x000ea20000000800 */
[C---:B-1----:R-:W-:Y:S01]  /*3d90*/  F2FP.SATFINITE.E4M3.F32.PACK_AB_MERGE_C R5, R103.reuse, R30, RZ ;  /* 0x0000001e6705723e */ /* 0x042fe200048070ff */
[----:B------:R-:W-:Y:S01]  /*3da0*/  FADD R30, R32, R64 ;  /* 0x00000040201e7221 */ /* 0x000fe20000000000 */
[----:B------:R-:W-:Y:S01]  /*3db0*/  FADD R32, R10, R65 ;  /* 0x000000410a207221 */ /* 0x000fe20000000000 */
[----:B------:R-:W-:Y:S01]  /*3dc0*/  F2FP.SATFINITE.E4M3.F32.PACK_AB_MERGE_C R7, R103, R94, RZ ;  /* 0x0000005e6707723e */ /* 0x000fe200048070ff */
[----:B----4-:R-:W-:Y:S01]  /*3dd0*/  @!P2 FMUL R21, R21, R21 ;  /* 0x000000151515a220 */ /* 0x010fe20000400000 */
[C---:B------:R-:W-:Y:S01]  /*3de0*/  F2FP.SATFINITE.E4M3.F32.PACK_AB_MERGE_C R94, R103.reuse, R44, RZ ;  /* 0x0000002c675e723e */ /* 0x040fe200048070ff */
[----:B------:R-:W-:Y:S01]  /*3df0*/  FADD R32, R32, R41 ;  /* 0x0000002920207221 */ /* 0x000fe20000000000 */
[----:B------:R1:W3:Y:S01]  /*3e00*/  MUFU.EX2 R23, R83 ;  /* 0x0000005300177308 */ /* 0x0002e20000000800 */
[----:B------:R-:W-:Y:S01]  /*3e10*/  F2FP.SATFINITE.E4M3.F32.PACK_AB_MERGE_C R10, R103, R59, RZ ;  /* 0x0000003b670a723e */ /* 0x000fe200048070ff */
[----:B------:R-:W-:Y:S01]  /*3e20*/  FADD R33, R33, R40 ;  /* 0x0000002821217221 */ /* 0x000fe20000000000 */
[----:B------:R-:W-:Y:S01]  /*3e30*/  F2FP.SATFINITE.E4M3.F32.PACK_AB_MERGE_C R59, R103, R25, RZ ;  /* 0x00000019673b723e */ /* 0x000fe200048070ff */
[----:B------:R-:W-:Y:S01]  /*3e40*/  FADD R25, R31, R38 ;  /* 0x000000261f197221 */ /* 0x000fe20000000000 */
[----:B------:R-:W-:Y:S01]  /*3e50*/  LOP3.LUT R94, R94, 0xff, RZ, 0xc0, !PT ;  /* 0x000000ff5e5e7812 */ /* 0x000fe200078ec0ff */
[----:B-----5:R-:W-:Y:S01]  /*3e60*/  @!P6 FMUL R27, R27, R27 ;  /* 0x0000001b1b1be220 */ /* 0x020fe20000400000 */
[----:B------:R-:W-:Y:S01]  /*3e70*/  FADD R44, R50, R78 ;  /* 0x0000004e322c7221 */ /* 0x000fe20000000000 */
[----:B------:R-:W4:Y:S01]  /*3e80*/  MUFU.EX2 R86, R86 ;  /* 0x0000005600567308 */ /* 0x000f220000000800 */
[----:B------:R-:W-:Y:S01]  /*3e90*/  FADD R50, R96, R21 ;  /* 0x0000001560327221 */ /* 0x000fe20000000000 */
[----:B------:R-:W-:Y:S01]  /*3ea0*/  FADD R25, R25, R32 ;  /* 0x0000002019197221 */ /* 0x000fe20000000000 */
[----:B------:R-:W-:Y:S01]  /*3eb0*/  F2FP.SATFINITE.E4M3.F32.PACK_AB_MERGE_C R96, R103, R48, RZ ;  /* 0x000000306760723e */ /* 0x000fe200048070ff */
[----:B------:R-:W-:Y:S01]  /*3ec0*/  FADD R32, R26, R33 ;  /* 0x000000211a207221 */ /* 0x000fe20000000000 */
[----:B------:R-:W-:Y:S01]  /*3ed0*/  PRMT R94, R35, 0x7604, R94 ;  /* 0x00007604235e7816 */ /* 0x000fe2000000005e */
[----:B-1----:R-:W-:Y:S01]  /*3ee0*/  FADD R83, R100, R27 ;  /* 0x0000001b64537221 */ /* 0x002fe20000000000 */
[----:B------:R-:W-:Y:S01]  /*3ef0*/  LOP3.LUT R92, R92, 0xff, RZ, 0xc0, !PT ;  /* 0x000000ff5c5c7812 */ /* 0x000fe200078ec0ff */
[----:B------:R-:W-:Y:S01]  /*3f00*/  IMAD.U32 R35, R102, 0x10000, RZ ;  /* 0x0001000066237824 */ /* 0x000fe200078e00ff */
[----:B------:R-:W-:Y:S01]  /*3f10*/  LOP3.LUT R33, R104, 0xffff, RZ, 0xc0, !PT ;  /* 0x0000ffff68217812 */ /* 0x000fe200078ec0ff */
[----:B------:R-:W-:Y:S01]  /*3f20*/  FADD R30, R30, R39 ;  /* 0x000000271e1e7221 */ /* 0x000fe20000000000 */
[----:B------:R-:W-:Y:S01]  /*3f30*/  F2FP.SATFINITE.E4M3.F32.PACK_AB_MERGE_C R100, R103, R17, RZ ;  /* 0x000000116764723e */ /* 0x000fe200048070ff */
[----:B--2---:R-:W-:Y:S01]  /*3f40*/  @!P3 FMUL R82, R82, R82 ;  /* 0x000000525252b220 */ /* 0x004fe20000400000 */
[----:B------:R-:W-:Y:S01]  /*3f50*/  LOP3.LUT R96, R96, 0xff, RZ, 0xc0, !PT ;  /* 0x000000ff60607812 */ /* 0x000fe200078ec0ff */
[----:B------:R-:W-:Y:S01]  /*3f60*/  FADD R31, R29, R30 ;  /* 0x0000001e1d1f7221 */ /* 0x000fe20000000000 */
[----:B------:R-:W-:Y:S01]  /*3f70*/  PRMT R92, R33, 0x7604, R92 ;  /* 0x00007604215c7816 */ /* 0x000fe2000000005c */
[----:B------:R-:W-:Y:S01]  /*3f80*/  IMAD.U32 R33, R24, 0x10000, RZ ;  /* 0x0001000018217824 */ /* 0x000fe200078e00ff */
[----:B------:R-:W-:Y:S01]  /*3f90*/  F2FP.SATFINITE.E4M3.F32.PACK_AB_MERGE_C R72, R103, R72, RZ ;  /* 0x000000486748723e */ /* 0x000fe200048070ff */
[----:B------:R-:W-:Y:S01]  /*3fa0*/  IMAD.U32 R24, R109, 0x10000, RZ ;  /* 0x000100006d187824 */ /* 0x000fe200078e00ff */
[----:B------:R-:W-:Y:S01]  /*3fb0*/  F2FP.SATFINITE.E4M3.F32.PACK_AB_MERGE_C R73, R103, R73, RZ ;  /* 0x000000496749723e */ /* 0x000fe200048070ff */
[----:B---3--:R-:W-:Y:S01]  /*3fc0*/  @!P4 FMUL R23, R23, R23 ;  /* 0x000000171717c220 */ /* 0x008fe20000400000 */
[----:B------:R-:W-:Y:S01]  /*3fd0*/  LOP3.LUT R90, R90, 0xff0000, R35, 0xf8, !PT ;  /* 0x00ff00005a5a7812 */ /* 0x000fe200078ef823 */
[----:B------:R-:W-:Y:S01]  /*3fe0*/  IMAD.U32 R35, R100, 0x10000, RZ ;  /* 0x0001000064237824 */ /* 0x000fe200078e00ff */
[C---:B------:R-:W-:Y:S01]  /*3ff0*/  F2FP.SATFINITE.E4M3.F32.PACK_AB_MERGE_C R62, R103.reuse, R62, RZ ;  /* 0x0000003e673e723e */ /* 0x040fe200048070ff */
[----:B----4-:R-:W-:Y:S01]  /*4000*/  @!P5 FMUL R86, R86, R86 ;  /* 0x000000565656d220 */ /* 0x010fe20000400000 */
[----:B------:R-:W-:Y:S01]  /*4010*/  F2FP.SATFINITE.E4M3.F32.PACK_AB_MERGE_C R74, R103, R74, RZ ;  /* 0x0000004a674a723e */ /* 0x000fe200048070ff */
[----:B------:R-:W-:Y:S01]  /*4020*/  FADD R31, R31, R32 ;  /* 0x000000201f1f7221 */ /* 0x000fe20000000000 */
[----:B------:R-:W-:Y:S01]  /*4030*/  PRMT R37, R37, 0x7604, R96 ;  /* 0x0000760425257816 */ /* 0x000fe20000000060 */
[----:B------:R-:W-:Y:S01]  /*4040*/  FADD R48, R54, R82 ;  /* 0x0000005236307221 */ /* 0x000fe20000000000 */
[----:B------:R-:W-:Y:S01]  /*4050*/  LOP3.LUT R60, R60, 0xff, RZ, 0xc0, !PT ;  /* 0x000000ff3c3c7812 */ /* 0x000fe200078ec0ff */
[----:B------:R-:W-:Y:S01]  /*4060*/  FADD R54, R98, R23 ;  /* 0x0000001762367221 */ /* 0x000fe20000000000 */
[----:B------:R-:W-:Y:S01]  /*4070*/  LOP3.LUT R61, R61, 0xffff, RZ, 0xc0, !PT ;  /* 0x0000ffff3d3d7812 */ /* 0x000fe200078ec0ff */
[----:B------:R-:W-:Y:S01]  /*4080*/  FADD R26, R28, R43 ;  /* 0x0000002b1c1a7221 */ /* 0x000fe20000000000 */
[----:B------:R-:W-:Y:S01]  /*4090*/  LOP3.LUT R72, R72, 0xff, RZ, 0xc0, !PT ;  /* 0x000000ff48487812 */ /* 0x000fe200078ec0ff */
[----:B------:R-:W-:Y:S01]  /*40a0*/  FADD R48, R53, R48 ;  /* 0x0000003035307221 */ /* 0x000fe20000000000 */
[----:B------:R-:W-:Y:S01]  /*40b0*/  LOP3.LUT R73, R73, 0xffff, RZ, 0xc0, !PT ;  /* 0x0000ffff49497812 */ /* 0x000fe200078ec0ff */
[----:B------:R-:W-:Y:S01]  /*40c0*/  FADD R46, R47, R46 ;  /* 0x0000002e2f2e7221 */ /* 0x000fe20000000000 */
[----:B------:R-:W-:Y:S01]  /*40d0*/  LOP3.LUT R32, R37, 0xff0000, R24, 0xf8, !PT ;  /* 0x00ff000025207812 */ /* 0x000fe200078ef818 */
[----:B------:R-:W-:Y:S01]  /*40e0*/  IMAD.U32 R37, R62, 0x10000, RZ ;  /* 0x000100003e257824 */ /* 0x000fe200078e00ff */
[----:B------:R-:W-:Y:S01]  /*40f0*/  LOP3.LUT R56, R56, 0xff0000, R35, 0xf8, !PT ;  /* 0x00ff000038387812 */ /* 0x000fe200078ef823 */
[----:B------:R-:W-:Y:S01]  /*4100*/  IMAD.U32 R35, R74, 0x10000, RZ ;  /* 0x000100004a237824 */ /* 0x000fe200078e00ff */
[----:B------:R-:W-:Y:S01]  /*4110*/  F2FP.SATFINITE.E4M3.F32.PACK_AB_MERGE_C R16, R103, R98, RZ ;  /* 0x000000626710723e */ /* 0x000fe200048070ff */
[----:B------:R-:W-:Y:S01]  /*4120*/  FADD R55, R55, R54 ;  /* 0x0000003637377221 */ /* 0x000fe20000000000 */
[C---:B------:R-:W-:Y:S01]  /*4130*/  F2FP.SATFINITE.E4M3.F32.PACK_AB_MERGE_C R98, R103.reuse, R52, RZ ;  /* 0x000000346762723e */ /* 0x040fe200048070ff */
[----:B------:R-:W-:Y:S01]  /*4140*/  FADD R52, R58, R86 ;  /* 0x000000563a347221 */ /* 0x000fe20000000000 */
[----:B------:R-:W-:Y:S01]  /*4150*/  F2FP.SATFINITE.E4M3.F32.PACK_AB_MERGE_C R78, R103, R78, RZ ;  /* 0x0000004e674e723e */ /* 0x000fe200048070ff */
[----:B------:R-:W-:Y:S01]  /*4160*/  FADD R44, R49, R44 ;  /* 0x0000002c312c7221 */ /* 0x000fe20000000000 */
[----:B------:R-:W-:Y:S01]  /*4170*/  PRMT R60, R61, 0x7604, R60 ;  /* 0x000076043d3c7816 */ /* 0x000fe2000000003c */
[----:B------:R-:W-:Y:S01]  /*4180*/  FADD R79, R79, R52 ;  /* 0x000000344f4f7221 */ /* 0x000fe20000000000 */
[----:B------:R-:W-:Y:S01]  /*4190*/  PRMT R72, R73, 0x7604, R72 ;  /* 0x0000760449487816 */ /* 0x000fe20000000048 */
[----:B------:R-:W-:Y:S01]  /*41a0*/  FADD R50, R51, R50 ;  /* 0x0000003233327221 */ /* 0x000fe20000000000 */
[C---:B------:R-:W-:Y:S01]  /*41b0*/  F2FP.SATFINITE.E4M3.F32.PACK_AB_MERGE_C R84, R103.reuse, R84, RZ ;  /* 0x000000546754723e */ /* 0x040fe200048070ff */
[----:B------:R-:W-:Y:S01]  /*41c0*/  FADD R83, R42, R83 ;  /* 0x000000532a537221 */ /* 0x000fe20000000000 */
[----:B------:R-:W-:Y:S01]  /*41d0*/  LOP3.LUT R8, R8, 0xffff, RZ, 0xc0, !PT ;  /* 0x0000ffff08087812 */ /* 0x000fe200078ec0ff */
[----:B------:R-:W-:Y:S01]  /*41e0*/  FADD R28, R46, R55 ;  /* 0x000000372e1c7221 */ /* 0x000fe20000000000 */
[C---:B------:R-:W-:Y:S01]  /*41f0*/  F2FP.SATFINITE.E4M3.F32.PACK_AB_MERGE_C R58, R103.reuse, R58, RZ ;  /* 0x0000003a673a723e */ /* 0x040fe200048070ff */
[----:B------:R-:W-:Y:S01]  /*4200*/  FADD R30, R44, R79 ;  /* 0x0000004f2c1e7221 */ /* 0x000fe20000000000 */
[C---:B------:R-:W-:Y:S01]  /*4210*/  F2FP.SATFINITE.E4M3.F32.PACK_AB_MERGE_C R17, R103.reuse, R63, RZ ;  /* 0x0000003f6711723e */ /* 0x040fe200048070ff */
[----:B------:R-:W-:Y:S01]  /*4220*/  FADD R29, R50, R83 ;  /* 0x00000053321d7221 */ /* 0x000fe20000000000 */
[C---:B------:R-:W-:Y:S01]  /*4230*/  F2FP.SATFINITE.E4M3.F32.PACK_AB_MERGE_C R64, R103.reuse, R64, RZ ;  /* 0x000000406740723e */ /* 0x040fe200048070ff */
[----:B------:R-:W-:Y:S01]  /*4240*/  IMAD.U32 R58, R58, 0x10000, RZ ;  /* 0x000100003a3a7824 */ /* 0x000fe200078e00ff */
[----:B------:R-:W-:Y:S01]  /*4250*/  F2FP.SATFINITE.E4M3.F32.PACK_AB_MERGE_C R65, R103, R65, RZ ;  /* 0x000000416741723e */ /* 0x000fe200048070ff */
[----:B------:R-:W-:Y:S01]  /*4260*/  FADD R26, R25, R26 ;  /* 0x0000001a191a7221 */ /* 0x000fe20000000000 */
[C---:B------:R-:W-:Y:S01]  /*4270*/  F2FP.SATFINITE.E4M3.F32.PACK_AB_MERGE_C R66, R103.reuse, R66, RZ ;  /* 0x000000426742723e */ /* 0x040fe200048070ff */
[----:B------:R-:W-:Y:S01]  /*4280*/  FADD R28, R28, R29 ;  /* 0x0000001d1c1c7221 */ /* 0x000fe20000000000 */
[----:B------:R-:W-:-:S02]  /*4290*/  F2FP.SATFINITE.E4M3.F32.PACK_AB_MERGE_C R20, R103, R67, RZ ;  /* 0x000000436714723e */ /* 0x000fc400048070ff */
[C---:B------:R-:W-:Y:S01]  /*42a0*/  F2FP.SATFINITE.E4M3.F32.PACK_AB_MERGE_C R69, R103.reuse, R69, RZ ;  /* 0x000000456745723e */ /* 0x040fe200048070ff */
[----:B------:R-:W-:Y:S01]  /*42b0*/  IMAD.U32 R41, R66, 0x10000, RZ ;  /* 0x0001000042297824 */ /* 0x000fe200078e00ff */
[C---:B------:R-:W-:Y:S02]  /*42c0*/  F2FP.SATFINITE.E4M3.F32.PACK_AB_MERGE_C R70, R103.reuse, R70, RZ ;  /* 0x000000466746723e */ /* 0x040fe400048070ff */
[C---:B------:R-:W-:Y:S02]  /*42d0*/  F2FP.SATFINITE.E4M3.F32.PACK_AB_MERGE_C R22, R103.reuse, R71, RZ ;  /* 0x000000476716723e */ /* 0x040fe400048070ff */
[C---:B------:R-:W-:Y:S02]  /*42e0*/  F2FP.SATFINITE.E4M3.F32.PACK_AB_MERGE_C R18, R103.reuse, R75, RZ ;  /* 0x0000004b6712723e */ /* 0x040fe400048070ff */
[C---:B------:R-:W-:Y:S02]  /*42f0*/  F2FP.SATFINITE.E4M3.F32.PACK_AB_MERGE_C R21, R103.reuse, R21, RZ ;  /* 0x000000156715723e */ /* 0x040fe400048070ff */
[----:B------:R-:W-:-:S02]  /*4300*/  F2FP.SATFINITE.E4M3.F32.PACK_AB_MERGE_C R82, R103, R82, RZ ;  /* 0x000000526752723e */ /* 0x000fc400048070ff */
[C---:B------:R-:W-:Y:S02]  /*4310*/  F2FP.SATFINITE.E4M3.F32.PACK_AB_MERGE_C R23, R103.reuse, R23, RZ ;  /* 0x000000176717723e */ /* 0x040fe400048070ff */
[C---:B------:R-:W-:Y:S02]  /*4320*/  F2FP.SATFINITE.E4M3.F32.PACK_AB_MERGE_C R86, R103.reuse, R86, RZ ;  /* 0x000000566756723e */ /* 0x040fe400048070ff */
[----:B------:R-:W-:Y:S01]  /*4330*/  F2FP.SATFINITE.E4M3.F32.PACK_AB_MERGE_C R103, R103, R27, RZ ;  /* 0x0000001b6767723e */ /* 0x000fe200048070ff */
[----:B------:R-:W-:Y:S01]  /*4340*/  FADD R27, R45, R88 ;  /* 0x000000582d1b7221 */ /* 0x000fe20000000000 */
[----:B------:R-:W-:Y:S01]  /*4350*/  LOP3.LUT R98, R98, 0xff, RZ, 0xc0, !PT ;  /* 0x000000ff62627812 */ /* 0x000fe200078ec0ff */
[----:B------:R-:W-:Y:S01]  /*4360*/  IMAD.U32 R86, R86, 0x10000, RZ ;  /* 0x0001000056567824 */ /* 0x000fe200078e00ff */
[----:B------:R-:W-:Y:S01]  /*4370*/  LOP3.LUT R39, R110, 0xffff, RZ, 0xc0, !PT ;  /* 0x0000ffff6e277812 */ /* 0x000fe200078ec0ff */
[----:B------:R-:W-:Y:S01]  /*4380*/  IMAD.U32 R45, R82, 0x10000, RZ ;  /* 0x00010000522d7824 */ /* 0x000fe200078e00ff */
[----:B------:R-:W-:Y:S01]  /*4390*/  LOP3.LUT R60, R60, 0xff0000, R37, 0xf8, !PT ;  /* 0x00ff00003c3c7812 */ /* 0x000fe200078ef825 */
[----:B------:R-:W-:Y:S01]  /*43a0*/  IMAD.U32 R37, R78, 0x10000, RZ ;  /* 0x000100004e257824 */ /* 0x000fe200078e00ff */
[----:B------:R-:W-:Y:S01]  /*43b0*/  LOP3.LUT R72, R72, 0xff0000, R35, 0xf8, !PT ;  /* 0x00ff000048487812 */ /* 0x000fe200078ef823 */
[----:B------:R-:W-:Y:S01]  /*43c0*/  FADD R27, R27, R48 ;  /* 0x000000301b1b7221 */ /* 0x000fe20000000000 */
[----:B------:R-:W-:-:S02]  /*43d0*/  LOP3.LUT R84, R84, 0xff, RZ, 0xc0, !PT ;  /* 0x000000ff54547812 */ /* 0x000fc400078ec0ff */
[----:B------:R-:W-:Y:S01]  /*43e0*/  LOP3.LUT R59, R59, 0xffff, RZ, 0xc0, !PT ;  /* 0x0000ffff3b3b7812 */ /* 0x000fe200078ec0ff */
[----:B------:R-:W-:Y:S01]  /*43f0*/  FADD R27, R27, R30 ;  /* 0x0000001e1b1b7221 */ /* 0x000fe20000000000 */
[----:B------:R-:W-:Y:S02]  /*4400*/  SHF.L.U32 R35, R8, 0x18, RZ ;  /* 0x0000001808237819 */ /* 0x000fe400000006ff */
[----:B------:R-:W-:Y:S02]  /*4410*/  LOP3.LUT R9, R9, 0xffff, RZ, 0xc0, !PT ;  /* 0x0000ffff09097812 */ /* 0x000fe400078ec0ff */
[----:B------:R-:W-:Y:S02]  /*4420*/  LOP3.LUT R12, R12, 0xffff, RZ, 0xc0, !PT ;  /* 0x0000ffff0c0c7812 */ /* 0x000fe400078ec0ff */
[----:B------:R-:W-:Y:S01]  /*4430*/  LOP3.LUT R16, R16, 0xffff, RZ, 0xc0, !PT ;  /* 0x0000ffff10107812 */ /* 0x000fe200078ec0ff */
[----:B------:R-:W-:Y:S01]  /*4440*/  IMAD.SHL.U32 R9, R9, 0x1000000, RZ ;  /* 0x0100000009097824 */ /* 0x000fe200078e00ff */
[----:B------:R-:W-:-:S02]  /*4450*/  LOP3.LUT R8, R19, 0xffff, RZ, 0xc0, !PT ;  /* 0x0000ffff13087812 */ /* 0x000fc400078ec0ff */
[----:B------:R-:W-:Y:S01]  /*4460*/  LOP3.LUT R103, R103, 0xffff, RZ, 0xc0, !PT ;  /* 0x0000ffff67677812 */ /* 0x000fe200078ec0ff */
[----:B------:R-:W-:Y:S01]  /*4470*/  IMAD.SHL.U32 R19, R16, 0x1000000, RZ ;  /* 0x0100000010137824 */ /* 0x000fe200078e00ff */
[----:B------:R-:W-:Y:S01]  /*4480*/  LOP3.LUT R34, R87, 0xffff, RZ, 0xc0, !PT ;  /* 0x0000ffff57227812 */ /* 0x000fe200078ec0ff */
[----:B------:R-:W-:Y:S01]  /*4490*/  IMAD.SHL.U32 R8, R8, 0x1000000, RZ ;  /* 0x0100000008087824 */ /* 0x000fe200078e00ff */
[----:B------:R-:W-:Y:S02]  /*44a0*/  PRMT R39, R39, 0x7604, R98 ;  /* 0x0000760427277816 */ /* 0x000fe40000000062 */
[----:B------:R-:W-:Y:S02]  /*44b0*/  PRMT R59, R59, 0x7604, R84 ;  /* 0x000076043b3b7816 */ /* 0x000fe40000000054 */
[----:B------:R-:W-:Y:S02]  /*44c0*/  LOP3.LUT R21, R21, 0xffff, RZ, 0xc0, !PT ;  /* 0x0000ffff15157812 */ /* 0x000fe400078ec0ff */
[----:B------:R-:W-:-:S02]  /*44d0*/  LOP3.LUT R36, R91, 0xffff, RZ, 0xc0, !PT ;  /* 0x0000ffff5b247812 */ /* 0x000fc400078ec0ff */
[----:B------:R-:W-:Y:S01]  /*44e0*/  LOP3.LUT R76, R76, 0xff0000, R37, 0xf8, !PT ;  /* 0x00ff00004c4c7812 */ /* 0x000fe200078ef825 */
[----:B------:R-:W-:Y:S01]  /*44f0*/  IMAD.SHL.U32 R37, R12, 0x1000000, RZ ;  /* 0x010000000c257824 */ /* 0x000fe200078e00ff */
[----:B------:R-:W-:Y:S01]  /*4500*/  LOP3.LUT R5, R5, 0xffff, RZ, 0xc0, !PT ;  /* 0x0000ffff05057812 */ /* 0x000fe200078ec0ff */
[----:B------:R-:W-:Y:S01]  /*4510*/  IMAD.SHL.U32 R12, R103, 0x1000000, RZ ;  /* 0x01000000670c7824 */ /* 0x000fe200078e00ff */
[----:B------:R-:W-:Y:S01]  /*4520*/  LOP3.LUT R94, R94, 0xff0000, R107, 0xf8, !PT ;  /* 0x00ff00005e5e7812 */ /* 0x000fe200078ef86b */
[----:B------:R-:W-:Y:S01]  /*4530*/  IMAD.SHL.U32 R21, R21, 0x1000000, RZ ;  /* 0x0100000015157824 */ /* 0x000fe200078e00ff */
[----:B------:R-:W-:Y:S02]  /*4540*/  LOP3.LUT R10, R10, 0xffff, RZ, 0xc0, !PT ;  /* 0x0000ffff0a0a7812 */ /* 0x000fe400078ec0ff */
[----:B------:R-:W-:Y:S02]  /*4550*/  LOP3.LUT R38, R97, 0xffff, RZ, 0xc0, !PT ;  /* 0x0000ffff61267812 */ /* 0x000fe400078ec0ff */
[----:B------:R-:W-:-:S02]  /*4560*/  PRMT R34, R34, 0x7604, R85 ;  /* 0x0000760422227816 */ /* 0x000fc40000000055 */
[----:B------:R-:W-:Y:S02]  /*4570*/  LOP3.LUT R39, R39, 0xff0000, R58, 0xf8, !PT ;  /* 0x00ff000027277812 */ /* 0x000fe400078ef83a */
[----:B------:R-:W-:Y:S01]  /*4580*/  LOP3.LUT R24, R6, 0xffff, RZ, 0xc0, !PT ;  /* 0x0000ffff06187812 */ /* 0x000fe200078ec0ff */
[----:B------:R-:W-:Y:S01]  /*4590*/  IMAD.SHL.U32 R6, R5, 0x1000000, RZ ;  /* 0x0100000005067824 */ /* 0x000fe200078e00ff */
[----:B------:R-:W-:Y:S02]  /*45a0*/  LOP3.LUT R64, R64, 0xff, RZ, 0xc0, !PT ;  /* 0x000000ff40407812 */ /* 0x000fe400078ec0ff */
[----:B------:R-:W-:Y:S01]  /*45b0*/  LOP3.LUT R65, R65, 0xffff, RZ, 0xc0, !PT ;  /* 0x0000ffff41417812 */ /* 0x000fe200078ec0ff */
[----:B------:R-:W-:Y:S01]  /*45c0*/  IMAD.SHL.U32 R5, R24, 0x1000000, RZ ;  /* 0x0100000018057824 */ /* 0x000fe200078e00ff */
[----:B------:R-:W-:Y:S02]  /*45d0*/  LOP3.LUT R69, R69, 0xffff, RZ, 0xc0, !PT ;  /* 0x0000ffff45457812 */ /* 0x000fe400078ec0ff */
[----:B------:R-:W-:-:S02]  /*45e0*/  LOP3.LUT R80, R80, 0xff, RZ, 0xc0, !PT ;  /* 0x000000ff50507812 */ /* 0x000fc400078ec0ff */
[----:B------:R-:W-:Y:S02]  /*45f0*/  LOP3.LUT R59, R59, 0xff0000, R86, 0xf8, !PT ;  /* 0x00ff00003b3b7812 */ /* 0x000fe400078ef856 */
[----:B------:R-:W-:Y:S02]  /*4600*/  LOP3.LUT R17, R17, 0xffff, RZ, 0xc0, !PT ;  /* 0x0000ffff11117812 */ /* 0x000fe400078ec0ff */
[----:B------:R-:W-:Y:S02]  /*4610*/  PRMT R36, R36, 0x7604, R89 ;  /* 0x0000760424247816 */ /* 0x000fe40000000059 */
[----:B------:R-:W-:Y:S01]  /*4620*/  LOP3.LUT R94, R94, R9, RZ, 0xfc, !PT ;  /* 0x000000095e5e7212 */ /* 0x000fe200078efcff */
[----:B------:R-:W-:Y:S01]  /*4630*/  IMAD.SHL.U32 R9, R10, 0x1000000, RZ ;  /* 0x010000000a097824 */ /* 0x000fe200078e00ff */
[----:B------:R-:W-:Y:S02]  /*4640*/  LOP3.LUT R20, R20, 0xffff, RZ, 0xc0, !PT ;  /* 0x0000ffff14147812 */ /* 0x000fe400078ec0ff */
[----:B------:R-:W-:-:S02]  /*4650*/  LOP3.LUT R22, R22, 0xffff, RZ, 0xc0, !PT ;  /* 0x0000ffff16167812 */ /* 0x000fc400078ec0ff */
[----:B------:R-:W-:Y:S01]  /*4660*/  LOP3.LUT R23, R23, 0xffff, RZ, 0xc0, !PT ;  /* 0x0000ffff17177812 */ /* 0x000fe200078ec0ff */
[----:B------:R-:W-:Y:S01]  /*4670*/  IMAD.SHL.U32 R20, R20, 0x1000000, RZ ;  /* 0x0100000014147824 */ /* 0x000fe200078e00ff */
[----:B------:R-:W-:Y:S01]  /*4680*/  PRMT R38, R38, 0x7604, R95 ;  /* 0x0000760426267816 */ /* 0x000fe2000000005f */
[----:B------:R-:W-:Y:S01]  /*4690*/  IMAD.SHL.U32 R22, R22, 0x1000000, RZ ;  /* 0x0100000016167824 */ /* 0x000fe200078e00ff */
[----:B------:R-:W-:Y:S01]  /*46a0*/  LOP3.LUT R33, R34, 0xff0000, R33, 0xf8, !PT ;  /* 0x00ff000022217812 */ /* 0x000fe200078ef821 */
[----:B------:R-:W-:Y:S01]  /*46b0*/  IMAD.SHL.U32 R10, R23, 0x1000000, RZ ;  /* 0x01000000170a7824 */ /* 0x000fe200078e00ff */
[----:B------:R-:W-:Y:S02]  /*46c0*/  LOP3.LUT R19, R32, R19, RZ, 0xfc, !PT ;  /* 0x0000001320137212 */ /* 0x000fe400078efcff */
[----:B------:R-:W-:Y:S02]  /*46d0*/  LOP3.LUT R8, R39, R8, RZ, 0xfc, !PT ;  /* 0x0000000827087212 */ /* 0x000fe400078efcff */
[----:B------:R-:W-:-:S02]  /*46e0*/  PRMT R64, R65, 0x7604, R64 ;  /* 0x0000760441407816 */ /* 0x000fc40000000040 */
[----:B------:R-:W-:Y:S02]  /*46f0*/  PRMT R68, R69, 0x7604, R68 ;  /* 0x0000760445447816 */ /* 0x000fe40000000044 */
[----:B------:R-:W-:Y:S02]  /*4700*/  PRMT R80, R81, 0x7604, R80 ;  /* 0x0000760451507816 */ /* 0x000fe40000000050 */
[----:B------:R-:W-:Y:S02]  /*4710*/  SHF.L.U32 R43, R70, 0x10, RZ ;  /* 0x00000010462b7819 */ /* 0x000fe400000006ff */
[----:B------:R-:W-:Y:S02]  /*4720*/  SHF.L.U32 R17, R17, 0x18, RZ ;  /* 0x0000001811117819 */ /* 0x000fe400000006ff */
[----:B------:R-:W-:Y:S02]  /*4730*/  LOP3.LUT R16, R59, R12, RZ, 0xfc, !PT ;  /* 0x0000000c3b107212 */ /* 0x000fe400078efcff */
[----:B------:R-:W-:-:S02]  /*4740*/  LOP3.LUT R36, R36, 0xff0000, R93, 0xf8, !PT ;  /* 0x00ff000024247812 */ /* 0x000fc400078ef85d */
[----:B------:R-:W-:Y:S02]  /*4750*/  LOP3.LUT R18, R18, 0xffff, RZ, 0xc0, !PT ;  /* 0x0000ffff12127812 */ /* 0x000fe400078ec0ff */
[----:B------:R-:W-:Y:S02]  /*4760*/  SHF.L.U32 R12, R2, 0x2, RZ ;  /* 0x00000002020c7819 */ /* 0x000fe400000006ff */
[----:B------:R-:W-:Y:S02]  /*4770*/  LOP3.LUT R7, R7, 0xffff, RZ, 0xc0, !PT ;  /* 0x0000ffff07077812 */ /* 0x000fe400078ec0ff */
[----:B------:R-:W-:Y:S02]  /*4780*/  LOP3.LUT R76, R76, R21, RZ, 0xfc, !PT ;  /* 0x000000154c4c7212 */ /* 0x000fe400078efcff */
[----:B------:R-:W-:Y:S01]  /*4790*/  LOP3.LUT R38, R38, 0xff0000, R99, 0xf8, !PT ;  /* 0x00ff000026267812 */ /* 0x000fe200078ef863 */
[----:B------:R-:W-:Y:S01]  /*47a0*/  IMAD.SHL.U32 R7, R7, 0x1000000, RZ ;  /* 0x0100000007077824 */ /* 0x000fe200078e00ff */
[----:B------:R-:W-:Y:S01]  /*47b0*/  LOP3.LUT R6, R33, R6, RZ, 0xfc, !PT ;  /* 0x0000000621067212 */ /* 0x000fe200078efcff */
[----:B------:R-:W-:Y:S01]  /*47c0*/  IMAD.MOV.U32 R33, RZ, RZ, 0x2130 ;  /* 0x00002130ff217424 */ /* 0x000fe200078e00ff */
[----:B------:R-:W-:-:S02]  /*47d0*/  SEL R24, R8, R19, P1 ;  /* 0x0000001308187207 */ /* 0x000fc40000800000 */
[----:B------:R-:W-:Y:S01]  /*47e0*/  SEL R21, R19, R8, P1 ;  /* 0x0000000813157207 */ /* 0x000fe20000800000 */
[----:B------:R-:W-:Y:S01]  /*47f0*/  IMAD.MOV.U32 R19, RZ, RZ, 0x3021 ;  /* 0x00003021ff137424 */ /* 0x000fe200078e00ff */
[----:B------:R-:W-:Y:S02]  /*4800*/  SHF.L.U32 R105, R105, 0x10, RZ ;  /* 0x0000001069697819 */ /* 0x000fe400000006ff */
[----:B------:R-:W-:Y:S02]  /*4810*/  LOP3.LUT R41, R64, 0xff0000, R41, 0xf8, !PT ;  /* 0x00ff000040297812 */ /* 0x000fe400078ef829 */
[----:B------:R-:W-:Y:S02]  /*4820*/  LOP3.LUT R43, R68, 0xff0000, R43, 0xf8, !PT ;  /* 0x00ff0000442b7812 */ /* 0x000fe400078ef82b */
[----:B------:R-:W-:Y:S02]  /*4830*/  LOP3.LUT R45, R80, 0xff0000, R45, 0xf8, !PT ;  /* 0x00ff0000502d7812 */ /* 0x000fe400078ef82d */
[----:B------:R-:W-:-:S02]  /*4840*/  LOP3.LUT R9, R56, R9, RZ, 0xfc, !PT ;  /* 0x0000000938097212 */ /* 0x000fc400078efcff */
[----:B------:R-:W-:Y:S01]  /*4850*/  LOP3.LUT R60, R60, R17, RZ, 0xfc, !PT ;  /* 0x000000113c3c7212 */ /* 0x000fe200078efcff */
[----:B------:R-:W-:Y:S01]  /*4860*/  IMAD.SHL.U32 R17, R18, 0x1000000, RZ ;  /* 0x0100000012117824 */ /* 0x000fe200078e00ff */
[----:B------:R-:W-:Y:S02]  /*4870*/  LOP3.LUT R5, R36, R5, RZ, 0xfc, !PT ;  /* 0x0000000524057212 */ /* 0x000fe400078efcff */
[----:B------:R-:W-:Y:S02]  /*4880*/  LOP3.LUT R12, R12, 0xc, RZ, 0xc0, !PT ;  /* 0x0000000c0c0c7812 */ /* 0x000fe400078ec0ff */
[----:B------:R-:W-:Y:S02]  /*4890*/  LOP3.LUT R35, R38, R35, RZ, 0xfc, !PT ;  /* 0x0000002326237212 */ /* 0x000fe400078efcff */
[----:B------:R-:W-:Y:S02]  /*48a0*/  LOP3.LUT R90, R90, R37, RZ, 0xfc, !PT ;  /* 0x000000255a5a7212 */ /* 0x000fe400078efcff */
[----:B------:R-:W-:-:S02]  /*48b0*/  LOP3.LUT R92, R92, 0xff0000, R105, 0xf8, !PT ;  /* 0x00ff00005c5c7812 */ /* 0x000fc400078ef869 */
[----:B------:R-:W-:Y:S02]  /*48c0*/  LOP3.LUT R20, R41, R20, RZ, 0xfc, !PT ;  /* 0x0000001429147212 */ /* 0x000fe400078efcff */
[----:B------:R-:W-:Y:S02]  /*48d0*/  LOP3.LUT R43, R43, R22, RZ, 0xfc, !PT ;  /* 0x000000162b2b7212 */ /* 0x000fe400078efcff */
[----:B------:R-:W-:Y:S02]  /*48e0*/  LOP3.LUT R45, R45, R10, RZ, 0xfc, !PT ;  /* 0x0000000a2d2d7212 */ /* 0x000fe400078efcff */
[----:B------:R-:W-:Y:S02]  /*48f0*/  SEL R8, R60, R9, P1 ;  /* 0x000000093c087207 */ /* 0x000fe40000800000 */
[----:B------:R-:W-:Y:S02]  /*4900*/  SEL R23, R9, R60, P1 ;  /* 0x0000003c09177207 */ /* 0x000fe40000800000 */
[----:B------:R-:W-:-:S02]  /*4910*/  SEL R18, R5, R6, P1 ;  /* 0x0000000605127207 */ /* 0x000fc40000800000 */
[-C--:B------:R-:W-:Y:S02]  /*4920*/  SHF.R.U32.HI R9, RZ, R12.reuse, R19 ;  /* 0x0000000cff097219 */ /* 0x080fe40000011613 */
[----:B------:R-:W-:Y:S02]  /*4930*/  SHF.R.U32.HI R10, RZ, R12, R33 ;  /* 0x0000000cff0a7219 */ /* 0x000fe40000011621 */
[----:B------:R-:W-:Y:S02]  /*4940*/  SEL R5, R6, R5, P1 ;  /* 0x0000000506057207 */ /* 0x000fe40000800000 */
[----:B------:R-:W-:Y:S02]  /*4950*/  LOP3.LUT R17, R72, R17, RZ, 0xfc, !PT ;  /* 0x0000001148117212 */ /* 0x000fe400078efcff */
[----:B------:R-:W-:Y:S02]  /*4960*/  SEL R6, R90, R35, P1 ;  /* 0x000000235a067207 */ /* 0x000fe40000800000 */
[----:B------:R-:W-:-:S02]  /*4970*/  LOP3.LUT R7, R92, R7, RZ, 0xfc, !PT ;  /* 0x000000075c077212 */ /* 0x000fc400078efcff */
[----:B------:R-:W-:Y:S02]  /*4980*/  SEL R35, R35, R90, P1 ;  /* 0x0000005a23237207 */ /* 0x000fe40000800000 */
[----:B------:R-:W-:Y:S02]  /*4990*/  SEL R32, R43, R20, P1 ;  /* 0x000000142b207207 */ /* 0x000fe40000800000 */
[----:B------:R-:W-:Y:S02]  /*49a0*/  SEL R43, R20, R43, P1 ;  /* 0x0000002b142b7207 */ /* 0x000fe40000800000 */
[----:B------:R-:W-:Y:S02]  /*49b0*/  LOP3.LUT R9, R9, 0xf, RZ, 0xc0, !PT ;  /* 0x0000000f09097812 */ /* 0x000fe400078ec0ff */
[----:B------:R-:W-:Y:S02]  /*49c0*/  LOP3.LUT R10, R10, 0xf, RZ, 0xc0, !PT ;  /* 0x0000000f0a0a7812 */ /* 0x000fe400078ec0ff */
[----:B------:R-:W-:Y:S01]  /*49d0*/  SEL R34, R76, R17, P1 ;  /* 0x000000114c227207 */ /* 0x000fe20000800000 */
[----:B------:R1:W-:Y:S01]  /*49e0*/  SHFL.IDX PT, R2, R6, R9, 0x1c1f ;  /* 0x001c1f0906027589 */ /* 0x0003e200000e0000 */
[----:B------:R-:W-:-:S02]  /*49f0*/  SEL R39, R17, R76, P1 ;  /* 0x0000004c11277207 */ /* 0x000fc40000800000 */
[----:B------:R-:W-:Y:S01]  /*4a00*/  SEL R40, R16, R45, P1 ;  /* 0x0000002d10287207 */ /* 0x000fe20000800000 */
[----:B------:R-:W2:Y:S01]  /*4a10*/  SHFL.IDX PT, R35, R35, R10, 0x1c1f ;  /* 0x001c1f0a23237589 */ /* 0x000ea200000e0000 */
[----:B------:R-:W-:Y:S02]  /*4a20*/  SEL R22, R94, R7, P1 ;  /* 0x000000075e167207 */ /* 0x000fe40000800000 */
[----:B------:R-:W-:Y:S01]  /*4a30*/  SEL R45, R45, R16, P1 ;  /* 0x000000102d2d7207 */ /* 0x000fe20000800000 */
[----:B------:R-:W-:Y:S01]  /*4a40*/  SHFL.IDX PT, R36, R32, R9, 0x1c1f ;  /* 0x001c1f0920247589 */ /* 0x000fe200000e0000 */
[----:B------:R-:W-:Y:S01]  /*4a50*/  SEL R7, R7, R94, P1 ;  /* 0x0000005e07077207 */ /* 0x000fe20000800000 */
[----:B-1----:R-:W-:Y:S02]  /*4a60*/  FADD R6, R31, R26 ;  /* 0x0000001a1f067221 */ /* 0x002fe40000000000 */
[----:B------:R-:W1:Y:S04]  /*4a70*/  SHFL.IDX PT, R43, R43, R10, 0x1c1f ;  /* 0x001c1f0a2b2b7589 */ /* 0x000e6800000e0000 */
[----:B------:R-:W-:Y:S04]  /*4a80*/  SHFL.IDX PT, R37, R34, R9, 0x1c1f ;  /* 0x001c1f0922257589 */ /* 0x000fe800000e0000 */
[----:B------:R-:W-:Y:S04]  /*4a90*/  SHFL.IDX PT, R38, R39, R10, 0x1c1f ;  /* 0x001c1f0a27267589 */ /* 0x000fe800000e0000 */
[----:B------:R-:W-:Y:S04]  /*4aa0*/  SHFL.IDX PT, R33, R8, R9, 0x1c1f ;  /* 0x001c1f0908217589 */ /* 0x000fe800000e0000 */
[----:B------:R-:W3:Y:S04]  /*4ab0*/  SHFL.IDX PT, R20, R23, R10, 0x1c1f ;  /* 0x001c1f0a17147589 */ /* 0x000ee800000e0000 */
[----:B------:R-:W-:Y:S04]  /*4ac0*/  SHFL.IDX PT, R18, R18, R9, 0x1c1f ;  /* 0x001c1f0912127589 */ /* 0x000fe800000e0000 */
[----:B------:R4:W5:Y:S04]  /*4ad0*/  SHFL.IDX PT, R17, R5, R10, 0x1c1f ;  /* 0x001c1f0a05117589 */ /* 0x00096800000e0000 */
[----:B------:R-:W-:Y:S04]  /*4ae0*/  SHFL.IDX PT, R22, R22, R9, 0x1c1f ;  /* 0x001c1f0916167589 */ /* 0x000fe800000e0000 */
[----:B------:R2:W5:Y:S01]  /*4af0*/  SHFL.IDX PT, R19, R7, R10, 0x1c1f ;  /* 0x001c1f0a07137589 */ /* 0x00056200000e0000 */
[----:B----4-:R-:W-:-:S03]  /*4b00*/  IMAD.MOV.U32 R5, RZ, RZ, 0x1054 ;  /* 0x00001054ff057424 */ /* 0x010fc600078e00ff */
[----:B------:R5:W-:Y:S02]  /*4b10*/  SHFL.IDX PT, R16, R24, R9, 0x1c1f ;  /* 0x001c1f0918107589 */ /* 0x000be400000e0000 */
[----:B------:R-:W-:Y:S02]  /*4b20*/  SEL R8, R5, 0x5410, P1 ;  /* 0x0000541005087807 */ /* 0x000fe40000800000 */
[----:B------:R-:W4:Y:S01]  /*4b30*/  SHFL.IDX PT, R21, R21, R10, 0x1c1f ;  /* 0x001c1f0a15157589 */ /* 0x000f2200000e0000 */
[----:B------:R-:W-:Y:S01]  /*4b40*/  FADD R5, R27, R28 ;  /* 0x0000001c1b057221 */ /* 0x000fe20000000000 */
[----:B--2---:R-:W-:Y:S01]  /*4b50*/  IMAD.MOV.U32 R7, RZ, RZ, 0x3276 ;  /* 0x00003276ff077424 */ /* 0x004fe200078e00ff */
[-C--:B------:R-:W-:Y:S01]  /*4b60*/  PRMT R26, R2, R8.reuse, R35 ;  /* 0x00000008021a7216 */ /* 0x080fe20000000023 */
[----:B------:R-:W-:Y:S01]  /*4b70*/  SHFL.IDX PT, R40, R40, R9, 0x1c1f ;  /* 0x001c1f0928287589 */ /* 0x000fe200000e0000 */
[-C--:B-1----:R-:W-:Y:S02]  /*4b80*/  PRMT R34, R36, R8.reuse, R43 ;  /* 0x0000000824227216 */ /* 0x082fe4000000002b */
[----:B------:R-:W-:Y:S01]  /*4b90*/  SEL R7, R7, 0x7632, P1 ;  /* 0x0000763207077807 */ /* 0x000fe20000800000 */
[----:B------:R-:W1:Y:S01]  /*4ba0*/  SHFL.IDX PT, R45, R45, R10, 0x1c1f ;  /* 0x001c1f0a2d2d7589 */ /* 0x000e6200000e0000 */
[----:B---3--:R-:W-:-:S02]  /*4bb0*/  PRMT R32, R33, R8, R20 ;  /* 0x0000000821207216 */ /* 0x008fc40000000014 */
[-C--:B------:R-:W-:Y:S02]  /*4bc0*/  PRMT R27, R2, R7.reuse, R35 ;  /* 0x00000007021b7216 */ /* 0x080fe40000000023 */
[-C--:B------:R-:W-:Y:S02]  /*4bd0*/  PRMT R35, R36, R7.reuse, R43 ;  /* 0x0000000724237216 */ /* 0x080fe4000000002b */
[CCC-:B------:R-:W-:Y:S02]  /*4be0*/  PRMT R36, R37.reuse, R8.reuse, R38.reuse ;  /* 0x0000000825247216 */ /* 0x1c0fe40000000026 */
[-C--:B------:R-:W-:Y:S02]  /*4bf0*/  PRMT R37, R37, R7.reuse, R38 ;  /* 0x0000000725257216 */ /* 0x080fe40000000026 */
[C-C-:B-----5:R-:W-:Y:S02]  /*4c00*/  PRMT R24, R18.reuse, R8, R17.reuse ;  /* 0x0000000812187216 */ /* 0x160fe40000000011 */
[----:B------:R-:W-:-:S02]  /*4c10*/  PRMT R25, R18, R7, R17 ;  /* 0x0000000712197216 */ /* 0x000fc40000000011 */
[CCC-:B------:R-:W-:Y:S02]  /*4c20*/  PRMT R28, R22.reuse, R8.reuse, R19.reuse ;  /* 0x00000008161c7216 */ /* 0x1c0fe40000000013 */
[-C--:B------:R-:W-:Y:S02]  /*4c30*/  PRMT R29, R22, R7.reuse, R19 ;  /* 0x00000007161d7216 */ /* 0x080fe40000000013 */
[CCC-:B----4-:R-:W-:Y:S02]  /*4c40*/  PRMT R30, R16.reuse, R8.reuse, R21.reuse ;  /* 0x00000008101e7216 */ /* 0x1d0fe40000000015 */
[-C--:B------:R-:W-:Y:S02]  /*4c50*/  PRMT R31, R16, R7.reuse, R21 ;  /* 0x00000007101f7216 */ /* 0x080fe40000000015 */
[----:B------:R-:W-:Y:S02]  /*4c60*/  PRMT R33, R33, R7, R20 ;  /* 0x0000000721217216 */ /* 0x000fe40000000014 */
[----:B-1----:R-:W-:-:S02]  /*4c70*/  PRMT R38, R40, R8, R45 ;  /* 0x0000000828267216 */ /* 0x002fc4000000002d */
[----:B------:R-:W-:Y:S01]  /*4c80*/  PRMT R39, R40, R7, R45 ;  /* 0x0000000728277216 */ /* 0x000fe2000000002d */
[----:B------:R-:W-:Y:S06]  /*4c90*/  @!P0 BRA `(.L_x_19) ;  /* 0x0000000000048947 */ /* 0x000fec0003800000 */
[----:B------:R-:W-:Y:S01]  /*4ca0*/  BPT.TRAP 0x1 ;  /* 0x000000040000795c */ /* 0x000fe20000300000 */
.L_x_19:
[----:B------:R-:W1:Y:S02]  /*4cb0*/  SYNCS.PHASECHK.TRANS64.TRYWAIT P2, [UR36+0x2a008], R4 ;  /* 0x02a00804ff0075a7 */ /* 0x000e640008040164 */
[----:B-1----:R-:W-:Y:S05]  /*4cc0*/  @!P2 BRA `(.L_x_20) ;  /* 0x000000dc00a8a947 */ /* 0x002fea0003800000 */
.L_x_114:
[----:B------:R-:W-:Y:S01]  /*4cd0*/  UIADD3 UR6, UR4, 0x700, URZ ;  /* 0x0000070004067890 */ /* 0x000fe2000fffe03f */
[----:B------:R-:W-:Y:S01]  /*4ce0*/  WARPGROUP.ARRIVE ;  /* 0x00000000000079c5 */ /* 0x000fe20000000000 */
[----:B------:R-:W-:Y:S01]  /*4cf0*/  UMOV UR7, 0x40000040 ;  /* 0x4000004000077882 */ /* 0x000fe20000000000 */
[----:B------:R-:W-:Y:S01]  /*4d00*/  UIADD3 UR10, UR4, 0x800, URZ ;  /* 0x00000800040a7890 */ /* 0x000fe2000fffe03f */
[----:B------:R-:W-:Y:S01]  /*4d10*/  UMOV UR11, 0x40000040 ;  /* 0x40000040000b7882 */ /* 0x000fe20000000000 */
[----:B------:R-:W-:Y:S01]  /*4d20*/  UIADD3 UR14, UR4, 0x900, URZ ;  /* 0x00000900040e7890 */ /* 0x000fe2000fffe03f */
[----:B------:R-:W-:-:S03]  /*4d30*/  UMOV UR15, 0x40000040 ;  /* 0x40000040000f7882 */ /* 0x000fc60000000000 */
[----:B------:R-:W-:Y:S01]  /*4d40*/  QGMMA.64x32x32.F32.E4M3.E4M3 R184, R24, gdesc[UR4], RZ, !UPT, gsb0 ;  /* 0x0060000418b87df3 */ /* 0x000fe2000c0008ff */
[----:B------:R-:W-:Y:S01]  /*4d50*/  UIADD3 UR18, UR4, 0xa00, URZ ;  /* 0x00000a0004127890 */ /* 0x000fe2000fffe03f */
[----:B------:R-:W-:Y:S01]  /*4d60*/  UMOV UR19, 0x40000040 ;  /* 0x4000004000137882 */ /* 0x000fe20000000000 */
[----:B------:R-:W-:Y:S01]  /*4d70*/  UIADD3 UR6, UR4, 0xb00, URZ ;  /* 0x00000b0004067890 */ /* 0x000fe2000fffe03f */
[----:B------:R-:W-:Y:S01]  /*4d80*/  UMOV UR7, 0x40000040 ;  /* 0x4000004000077882 */ /* 0x000fe20000000000 */
[----:B------:R-:W-:Y:S02]  /*4d90*/  WARPGROUP.DEPBAR.LE gsb0, 0x0 ;  /* 0x00008000000079c5 */ /* 0x000fe40000010000 */
[----:B------:R-:W-:-:S06]  /*4da0*/  WARPGROUP.ARRIVE ;  /* 0x00000000000079c5 */ /* 0x000fcc0000000000 */
[----:B------:R-:W-:Y:S01]  /*4db0*/  QGMMA.64x32x32.F32.E4M3.E4M3 R168, R24, gdesc[UR8], RZ, !UPT, gsb0 ;  /* 0x0060000818a87df3 */ /* 0x000fe2000c0008ff */
        /* <DEDUP_REMOVED lines=29> */
[----:B------:R-:W-:Y:S01]  /*4f90*/  QGMMA.64x32x32.F32.E4M3.E4M3 R184, R28, gdesc[UR4], R184, gsb0 ;  /* 0x006000041cb87df3 */ /* 0x000fe200080008b8 */
        /* <DEDUP_REMOVED lines=84> */
[----:B------:R-:W-:Y:S03]  /*54e0*/  QGMMA.64x32x32.F32.E4M3.E4M3 R136, R36, gdesc[UR16], R136, gsb0 ;  /* 0x0060001024887df3 */ /* 0x000fe60008000888 */
        /* <DEDUP_REMOVED lines=10> */
[----:B------:R-:W-:Y:S05]  /*5590*/  @!P0 BRA `(.L_x_21) ;  /* 0x0000000000048947 */ /* 0x000fea0003800000 */
[----:B------:R-:W-:Y:S01]  /*55a0*/  BPT.TRAP 0x1 ;  /* 0x000000040000795c */ /* 0x000fe20000300000 */
.L_x_21:
[----:B------:R-:W-:Y:S01]  /*55b0*/  UISETP.GT.U32.AND UP0, UPT, UR5, 0x1, UPT ;  /* 0x000000010500788c */ /* 0x000fe2000bf04070 */
[----:B-1----:R-:W-:Y:S01]  /*55c0*/  IMAD.MOV.U32 R4, RZ, RZ, RZ ;  /* 0x000000ffff047224 */ /* 0x002fe200078e00ff */
[----:B------:R-:W-:-:S04]  /*55d0*/  UIADD3 UR6, UR36, 0x2a028, URZ ;  /* 0x0002a02824067890 */ /* 0x000fc8000fffe03f */
[----:B------:R-:W-:Y:S01]  /*55e0*/  PLOP3.LUT P2, PT, PT, PT, UP0, 0x80, 0x0 ;  /* 0x000000000000781c */ /* 0x000fe20003f4f008 */
[----:B------:R-:W-:-:S09]  /*55f0*/  UPRMT UR6, URZ, 0x654, UR6 ;  /* 0x000006543f067896 */ /* 0x000fd20008000006 */
[----:B------:R-:W-:Y:S03]  /*5600*/  SYNCS.ARRIVE.TRANS64.RED.A1T0 RZ, [UR6], RZ ;  /* 0x000000ffffff79a7 */ /* 0x000fe60008100406 */
[----:B------:R-:W-:Y:S05]  /*5610*/  @P2 BRA `(.L_x_22) ;  /* 0x0000000000042947 */ /* 0x000fea0003800000 */
[----:B------:R-:W-:Y:S01]  /*5620*/  BPT.TRAP 0x1 ;  /* 0x000000040000795c */ /* 0x000fe20000300000 */
.L_x_22:
[----:B------:R-:W-:Y:S01]  /*5630*/  ISETP.GE.AND P3, PT, R11, 0x3, PT ;  /* 0x000000030b00780c */ /* 0x000fe20003f66270 */
[----:B------:R-:W-:Y:S01]  /*5640*/  UMOV UR5, 0x1 ;  /* 0x0000000100057882 */ /* 0x000fe20000000000 */
[----:B------:R-:W-:Y:S01]  /*5650*/  UMOV UR6, 0x2 ;  /* 0x0000000200067882 */ /* 0x000fe20000000000 */
[----:B------:R-:W-:Y:S01]  /*5660*/  VIADD R2, R13, 0x80 ;  /* 0x000000800d027836 */ /* 0x000fe20000000000 */
[----:B------:R-:W-:-:S09]  /*5670*/  IADD3 R11, R11, -0x1, RZ ;  /* 0xffffffff0b0b7810 */ /* 0x000fd20007ffe0ff */
[----:B------:R-:W-:Y:S05]  /*5680*/  @!P3 BRA `(.L_x_23) ;  /* 0x0000004000b0b947 */ /* 0x000fea0003800000 */
[----:B------:R-:W-:Y:S01]  /*5690*/  IMAD.MOV.U32 R13, RZ, RZ, R15 ;  /* 0x000000ffff0d7224 */ /* 0x000fe200078e000f */
[----:B------:R-:W-:Y:S01]  /*56a0*/  UMOV UR6, 0x2 ;  /* 0x0000000200067882 */ /* 0x000fe20000000000 */
[----:B------:R-:W-:Y:S01]  /*56b0*/  IMAD.MOV.U32 R17, RZ, RZ, R14 ;  /* 0x000000ffff117224 */ /* 0x000fe200078e000e */
[----:B------:R-:W-:Y:S01]  /*56c0*/  UMOV UR5, 0x1 ;  /* 0x0000000100057882 */ /* 0x000fe20000000000 */
[----:B------:R-:W-:Y:S01]  /*56d0*/  IMAD.MOV.U32 R4, RZ, RZ, RZ ;  /* 0x000000ffff047224 */ /* 0x000fe200078e00ff */
[----:B------:R-:W-:-:S06]  /*56e0*/  ULDC UR7, c[0x0][0x604] ;  /* 0x0001810000077ab9 */ /* 0x000fcc0000000800 */
.L_x_34:
[----:B------:R-:W-:-:S13]  /*56f0*/  PLOP3.LUT P4, PT, PT, PT, UP1, 0x80, 0x0 ;  /* 0x000000000000781c */ /* 0x000fda0003f8f018 */
[----:B-1----:R-:W-:Y:S05]  /*5700*/  @!P4 BRA `(.L_x_24) ;  /* 0x000000000004c947 */ /* 0x002fea0003800000 */
[----:B------:R-:W-:Y:S01]  /*5710*/  BPT.TRAP 0x1 ;  /* 0x000000040000795c */ /* 0x000fe20000300000 */
.L_x_24:
[----:B------:R-:W-:Y:S01]  /*5720*/  ULEA UR10, UR6, UR36, 0x3 ;  /* 0x00000024060a7291 */ /* 0x000fe2000f8e183f */
[----:B------:R-:W-:-:S08]  /*5730*/  SHF.L.U32 R9, R4, 0x1f, RZ ;  /* 0x0000001f04097819 */ /* 0x000fd000000006ff */
[----:B------:R-:W1:Y:S02]  /*5740*/  SYNCS.PHASECHK.TRANS64.TRYWAIT P3, [UR10+0x2a000], R9 ;  /* 0x02a00009ff0075a7 */ /* 0x000e64000806014a */
[----:B-1----:R-:W-:Y:S05]  /*5750*/  @!P3 BRA `(.L_x_25) ;  /* 0x000000d4001cb947 */ /* 0x002fea0003800000 */
.L_x_115:
[----:B------:R-:W-:Y:S01]  /*5760*/  UIMAD UR10, UR6, 0x700, UR4 ;  /* 0x00000700060a78a4 */ /* 0x000fe2000f8e0204 */
[----:B------:R-:W-:Y:S01]  /*5770*/  WARPGROUP.ARRIVE ;  /* 0x00000000000079c5 */ /* 0x000fe20000000000 */
[----:B------:R-:W-:Y:S01]  /*5780*/  UMOV UR11, 0xc0000010 ;  /* 0xc0000010000b7882 */ /* 0x000fe20000000000 */
[----:B------:R-:W-:Y:S01]  /*5790*/  UMOV UR15, 0xc0000010 ;  /* 0xc0000010000f7882 */ /* 0x000fe20000000000 */
[----:B------:R-:W-:Y:S02]  /*57a0*/  UIADD3 UR14, UR10, 0x100, URZ ;  /* 0x000001000a0e7890 */ /* 0x000fe4000fffe03f */
[----:B------:R-:W-:Y:S01]  /*57b0*/  UIADD3 UR18, UR10, 0x200, URZ ;  /* 0x000002000a127890 */ /* 0x000fe2000fffe03f */
[----:B------:R-:W-:Y:S02]  /*57c0*/  UMOV UR19, 0xc0000010 ;  /* 0xc000001000137882 */ /* 0x000fe40000000000 */
[----:B------:R-:W-:Y:S01]  /*57d0*/  QGMMA.64x128x32.F32.E4M3.E4M3 R24, gdesc[UR8], RZ, !UPT, gsb0 ;  /* 0x01e00000081879f3 */ /* 0x000fe2000c0008ff */
[----:B------:R-:W-:Y:S01]  /*57e0*/  UIADD3 UR22, UR10, 0x300, URZ ;  /* 0x000003000a167890 */ /* 0x000fe2000fffe03f */
[----:B------:R-:W-:Y:S01]  /*57f0*/  UMOV UR23, 0xc0000010 ;  /* 0xc000001000177882 */ /* 0x000fe20000000000 */
[----:B------:R-:W-:Y:S01]  /*5800*/  UIADD3 UR26, UR10, 0x400, URZ ;  /* 0x000004000a1a7890 */ /* 0x000fe2000fffe03f */
[----:B------:R-:W-:Y:S01]  /*5810*/  UMOV UR27, 0xc0000010 ;  /* 0xc0000010001b7882 */ /* 0x000fe20000000000 */
[----:B------:R-:W-:Y:S01]  /*5820*/  UIADD3 UR30, UR10, 0x500, URZ ;  /* 0x000005000a1e7890 */ /* 0x000fe2000fffe03f */
[----:B------:R-:W-:Y:S01]  /*5830*/  UMOV UR31, 0xc0000010 ;  /* 0xc0000010001f7882 */ /* 0x000fe20000000000 */
[----:B------:R-:W-:Y:S01]  /*5840*/  UIADD3 UR34, UR10, 0x600, URZ ;  /* 0x000006000a227890 */ /* 0x000fe2000fffe03f */
[----:B------:R-:W-:Y:S01]  /*5850*/  UMOV UR35, 0xc0000010 ;  /* 0xc000001000237882 */ /* 0x000fe20000000000 */
[----:B------:R-:W-:-:S04]  /*5860*/  UIADD3 UR6, UR6, 0x1, URZ ;  /* 0x0000000106067890 */ /* 0x000fc8000fffe03f */
[----:B------:R-:W-:-:S04]  /*5870*/  UISETP.NE.AND UP0, UPT, UR6, 0x5, UPT ;  /* 0x000000050600788c */ /* 0x000fc8000bf05270 */
[----:B------:R-:W-:Y:S02]  /*5880*/  USEL UR10, URZ, 0x1, UP0 ;  /* 0x000000013f0a7887 */ /* 0x000fe40008000000 */
[----:B------:R-:W-:-:S04]  /*5890*/  USEL UR6, UR6, URZ, UP0 ;  /* 0x0000003f06067287 */ /* 0x000fc80008000000 */
[----:B------:R-:W-:Y:S01]  /*58a0*/  LOP3.LUT R4, R4, UR10, RZ, 0x3c, !PT ;  /* 0x0000000a04047c12 */ /* 0x000fe2000f8e3cff */
        /* <DEDUP_REMOVED lines=19> */
[----:B------:R-:W-:Y:S05]  /*59e0*/  @!P4 BRA `(.L_x_26) ;  /* 0x000000000004c947 */ /* 0x000fea0003800000 */
[----:B------:R-:W-:Y:S01]  /*59f0*/  BPT.TRAP 0x1 ;  /* 0x000000040000795c */ /* 0x000fe20000300000 */
.L_x_26:
[----:B-1----:R-:W-:Y:S01]  /*5a00*/  FMNMX R10, R24, R17, !PT ;  /* 0x00000011180a7209 */ /* 0x002fe20007800000 */
[----:B------:R-:W-:-:S03]  /*5a10*/  ULEA UR10, UR6, UR36, 0x3 ;  /* 0x00000024060a7291 */ /* 0x000fc6000f8e183f */
[----:B------:R-:W-:-:S04]  /*5a20*/  FMNMX R9, R25, R10, !PT ;  /* 0x0000000a19097209 */ /* 0x000fc80007800000 */
        /* <DEDUP_REMOVED lines=29> */
[----:B------:R-:W-:-:S05]  /*5c00*/  FMNMX R9, R85, R10, !PT ;  /* 0x0000000a55097209 */ /* 0x000fca0007800000 */
[----:B------:R-:W1:Y:S02]  /*5c10*/  SHFL.BFLY PT, R10, R9, 0x1, 0x1f ;  /* 0x0c201f00090a7f89 */ /* 0x000e6400000e0000 */
[----:B-1----:R-:W-:-:S05]  /*5c20*/  FMNMX R15, R9, R10, !PT ;  /* 0x0000000a090f7209 */ /* 0x002fca0007800000 */
[----:B------:R-:W1:Y:S02]  /*5c30*/  SHFL.BFLY PT, R14, R15, 0x2, 0x1f ;  /* 0x0c401f000f0e7f89 */ /* 0x000e6400000e0000 */
[----:B-1----:R-:W-:-:S04]  /*5c40*/  FMNMX R14, R15, R14, !PT ;  /* 0x0000000e0f0e7209 */ /* 0x002fc80007800000 */
[----:B------:R-:W-:-:S04]  /*5c50*/  FSETP.NEU.AND P3, PT, R14, -INF , PT ;  /* 0xff8000000e00780b */ /* 0x000fc80003f6d000 */
[----:B------:R-:W-:-:S05]  /*5c60*/  FSEL R10, R14, RZ, P3 ;  /* 0x000000ff0e0a7208 */ /* 0x000fca0001800000 */
[C---:B------:R-:W-:Y:S01]  /*5c70*/  FMUL R200, R10.reuse, UR7 ;  /* 0x000000070ac87c20 */ /* 0x040fe20008400000 */
[----:B------:R-:W-:-:S03]  /*5c80*/  FADD R10, -R10, R17 ;  /* 0x000000110a0a7221 */ /* 0x000fc60000000100 */
[--C-:B------:R-:W-:Y:S01]  /*5c90*/  FFMA R28, R28, UR7, -R200.reuse ;  /* 0x000000071c1c7c23 */ /* 0x100fe200080008c8 */
[----:B------:R-:W-:-:S01]  /*5ca0*/  FFMA R24, R24, UR7, -R200 ;  /* 0x0000000718187c23 */ /* 0x000fc200080008c8 */
[--C-:B------:R-:W-:Y:S01]  /*5cb0*/  FFMA R29, R29, UR7, -R200.reuse ;  /* 0x000000071d1d7c23 */ /* 0x100fe200080008c8 */
[----:B------:R-:W-:-:S01]  /*5cc0*/  FFMA R25, R25, UR7, -R200 ;  /* 0x0000000719197c23 */ /* 0x000fc200080008c8 */
[--C-:B------:R-:W-:Y:S01]  /*5cd0*/  FFMA R22, R36, UR7, -R200.reuse ;  /* 0x0000000724167c23 */ /* 0x100fe200080008c8 */
[----:B------:R-:W-:Y:S01]  /*5ce0*/  FSETP.GEU.AND P3, PT, R28, -126, PT ;  /* 0xc2fc00001c00780b */ /* 0x000fe20003f6e000 */
[--C-:B------:R-:W-:Y:S01]  /*5cf0*/  FFMA R20, R32, UR7, -R200.reuse ;  /* 0x0000000720147c23 */ /* 0x100fe200080008c8 */
[----:B------:R-:W-:Y:S01]  /*5d00*/  FSETP.GEU.AND P5, PT, R24, -126, PT ;  /* 0xc2fc00001800780b */ /* 0x000fe20003fae000 */
[--C-:B------:R-:W-:Y:S01]  /*5d10*/  FFMA R23, R37, UR7, -R200.reuse ;  /* 0x0000000725177c23 */ /* 0x100fe200080008c8 */
[----:B------:R-:W-:Y:S01]  /*5d20*/  FSETP.GEU.AND P4, PT, R29, -126, PT ;  /* 0xc2fc00001d00780b */ /* 0x000fe20003f8e000 */
[--C-:B------:R-:W-:Y:S01]  /*5d30*/  FFMA R21, R33, UR7, -R200.reuse ;  /* 0x0000000721157c23 */ /* 0x100fe200080008c8 */
[----:B------:R-:W-:Y:S01]  /*5d40*/  FSETP.GEU.AND P6, PT, R25, -126, PT ;  /* 0xc2fc00001900780b */ /* 0x000fe20003fce000 */
[--C-:B------:R-:W-:Y:S01]  /*5d50*/  FFMA R37, R53, UR7, -R200.reuse ;  /* 0x0000000735257c23 */ /* 0x100fe200080008c8 */
[----:B------:R-:W-:-:S01]  /*5d60*/  FFMA R33, R49, UR7, -R200 ;  /* 0x0000000731217c23 */ /* 0x000fc200080008c8 */
[--C-:B------:R-:W-:Y:S01]  /*5d70*/  FFMA R68, R68, UR7, -R200.reuse ;  /* 0x0000000744447c23 */ /* 0x100fe200080008c8 */
[----:B------:R-:W-:-:S01]  /*5d80*/  FFMA R49, R64, UR7, -R200 ;  /* 0x0000000740317c23 */ /* 0x000fc200080008c8 */
[--C-:B------:R-:W-:Y:S01]  /*5d90*/  FFMA R76, R76, UR7, -R200.reuse ;  /* 0x000000074c4c7c23 */ /* 0x100fe200080008c8 */
[----:B------:R-:W-:-:S01]  /*5da0*/  FFMA R72, R72, UR7, -R200 ;  /* 0x0000000748487c23 */ /* 0x000fc200080008c8 */
[----:B------:R-:W-:Y:S01]  /*5db0*/  @!P3 FMUL R28, R28, 0.5 ;  /* 0x3f0000001c1cb820 */ /* 0x000fe20000400000 */
[----:B------:R-:W-:-:S01]  /*5dc0*/  FFMA R84, R84, UR7, -R200 ;  /* 0x0000000754547c23 */ /* 0x000fc200080008c8 */
[----:B------:R-:W-:Y:S01]  /*5dd0*/  @!P5 FMUL R24, R24, 0.5 ;  /* 0x3f0000001818d820 */ /* 0x000fe20000400000 */
[----:B------:R-:W-:-:S01]  /*5de0*/  FFMA R85, R85, UR7, -R200 ;  /* 0x0000000755557c23 */ /* 0x000fc200080008c8 */
[----:B------:R1:W2:Y:S01]  /*5df0*/  MUFU.EX2 R18, R28 ;  /* 0x0000001c00127308 */ /* 0x0002a20000000800 */
[----:B------:R-:W-:Y:S01]  /*5e00*/  @!P4 FMUL R29, R29, 0.5 ;  /* 0x3f0000001d1dc820 */ /* 0x000fe20000400000 */
[----:B------:R-:W-:Y:S01]  /*5e10*/  @!P6 FMUL R25, R25, 0.5 ;  /* 0x3f0000001919e820 */ /* 0x000fe20000400000 */
[----:B------:R-:W-:-:S01]  /*5e20*/  FFMA R81, R81, UR7, -R200 ;  /* 0x0000000751517c23 */ /* 0x000fc200080008c8 */
[----:B------:R-:W-:-:S04]  /*5e30*/  FMUL R10, R10, UR7 ;  /* 0x000000070a0a7c20 */ /* 0x000fc80008400000 */
[----:B------:R3:W4:Y:S01]  /*5e40*/  MUFU.EX2 R9, R24 ;  /* 0x0000001800097308 */ /* 0x0007220000000800 */
[----:B-1----:R-:W-:-:S04]  /*5e50*/  FMNMX R28, R26, R13, !PT ;  /* 0x0000000d1a1c7209 */ /* 0x002fc80007800000 */
[----:B------:R-:W-:-:S03]  /*5e60*/  FMNMX R15, R27, R28, !PT ;  /* 0x0000001c1b0f7209 */ /* 0x000fc60007800000 */
[----:B------:R1:W5:Y:S01]  /*5e70*/  MUFU.EX2 R19, R29 ;  /* 0x0000001d00137308 */ /* 0x0003620000000800 */
[----:B--2---:R-:W-:Y:S01]  /*5e80*/  @!P3 FMUL R18, R18, R18 ;  /* 0x000000121212b220 */ /* 0x004fe20000400000 */
[----:B------:R-:W-:Y:S01]  /*5e90*/  FSETP.GEU.AND P3, PT, R22, -126, PT ;  /* 0xc2fc00001600780b */ /* 0x000fe20003f6e000 */
[----:B---3--:R-:W-:-:S01]  /*5ea0*/  FFMA R24, R40, UR7, -R200 ;  /* 0x0000000728187c23 */ /* 0x008fc200080008c8 */
[----:B------:R-:W-:-:S04]  /*5eb0*/  FMNMX R28, R30, R15, !PT ;  /* 0x0000000f1e1c7209 */ /* 0x000fc80007800000 */
[----:B------:R2:W3:Y:S01]  /*5ec0*/  MUFU.EX2 R16, R25 ;  /* 0x0000001900107308 */ /* 0x0004e20000000800 */
[----:B----4-:R-:W-:Y:S01]  /*5ed0*/  @!P5 FMUL R9, R9, R9 ;  /* 0x000000090909d220 */ /* 0x010fe20000400000 */
[----:B------:R-:W-:Y:S01]  /*5ee0*/  FSETP.GEU.AND P5, PT, R20, -126, PT ;  /* 0xc2fc00001400780b */ /* 0x000fe20003fae000 */
[----:B-1----:R-:W-:-:S01]  /*5ef0*/  FFMA R29, R45, UR7, -R200 ;  /* 0x000000072d1d7c23 */ /* 0x002fc200080008c8 */
[----:B------:R-:W-:Y:S01]  /*5f00*/  FMNMX R15, R31, R28, !PT ;  /* 0x0000001c1f0f7209 */ /* 0x000fe20007800000 */
[----:B------:R-:W-:-:S01]  /*5f10*/  FFMA R28, R44, UR7, -R200 ;  /* 0x000000072c1c7c23 */ /* 0x000fc200080008c8 */
[--C-:B------:R-:W-:Y:S01]  /*5f20*/  FFMA R45, R60, UR7, -R200.reuse ;  /* 0x000000073c2d7c23 */ /* 0x100fe200080008c8 */
[----:B------:R-:W-:Y:S01]  /*5f30*/  @!P3 FMUL R22, R22, 0.5 ;  /* 0x3f0000001616b820 */ /* 0x000fe20000400000 */
[----:B------:R-:W-:Y:S01]  /*5f40*/  FMNMX R32, R34, R15, !PT ;  /* 0x0000000f22207209 */ /* 0x000fe20007800000 */
[----:B-----5:R-:W-:Y:S01]  /*5f50*/  @!P4 FMUL R19, R19, R19 ;  /* 0x000000131313c220 */ /* 0x020fe20000400000 */
[----:B------:R-:W-:Y:S01]  /*5f60*/  FSETP.GEU.AND P4, PT, R23, -126, PT ;  /* 0xc2fc00001700780b */ /* 0x000fe20003f8e000 */
[----:B--2---:R-:W-:-:S01]  /*5f70*/  FFMA R25, R41, UR7, -R200 ;  /* 0x0000000729197c23 */ /* 0x004fc200080008c8 */
[----:B------:R-:W-:Y:S01]  /*5f80*/  FMNMX R15, R35, R32, !PT ;  /* 0x00000020230f7209 */ /* 0x000fe20007800000 */
[----:B------:R-:W1:Y:S01]  /*5f90*/  MUFU.EX2 R22, R22 ;  /* 0x0000001600167308 */ /* 0x000e620000000800 */
[----:B------:R-:W-:-:S01]  /*5fa0*/  FFMA R41, R57, UR7, -R200 ;  /* 0x0000000739297c23 */ /* 0x000fc200080008c8 */
[----:B------:R-:W-:Y:S01]  /*5fb0*/  @!P5 FMUL R20, R20, 0.5 ;  /* 0x3f0000001414d820 */ /* 0x000fe20000400000 */
[----:B------:R-:W-:Y:S01]  /*5fc0*/  FMNMX R32, R38, R15, !PT ;  /* 0x0000000f26207209 */ /* 0x000fe20007800000 */
[----:B---3--:R-:W-:Y:S01]  /*5fd0*/  @!P6 FMUL R16, R16, R16 ;  /* 0x000000101010e220 */ /* 0x008fe20000400000 */
[----:B------:R-:W-:-:S02]  /*5fe0*/  FSETP.GEU.AND P6, PT, R21, -126, PT ;  /* 0xc2fc00001500780b */ /* 0x000fc40003fce000 */
[----:B------:R-:W-:Y:S01]  /*5ff0*/  FMNMX R15, R39, R32, !PT ;  /* 0x00000020270f7209 */ /* 0x000fe20007800000 */
[----:B------:R-:W2:Y:S01]  /*6000*/  MUFU.EX2 R20, R20 ;  /* 0x0000001400147308 */ /* 0x000ea20000000800 */
[----:B------:R-:W-:-:S01]  /*6010*/  FFMA R32, R48, UR7, -R200 ;  /* 0x0000000730207c23 */ /* 0x000fc200080008c8 */
[----:B------:R-:W-:Y:S01]  /*6020*/  @!P4 FMUL R23, R23, 0.5 ;  /* 0x3f0000001717c820 */ /* 0x000fe20000400000 */
[----:B------:R-:W-:-:S04]  /*6030*/  FMNMX R36, R42, R15, !PT ;  /* 0x0000000f2a247209 */ /* 0x000fc80007800000 */
[----:B------:R-:W-:Y:S01]  /*6040*/  FMNMX R15, R43, R36, !PT ;  /* 0x000000242b0f7209 */ /* 0x000fe20007800000 */
[----:B------:R-:W3:Y:S01]  /*6050*/  MUFU.EX2 R23, R23 ;  /* 0x0000001700177308 */ /* 0x000ee20000000800 */
[----:B-1----:R-:W-:Y:S01]  /*6060*/  @!P3 FMUL R22, R22, R22 ;  /* 0x000000161616b220 */ /* 0x002fe20000400000 */
[----:B------:R-:W-:Y:S01]  /*6070*/  @!P6 FMUL R21, R21, 0.5 ;  /* 0x3f0000001515e820 */ /* 0x000fe20000400000 */
[----:B------:R-:W-:Y:S02]  /*6080*/  FSETP.GEU.AND P3, PT, R28, -126, PT ;  /* 0xc2fc00001c00780b */ /* 0x000fe40003f6e000 */
[----:B------:R-:W-:-:S03]  /*6090*/  FMNMX R36, R46, R15, !PT ;  /* 0x0000000f2e247209 */ /* 0x000fc60007800000 */
[----:B------:R-:W1:Y:S01]  /*60a0*/  MUFU.EX2 R21, R21 ;  /* 0x0000001500157308 */ /* 0x000e620000000800 */
[----:B--2---:R-:W-:Y:S01]  /*60b0*/  @!P5 FMUL R20, R20, R20 ;  /* 0x000000141414d220 */ /* 0x004fe20000400000 */
[----:B------:R-:W-:Y:S02]  /*60c0*/  FSETP.GEU.AND P5, PT, R24, -126, PT ;  /* 0xc2fc00001800780b */ /* 0x000fe40003fae000 */
[----:B------:R-:W-:Y:S01]  /*60d0*/  FMNMX R15, R47, R36, !PT ;  /* 0x000000242f0f7209 */ /* 0x000fe20007800000 */
[----:B------:R-:W-:-:S03]  /*60e0*/  FFMA R36, R52, UR7, -R200 ;  /* 0x0000000734247c23 */ /* 0x000fc600080008c8 */
[----:B------:R-:W-:Y:S01]  /*60f0*/  @!P3 FMUL R28, R28, 0.5 ;  /* 0x3f0000001c1cb820 */ /* 0x000fe20000400000 */
[----:B---3--:R-:W-:Y:S01]  /*6100*/  @!P4 FMUL R23, R23, R23 ;  /* 0x000000171717c220 */ /* 0x008fe20000400000 */
[----:B------:R-:W-:Y:S02]  /*6110*/  FSETP.GEU.AND P4, PT, R29, -126, PT ;  /* 0xc2fc00001d00780b */ /* 0x000fe40003f8e000 */
[----:B------:R-:W-:Y:S02]  /*6120*/  FMNMX R40, R50, R15, !PT ;  /* 0x0000000f32287209 */ /* 0x000fe40007800000 */
[----:B------:R-:W2:Y:S01]  /*6130*/  MUFU.EX2 R28, R28 ;  /* 0x0000001c001c7308 */ /* 0x000ea20000000800 */
[----:B------:R-:W-:Y:S01]  /*6140*/  @!P5 FMUL R24, R24, 0.5 ;  /* 0x3f0000001818d820 */ /* 0x000fe20000400000 */
[----:B------:R-:W-:Y:S01]  /*6150*/  FMNMX R15, R51, R40, !PT ;  /* 0x00000028330f7209 */ /* 0x000fe20007800000 */
[----:B-1----:R-:W-:Y:S01]  /*6160*/  @!P6 FMUL R21, R21, R21 ;  /* 0x000000151515e220 */ /* 0x002fe20000400000 */
[----:B------:R-:W-:-:S02]  /*6170*/  FSETP.GEU.AND P6, PT, R25, -126, PT ;  /* 0xc2fc00001900780b */ /* 0x000fc40003fce000 */
[----:B------:R-:W-:Y:S02]  /*6180*/  FMNMX R40, R54, R15, !PT ;  /* 0x0000000f36287209 */ /* 0x000fe40007800000 */
[----:B------:R-:W1:Y:S01]  /*6190*/  MUFU.EX2 R24, R24 ;  /* 0x0000001800187308 */ /* 0x000e620000000800 */
[----:B------:R-:W-:Y:S01]  /*61a0*/  @!P4 FMUL R29, R29, 0.5 ;  /* 0x3f0000001d1dc820 */ /* 0x000fe20000400000 */
[----:B------:R-:W-:Y:S01]  /*61b0*/  FMNMX R15, R55, R40, !PT ;  /* 0x00000028370f7209 */ /* 0x000fe20007800000 */
[----:B------:R-:W-:-:S01]  /*61c0*/  FFMA R40, R56, UR7, -R200 ;  /* 0x0000000738287c23 */ /* 0x000fc200080008c8 */
[----:B------:R-:W-:Y:S02]  /*61d0*/  FFMA R56, R73, UR7, -R200 ;  /* 0x0000000749387c23 */ /* 0x000fe400080008c8 */
[----:B------:R-:W-:Y:S02]  /*61e0*/  FMNMX R44, R58, R15, !PT ;  /* 0x0000000f3a2c7209 */ /* 0x000fe40007800000 */
[----:B------:R-:W3:Y:S01]  /*61f0*/  MUFU.EX2 R29, R29 ;  /* 0x0000001d001d7308 */ /* 0x000ee20000000800 */
[----:B------:R-:W-:Y:S01]  /*6200*/  @!P6 FMUL R25, R25, 0.5 ;  /* 0x3f0000001919e820 */ /* 0x000fe20000400000 */
[----:B--2---:R-:W-:Y:S01]  /*6210*/  @!P3 FMUL R28, R28, R28 ;  /* 0x0000001c1c1cb220 */ /* 0x004fe20000400000 */
[----:B------:R-:W-:-:S02]  /*6220*/  FSETP.GEU.AND P3, PT, R36, -126, PT ;  /* 0xc2fc00002400780b */ /* 0x000fc40003f6e000 */
[----:B------:R-:W-:-:S03]  /*6230*/  FMNMX R15, R59, R44, !PT ;  /* 0x0000002c3b0f7209 */ /* 0x000fc60007800000 */
[----:B------:R-:W2:Y:S01]  /*6240*/  MUFU.EX2 R25, R25 ;  /* 0x0000001900197308 */ /* 0x000ea20000000800 */
[----:B-1----:R-:W-:Y:S01]  /*6250*/  @!P5 FMUL R24, R24, R24 ;  /* 0x000000181818d220 */ /* 0x002fe20000400000 */
[----:B------:R-:W-:Y:S02]  /*6260*/  FSETP.GEU.AND P5, PT, R32, -126, PT ;  /* 0xc2fc00002000780b */ /* 0x000fe40003fae000 */
[----:B------:R-:W-:-:S04]  /*6270*/  FMNMX R44, R62, R15, !PT ;  /* 0x0000000f3e2c7209 */ /* 0x000fc80007800000 */
[----:B------:R-:W-:Y:S01]  /*6280*/  @!P3 FMUL R36, R36, 0.5 ;  /* 0x3f0000002424b820 */ /* 0x000fe20000400000 */
[----:B---3--:R-:W-:Y:S01]  /*6290*/  @!P4 FMUL R29, R29, R29 ;  /* 0x0000001d1d1dc220 */ /* 0x008fe20000400000 */
[----:B------:R-:W-:Y:S02]  /*62a0*/  FSETP.GEU.AND P4, PT, R37, -126, PT ;  /* 0xc2fc00002500780b */ /* 0x000fe40003f8e000 */
[----:B------:R-:W-:Y:S02]  /*62b0*/  FMNMX R15, R63, R44, !PT ;  /* 0x0000002c3f0f7209 */ /* 0x000fe40007800000 */
[----:B------:R-:W1:Y:S01]  /*62c0*/  MUFU.EX2 R36, R36 ;  /* 0x0000002400247308 */ /* 0x000e620000000800 */
[----:B------:R-:W-:Y:S01]  /*62d0*/  @!P5 FMUL R32, R32, 0.5 ;  /* 0x3f0000002020d820 */ /* 0x000fe20000400000 */
[----:B------:R-:W-:Y:S01]  /*62e0*/  FMNMX R44, R66, R15, !PT ;  /* 0x0000000f422c7209 */ /* 0x000fe20007800000 */
[----:B--2---:R-:W-:Y:S01]  /*62f0*/  @!P6 FMUL R25, R25, R25 ;  /* 0x000000191919e220 */ /* 0x004fe20000400000 */
[----:B------:R-:W-:-:S02]  /*6300*/  FSETP.GEU.AND P6, PT, R33, -126, PT ;  /* 0xc2fc00002100780b */ /* 0x000fc40003fce000 */
[----:B------:R-:W-:Y:S02]  /*6310*/  FMNMX R15, R67, R44, !PT ;  /* 0x0000002c430f7209 */ /* 0x000fe40007800000 */
[----:B------:R-:W2:Y:S01]  /*6320*/  MUFU.EX2 R32, R32 ;  /* 0x0000002000207308 */ /* 0x000ea20000000800 */
[----:B------:R-:W-:Y:S01]  /*6330*/  @!P4 FMUL R37, R37, 0.5 ;  /* 0x3f0000002525c820 */ /* 0x000fe20000400000 */
[----:B------:R-:W-:-:S04]  /*6340*/  FMNMX R44, R70, R15, !PT ;  /* 0x0000000f462c7209 */ /* 0x000fc80007800000 */
[----:B------:R-:W-:Y:S01]  /*6350*/  FMNMX R15, R71, R44, !PT ;  /* 0x0000002c470f7209 */ /* 0x000fe20007800000 */
[----:B------:R-:W-:-:S01]  /*6360*/  FFMA R44, R61, UR7, -R200 ;  /* 0x000000073d2c7c23 */ /* 0x000fc200080008c8 */
[----:B------:R-:W3:Y:S01]  /*6370*/  MUFU.EX2 R37, R37 ;  /* 0x0000002500257308 */ /* 0x000ee20000000800 */
[----:B------:R-:W-:Y:S01]  /*6380*/  @!P6 FMUL R33, R33, 0.5 ;  /* 0x3f0000002121e820 */ /* 0x000fe20000400000 */
[----:B-1----:R-:W-:Y:S01]  /*6390*/  @!P3 FMUL R36, R36, R36 ;  /* 0x000000242424b220 */ /* 0x002fe20000400000 */
[----:B------:R-:W-:Y:S02]  /*63a0*/  FSETP.GEU.AND P3, PT, R45, -126, PT ;  /* 0xc2fc00002d00780b */ /* 0x000fe40003f6e000 */
[----:B------:R-:W-:-:S03]  /*63b0*/  FMNMX R48, R74, R15, !PT ;  /* 0x0000000f4a307209 */ /* 0x000fc60007800000 */
[----:B------:R-:W1:Y:S01]  /*63c0*/  MUFU.EX2 R33, R33 ;  /* 0x0000002100217308 */ /* 0x000e620000000800 */
[----:B--2---:R-:W-:Y:S01]  /*63d0*/  @!P5 FMUL R32, R32, R32 ;  /* 0x000000202020d220 */ /* 0x004fe20000400000 */
[----:B------:R-:W-:Y:S02]  /*63e0*/  FSETP.GEU.AND P5, PT, R40, -126, PT ;  /* 0xc2fc00002800780b */ /* 0x000fe40003fae000 */
[----:B------:R-:W-:Y:S01]  /*63f0*/  FMNMX R15, R75, R48, !PT ;  /* 0x000000304b0f7209 */ /* 0x000fe20007800000 */
[--C-:B------:R-:W-:Y:S01]  /*6400*/  FFMA R48, R65, UR7, -R200.reuse ;  /* 0x0000000741307c23 */ /* 0x100fe200080008c8 */
[----:B------:R-:W-:-:S02]  /*6410*/  FFMA R65, R80, UR7, -R200 ;  /* 0x0000000750417c23 */ /* 0x000fc400080008c8 */
[----:B------:R-:W-:Y:S01]  /*6420*/  @!P3 FMUL R45, R45, 0.5 ;  /* 0x3f0000002d2db820 */ /* 0x000fe20000400000 */
[----:B---3--:R-:W-:Y:S01]  /*6430*/  @!P4 FMUL R37, R37, R37 ;  /* 0x000000252525c220 */ /* 0x008fe20000400000 */
[----:B------:R-:W-:-:S02]  /*6440*/  FSETP.GEU.AND P4, PT, R44, -126, PT ;  /* 0xc2fc00002c00780b */ /* 0x000fc40003f8e000 */
[----:B------:R-:W-:Y:S02]  /*6450*/  FMNMX R52, R78, R15, !PT ;  /* 0x0000000f4e347209 */ /* 0x000fe40007800000 */
[----:B------:R-:W2:Y:S01]  /*6460*/  MUFU.EX2 R45, R45 ;  /* 0x0000002d002d7308 */ /* 0x000ea20000000800 */
[----:B------:R-:W-:Y:S01]  /*6470*/  @!P5 FMUL R40, R40, 0.5 ;  /* 0x3f0000002828d820 */ /* 0x000fe20000400000 */
[----:B------:R-:W-:Y:S01]  /*6480*/  FMNMX R15, R79, R52, !PT ;  /* 0x000000344f0f7209 */ /* 0x000fe20007800000 */
[----:B-1----:R-:W-:Y:S01]  /*6490*/  @!P6 FMUL R33, R33, R33 ;  /* 0x000000212121e220 */ /* 0x002fe20000400000 */
[----:B------:R-:W-:Y:S02]  /*64a0*/  FSETP.GEU.AND P6, PT, R41, -126, PT ;  /* 0xc2fc00002900780b */ /* 0x000fe40003fce000 */
[----:B------:R-:W-:Y:S02]  /*64b0*/  FMNMX R52, R82, R15, !PT ;  /* 0x0000000f52347209 */ /* 0x000fe40007800000 */
[----:B------:R-:W1:Y:S01]  /*64c0*/  MUFU.EX2 R40, R40 ;  /* 0x0000002800287308 */ /* 0x000e620000000800 */
[----:B------:R-:W-:Y:S01]  /*64d0*/  @!P4 FMUL R44, R44, 0.5 ;  /* 0x3f0000002c2cc820 */ /* 0x000fe20000400000 */
[----:B------:R-:W-:-:S04]  /*64e0*/  FMNMX R15, R83, R52, !PT ;  /* 0x00000034530f7209 */ /* 0x000fc80007800000 */
[----:B------:R-:W-:Y:S02]  /*64f0*/  FMNMX R52, R86, R15, !PT ;  /* 0x0000000f56347209 */ /* 0x000fe40007800000 */
[----:B------:R-:W3:Y:S01]  /*6500*/  MUFU.EX2 R44, R44 ;  /* 0x0000002c002c7308 */ /* 0x000ee20000000800 */
[----:B------:R-:W-:Y:S01]  /*6510*/  @!P6 FMUL R41, R41, 0.5 ;  /* 0x3f0000002929e820 */ /* 0x000fe20000400000 */
[----:B--2---:R-:W-:Y:S01]  /*6520*/  @!P3 FMUL R45, R45, R45 ;  /* 0x0000002d2d2db220 */ /* 0x004fe20000400000 */
[----:B------:R-:W-:Y:S02]  /*6530*/  FSETP.GEU.AND P3, PT, R68, -126, PT ;  /* 0xc2fc00004400780b */ /* 0x000fe40003f6e000 */
[----:B------:R-:W-:Y:S01]  /*6540*/  FMNMX R15, R87, R52, !PT ;  /* 0x00000034570f7209 */ /* 0x000fe20007800000 */
[----:B------:R-:W-:-:S02]  /*6550*/  FFMA R52, R69, UR7, -R200 ;  /* 0x0000000745347c23 */ /* 0x000fc400080008c8 */
[----:B------:R-:W2:Y:S01]  /*6560*/  MUFU.EX2 R41, R41 ;  /* 0x0000002900297308 */ /* 0x000ea20000000800 */
[----:B-1----:R-:W-:Y:S01]  /*6570*/  @!P5 FMUL R40, R40, R40 ;  /* 0x000000282828d220 */ /* 0x002fe20000400000 */
[----:B------:R-:W-:Y:S01]  /*6580*/  FSETP.GEU.AND P5, PT, R49, -126, PT ;  /* 0xc2fc00003100780b */ /* 0x000fe20003fae000 */
[----:B------:R-:W1:Y:S05]  /*6590*/  SHFL.BFLY PT, R60, R15, 0x1, 0x1f ;  /* 0x0c201f000f3c7f89 */ /* 0x000e6a00000e0000 */
[----:B------:R-:W-:Y:S01]  /*65a0*/  @!P3 FMUL R68, R68, 0.5 ;  /* 0x3f0000004444b820 */ /* 0x000fe20000400000 */
[----:B---3--:R-:W-:Y:S01]  /*65b0*/  @!P4 FMUL R44, R44, R44 ;  /* 0x0000002c2c2cc220 */ /* 0x008fe20000400000 */
[----:B------:R-:W-:-:S02]  /*65c0*/  FSETP.GEU.AND P4, PT, R52, -126, PT ;  /* 0xc2fc00003400780b */ /* 0x000fc40003f8e000 */
[----:B------:R-:W3:Y:S03]  /*65d0*/  MUFU.EX2 R53, R68 ;  /* 0x0000004400357308 */ /* 0x000ee60000000800 */
[----:B------:R-:W-:Y:S01]  /*65e0*/  @!P5 FMUL R49, R49, 0.5 ;  /* 0x3f0000003131d820 */ /* 0x000fe20000400000 */
[----:B--2---:R-:W-:Y:S01]  /*65f0*/  @!P6 FMUL R41, R41, R41 ;  /* 0x000000292929e220 */ /* 0x004fe20000400000 */
[----:B------:R-:W-:-:S04]  /*6600*/  FSETP.GEU.AND P6, PT, R48, -126, PT ;  /* 0xc2fc00003000780b */ /* 0x000fc80003fce000 */
[----:B------:R-:W2:Y:S02]  /*6610*/  MUFU.EX2 R49, R49 ;  /* 0x0000003100317308 */ /* 0x000ea40000000800 */
[----:B------:R-:W-:Y:S01]  /*6620*/  @!P4 FMUL R52, R52, 0.5 ;  /* 0x3f0000003434c820 */ /* 0x000fe20000400000 */
[----:B-1----:R-:W-:Y:S01]  /*6630*/  FMNMX R15, R15, R60, !PT ;  /* 0x0000003c0f0f7209 */ /* 0x002fe20007800000 */
[----:B------:R-:W-:-:S04]  /*6640*/  FFMA R60, R77, UR7, -R200 ;  /* 0x000000074d3c7c23 */ /* 0x000fc800080008c8 */
[----:B------:R-:W1:Y:S01]  /*6650*/  MUFU.EX2 R52, R52 ;  /* 0x0000003400347308 */ /* 0x000e620000000800 */
[----:B---3--:R-:W-:Y:S01]  /*6660*/  @!P3 FMUL R53, R53, R53 ;  /* 0x000000353535b220 */ /* 0x008fe20000400000 */
[----:B------:R-:W-:Y:S01]  /*6670*/  @!P6 FMUL R48, R48, 0.5 ;  /* 0x3f0000003030e820 */ /* 0x000fe20000400000 */
[----:B------:R-:W-:Y:S01]  /*6680*/  FSETP.GEU.AND P3, PT, R76, -126, PT ;  /* 0xc2fc00004c00780b */ /* 0x000fe20003f6e000 */
[----:B------:R-:W3:Y:S04]  /*6690*/  SHFL.BFLY PT, R64, R15, 0x2, 0x1f ;  /* 0x0c401f000f407f89 */ /* 0x000ee800000e0000 */
[----:B------:R-:W4:Y:S01]  /*66a0*/  MUFU.EX2 R48, R48 ;  /* 0x0000003000307308 */ /* 0x000f220000000800 */
[----:B--2---:R-:W-:Y:S01]  /*66b0*/  @!P5 FMUL R49, R49, R49 ;  /* 0x000000313131d220 */ /* 0x004fe20000400000 */
[----:B------:R-:W-:-:S06]  /*66c0*/  FSETP.GEU.AND P5, PT, R72, -126, PT ;  /* 0xc2fc00004800780b */ /* 0x000fcc0003fae000 */
[----:B------:R-:W-:Y:S01]  /*66d0*/  @!P3 FMUL R76, R76, 0.5 ;  /* 0x3f0000004c4cb820 */ /* 0x000fe20000400000 */
[----:B-1----:R-:W-:Y:S01]  /*66e0*/  @!P4 FMUL R52, R52, R52 ;  /* 0x000000343434c220 */ /* 0x002fe20000400000 */
[----:B------:R-:W-:Y:S02]  /*66f0*/  FSETP.GEU.AND P4, PT, R60, -126, PT ;  /* 0xc2fc00003c00780b */ /* 0x000fe40003f8e000 */
[----:B------:R-:W1:Y:S03]  /*6700*/  MUFU.EX2 R61, R76 ;  /* 0x0000004c003d7308 */ /* 0x000e660000000800 */
[----:B------:R-:W-:Y:S01]  /*6710*/  @!P5 FMUL R72, R72, 0.5 ;  /* 0x3f0000004848d820 */ /* 0x000fe20000400000 */
[----:B----4-:R-:W-:Y:S01]  /*6720*/  @!P6 FMUL R48, R48, R48 ;  /* 0x000000303030e220 */ /* 0x010fe20000400000 */
[----:B------:R-:W-:-:S03]  /*6730*/  FSETP.GEU.AND P6, PT, R56, -126, PT ;  /* 0xc2fc00003800780b */ /* 0x000fc60003fce000 */
[----:B------:R-:W2:Y:S01]  /*6740*/  MUFU.EX2 R57, R72 ;  /* 0x0000004800397308 */ /* 0x000ea20000000800 */
[----:B---3--:R-:W-:Y:S02]  /*6750*/  FMNMX R15, R15, R64, !PT ;  /* 0x000000400f0f7209 */ /* 0x008fe40007800000 */
[----:B------:R-:W-:-:S06]  /*6760*/  @!P4 FMUL R60, R60, 0.5 ;  /* 0x3f0000003c3cc820 */ /* 0x000fcc0000400000 */
[----:B------:R-:W3:Y:S01]  /*6770*/  MUFU.EX2 R60, R60 ;  /* 0x0000003c003c7308 */ /* 0x000ee20000000800 */
[----:B-1----:R-:W-:Y:S01]  /*6780*/  @!P3 FMUL R61, R61, R61 ;  /* 0x0000003d3d3db220 */ /* 0x002fe20000400000 */
[----:B------:R-:W-:Y:S01]  /*6790*/  @!P6 FMUL R56, R56, 0.5 ;  /* 0x3f0000003838e820 */ /* 0x000fe20000400000 */
[----:B------:R-:W-:-:S04]  /*67a0*/  FSETP.NEU.AND P3, PT, R15, -INF , PT ;  /* 0xff8000000f00780b */ /* 0x000fc80003f6d000 */
[----:B------:R-:W-:Y:S01]  /*67b0*/  FSEL R76, R15, RZ, P3 ;  /* 0x000000ff0f4c7208 */ /* 0x000fe20001800000 */
[----:B------:R-:W1:Y:S01]  /*67c0*/  MUFU.EX2 R56, R56 ;  /* 0x0000003800387308 */ /* 0x000e620000000800 */
[----:B------:R-:W-:Y:S01]  /*67d0*/  FSETP.GEU.AND P3, PT, R84, -126, PT ;  /* 0xc2fc00005400780b */ /* 0x000fe20003f6e000 */
[----:B--2---:R-:W-:Y:S01]  /*67e0*/  @!P5 FMUL R57, R57, R57 ;  /* 0x000000393939d220 */ /* 0x004fe20000400000 */
[----:B------:R-:W-:Y:S01]  /*67f0*/  FSETP.GEU.AND P5, PT, R65, -126, PT ;  /* 0xc2fc00004100780b */ /* 0x000fe20003fae000 */
[C---:B------:R-:W-:Y:S01]  /*6800*/  FMUL R77, R76.reuse, UR7 ;  /* 0x000000074c4d7c20 */ /* 0x040fe20008400000 */
[----:B------:R-:W-:-:S03]  /*6810*/  FADD R13, -R76, R13 ;  /* 0x0000000d4c0d7221 */ /* 0x000fc60000000100 */
[--C-:B------:R-:W-:Y:S01]  /*6820*/  FFMA R68, R26, UR7, -R77.reuse ;  /* 0x000000071a447c23 */ /* 0x100fe2000800084d */
[----:B---3--:R-:W-:Y:S01]  /*6830*/  @!P4 FMUL R60, R60, R60 ;  /* 0x0000003c3c3cc220 */ /* 0x008fe20000400000 */
[----:B------:R-:W-:Y:S01]  /*6840*/  FSETP.GEU.AND P4, PT, R85, -126, PT ;  /* 0xc2fc00005500780b */ /* 0x000fe20003f8e000 */
[----:B------:R-:W-:-:S01]  /*6850*/  FFMA R73, R30, UR7, -R77 ;  /* 0x000000071e497c23 */ /* 0x000fc2000800084d */
[--C-:B------:R-:W-:Y:S01]  /*6860*/  FFMA R80, R31, UR7, -R77.reuse ;  /* 0x000000071f507c23 */ /* 0x100fe2000800084d */
[----:B------:R-:W-:-:S01]  /*6870*/  FFMA R72, R27, UR7, -R77 ;  /* 0x000000071b487c23 */ /* 0x000fc2000800084d */
[----:B------:R-:W-:Y:S01]  /*6880*/  @!P3 FMUL R84, R84, 0.5 ;  /* 0x3f0000005454b820 */ /* 0x000fe20000400000 */
[----:B------:R-:W-:-:S01]  /*6890*/  FFMA R200, R70, UR7, -R77 ;  /* 0x0000000746c87c23 */ /* 0x000fc2000800084d */
[----:B------:R-:W-:Y:S01]  /*68a0*/  @!P5 FMUL R65, R65, 0.5 ;  /* 0x3f0000004141d820 */ /* 0x000fe20000400000 */
[----:B-1----:R-:W-:Y:S01]  /*68b0*/  @!P6 FMUL R56, R56, R56 ;  /* 0x000000383838e220 */ /* 0x002fe20000400000 */
[----:B------:R-:W-:Y:S01]  /*68c0*/  FSETP.GEU.AND P6, PT, R81, -126, PT ;  /* 0xc2fc00005100780b */ /* 0x000fe20003fce000 */
[----:B------:R1:W2:Y:S01]  /*68d0*/  MUFU.EX2 R69, R84 ;  /* 0x0000005400457308 */ /* 0x0002a20000000800 */
[----:B------:R-:W-:-:S01]  /*68e0*/  FFMA R74, R74, UR7, -R77 ;  /* 0x000000074a4a7c23 */ /* 0x000fc2000800084d */
[--C-:B------:R-:W-:Y:S01]  /*68f0*/  FFMA R75, R75, UR7, -R77.reuse ;  /* 0x000000074b4b7c23 */ /* 0x100fe2000800084d */
[----:B------:R-:W-:-:S01]  /*6900*/  FFMA R83, R83, UR7, -R77 ;  /* 0x0000000753537c23 */ /* 0x000fc2000800084d */
[----:B------:R-:W-:Y:S01]  /*6910*/  @!P4 FMUL R85, R85, 0.5 ;  /* 0x3f0000005555c820 */ /* 0x000fe20000400000 */
[----:B------:R-:W-:-:S01]  /*6920*/  FFMA R78, R78, UR7, -R77 ;  /* 0x000000074e4e7c23 */ /* 0x000fc2000800084d */
[--C-:B------:R-:W-:Y:S01]  /*6930*/  FFMA R201, R86, UR7, -R77.reuse ;  /* 0x0000000756c97c23 */ /* 0x100fe2000800084d */
[----:B------:R-:W-:-:S01]  /*6940*/  FFMA R202, R87, UR7, -R77 ;  /* 0x0000000757ca7c23 */ /* 0x000fc2000800084d */
[----:B------:R-:W3:Y:S01]  /*6950*/  MUFU.EX2 R65, R65 ;  /* 0x0000004100417308 */ /* 0x000ee20000000800 */
[----:B-1----:R-:W-:-:S01]  /*6960*/  FFMA R84, R66, UR7, -R77 ;  /* 0x0000000742547c23 */ /* 0x002fc2000800084d */
[----:B------:R-:W-:-:S02]  /*6970*/  FMUL R13, R13, UR7 ;  /* 0x000000070d0d7c20 */ /* 0x000fc40008400000 */
[----:B------:R-:W-:-:S04]  /*6980*/  @!P6 FMUL R81, R81, 0.5 ;  /* 0x3f0000005151e820 */ /* 0x000fc80000400000 */
[----:B------:R1:W4:Y:S01]  /*6990*/  MUFU.EX2 R26, R85 ;  /* 0x00000055001a7308 */ /* 0x0003220000000800 */
[----:B--2---:R-:W-:Y:S01]  /*69a0*/  @!P3 FMUL R69, R69, R69 ;  /* 0x000000454545b220 */ /* 0x004fe20000400000 */
[----:B------:R-:W-:-:S06]  /*69b0*/  FSETP.GEU.AND P3, PT, R73, -126, PT ;  /* 0xc2fc00004900780b */ /* 0x000fcc0003f6e000 */
[----:B------:R2:W5:Y:S01]  /*69c0*/  MUFU.EX2 R64, R81 ;  /* 0x0000005100407308 */ /* 0x0005620000000800 */
[----:B---3--:R-:W-:Y:S01]  /*69d0*/  @!P5 FMUL R65, R65, R65 ;  /* 0x000000414141d220 */ /* 0x008fe20000400000 */
[----:B------:R-:W-:Y:S01]  /*69e0*/  FSETP.GEU.AND P5, PT, R68, -126, PT ;  /* 0xc2fc00004400780b */ /* 0x000fe20003fae000 */
[----:B-1----:R-:W-:-:S04]  /*69f0*/  FFMA R85, R67, UR7, -R77 ;  /* 0x0000000743557c23 */ /* 0x002fc8000800084d */
[----:B------:R-:W-:Y:S01]  /*6a00*/  @!P3 FMUL R73, R73, 0.5 ;  /* 0x3f0000004949b820 */ /* 0x000fe20000400000 */
[----:B----4-:R-:W-:Y:S01]  /*6a10*/  @!P4 FMUL R26, R26, R26 ;  /* 0x0000001a1a1ac220 */ /* 0x010fe20000400000 */
[----:B------:R-:W-:Y:S02]  /*6a20*/  FSETP.GEU.AND P4, PT, R80, -126, PT ;  /* 0xc2fc00005000780b */ /* 0x000fe40003f8e000 */
[----:B------:R1:W3:Y:S01]  /*6a30*/  MUFU.EX2 R31, R73 ;  /* 0x00000049001f7308 */ /* 0x0002e20000000800 */
[----:B--2---:R-:W-:-:S03]  /*6a40*/  FFMA R81, R34, UR7, -R77 ;  /* 0x0000000722517c23 */ /* 0x004fc6000800084d */
[----:B------:R-:W-:Y:S01]  /*6a50*/  @!P5 FMUL R68, R68, 0.5 ;  /* 0x3f0000004444d820 */ /* 0x000fe20000400000 */
[----:B-----5:R-:W-:Y:S01]  /*6a60*/  @!P6 FMUL R64, R64, R64 ;  /* 0x000000404040e220 */ /* 0x020fe20000400000 */
[----:B------:R-:W-:Y:S02]  /*6a70*/  FSETP.GEU.AND P6, PT, R72, -126, PT ;  /* 0xc2fc00004800780b */ /* 0x000fe40003fce000 */
[----:B------:R2:W4:Y:S01]  /*6a80*/  MUFU.EX2 R27, R68 ;  /* 0x00000044001b7308 */ /* 0x0005220000000800 */
[----:B-1----:R-:W-:-:S02]  /*6a90*/  FFMA R73, R39, UR7, -R77 ;  /* 0x0000000727497c23 */ /* 0x002fc4000800084d */
[----:B------:R-:W-:-:S05]  /*6aa0*/  @!P4 FMUL R80, R80, 0.5 ;  /* 0x3f0000005050c820 */ /* 0x000fca0000400000 */
[----:B------:R1:W5:Y:S01]  /*6ab0*/  MUFU.EX2 R34, R80 ;  /* 0x0000005000227308 */ /* 0x0003620000000800 */
[----:B---3--:R-:W-:Y:S01]  /*6ac0*/  @!P3 FMUL R31, R31, R31 ;  /* 0x0000001f1f1fb220 */ /* 0x008fe20000400000 */
[----:B--2---:R-:W-:Y:S01]  /*6ad0*/  FFMA R68, R35, UR7, -R77 ;  /* 0x0000000723447c23 */ /* 0x004fe2000800084d */
[----:B------:R-:W-:-:S05]  /*6ae0*/  @!P6 FMUL R72, R72, 0.5 ;  /* 0x3f0000004848e820 */ /* 0x000fca0000400000 */
[----:B------:R2:W3:Y:S01]  /*6af0*/  MUFU.EX2 R30, R72 ;  /* 0x00000048001e7308 */ /* 0x0004e20000000800 */
[----:B----4-:R-:W-:Y:S01]  /*6b00*/  @!P5 FMUL R27, R27, R27 ;  /* 0x0000001b1b1bd220 */ /* 0x010fe20000400000 */
[----:B------:R-:W-:Y:S01]  /*6b10*/  FSETP.GEU.AND P5, PT, R81, -126, PT ;  /* 0xc2fc00005100780b */ /* 0x000fe20003fae000 */
[----:B-1----:R-:W-:-:S01]  /*6b20*/  FFMA R80, R42, UR7, -R77 ;  /* 0x000000072a507c23 */ /* 0x002fc2000800084d */
[----:B--2---:R-:W-:Y:S01]  /*6b30*/  FFMA R72, R38, UR7, -R77 ;  /* 0x0000000726487c23 */ /* 0x004fe2000800084d */
[----:B-----5:R-:W-:Y:S01]  /*6b40*/  @!P4 FMUL R34, R34, R34 ;  /* 0x000000222222c220 */ /* 0x020fe20000400000 */
[----:B------:R-:W-:-:S03]  /*6b50*/  FSETP.GEU.AND P4, PT, R73, -126, PT ;  /* 0xc2fc00004900780b */ /* 0x000fc60003f8e000 */
[----:B------:R-:W-:-:S06]  /*6b60*/  FSETP.GEU.AND P3, PT, R72, -126, PT ;  /* 0xc2fc00004800780b */ /* 0x000fcc0003f6e000 */
[----:B------:R-:W-:Y:S01]  /*6b70*/  @!P5 FMUL R81, R81, 0.5 ;  /* 0x3f0000005151d820 */ /* 0x000fe20000400000 */
[----:B---3--:R-:W-:Y:S01]  /*6b80*/  @!P6 FMUL R30, R30, R30 ;  /* 0x0000001e1e1ee220 */ /* 0x008fe20000400000 */
[----:B------:R-:W-:Y:S02]  /*6b90*/  FSETP.GEU.AND P6, PT, R68, -126, PT ;  /* 0xc2fc00004400780b */ /* 0x000fe40003fce000 */
[----:B------:R1:W2:Y:S01]  /*6ba0*/  MUFU.EX2 R35, R81 ;  /* 0x0000005100237308 */ /* 0x0002a20000000800 */
[----:B------:R-:W-:Y:S02]  /*6bb0*/  @!P4 FMUL R73, R73, 0.5 ;  /* 0x3f0000004949c820 */ /* 0x000fe40000400000 */
[----:B------:R-:W-:-:S05]  /*6bc0*/  @!P3 FMUL R72, R72, 0.5 ;  /* 0x3f0000004848b820 */ /* 0x000fca0000400000 */
[----:B------:R3:W4:Y:S01]  /*6bd0*/  MUFU.EX2 R42, R73 ;  /* 0x00000049002a7308 */ /* 0x0007220000000800 */
[----:B-1----:R-:W-:-:S02]  /*6be0*/  FFMA R81, R43, UR7, -R77 ;  /* 0x000000072b517c23 */ /* 0x002fc4000800084d */
[----:B------:R-:W-:-:S05]  /*6bf0*/  @!P6 FMUL R68, R68, 0.5 ;  /* 0x3f0000004444e820 */ /* 0x000fca0000400000 */
[----:B------:R1:W5:Y:S01]  /*6c00*/  MUFU.EX2 R39, R72 ;  /* 0x0000004800277308 */ /* 0x0003620000000800 */
[----:B--2---:R-:W-:Y:S01]  /*6c10*/  @!P5 FMUL R35, R35, R35 ;  /* 0x000000232323d220 */ /* 0x004fe20000400000 */
[----:B------:R-:W-:Y:S01]  /*6c20*/  FSETP.GEU.AND P5, PT, R80, -126, PT ;  /* 0xc2fc00005000780b */ /* 0x000fe20003fae000 */
[----:B---3--:R-:W-:-:S05]  /*6c30*/  FFMA R73, R50, UR7, -R77 ;  /* 0x0000000732497c23 */ /* 0x008fca000800084d */
[----:B------:R2:W3:Y:S01]  /*6c40*/  MUFU.EX2 R38, R68 ;  /* 0x0000004400267308 */ /* 0x0004e20000000800 */
[----:B-1----:R-:W-:-:S01]  /*6c50*/  FFMA R72, R47, UR7, -R77 ;  /* 0x000000072f487c23 */ /* 0x002fc2000800084d */
[----:B----4-:R-:W-:-:S04]  /*6c60*/  @!P4 FMUL R42, R42, R42 ;  /* 0x0000002a2a2ac220 */ /* 0x010fc80000400000 */
[----:B------:R-:W-:Y:S01]  /*6c70*/  FSETP.GEU.AND P4, PT, R72, -126, PT ;  /* 0xc2fc00004800780b */ /* 0x000fe20003f8e000 */
[----:B------:R-:W-:Y:S01]  /*6c80*/  @!P5 FMUL R80, R80, 0.5 ;  /* 0x3f0000005050d820 */ /* 0x000fe20000400000 */
[----:B--2---:R-:W-:Y:S01]  /*6c90*/  FFMA R68, R46, UR7, -R77 ;  /* 0x000000072e447c23 */ /* 0x004fe2000800084d */
[----:B-----5:R-:W-:Y:S02]  /*6ca0*/  @!P3 FMUL R39, R39, R39 ;  /* 0x000000272727b220 */ /* 0x020fe40000400000 */
[----:B------:R1:W2:Y:S02]  /*6cb0*/  MUFU.EX2 R43, R80 ;  /* 0x00000050002b7308 */ /* 0x0002a40000000800 */
[----:B------:R-:W-:Y:S01]  /*6cc0*/  FSETP.GEU.AND P3, PT, R68, -126, PT ;  /* 0xc2fc00004400780b */ /* 0x000fe20003f6e000 */
[----:B---3--:R-:W-:Y:S01]  /*6cd0*/  @!P6 FMUL R38, R38, R38 ;  /* 0x000000262626e220 */ /* 0x008fe20000400000 */
[----:B------:R-:W-:-:S04]  /*6ce0*/  FSETP.GEU.AND P6, PT, R81, -126, PT ;  /* 0xc2fc00005100780b */ /* 0x000fc80003fce000 */
[----:B------:R-:W-:Y:S01]  /*6cf0*/  @!P4 FMUL R72, R72, 0.5 ;  /* 0x3f0000004848c820 */ /* 0x000fe20000400000 */
[----:B-1----:R-:W-:-:S03]  /*6d00*/  FFMA R80, R51, UR7, -R77 ;  /* 0x0000000733507c23 */ /* 0x002fc6000800084d */
[----:B------:R1:W3:Y:S03]  /*6d10*/  MUFU.EX2 R50, R72 ;  /* 0x0000004800327308 */ /* 0x0002e60000000800 */
[----:B------:R-:W-:Y:S01]  /*6d20*/  @!P3 FMUL R68, R68, 0.5 ;  /* 0x3f0000004444b820 */ /* 0x000fe20000400000 */
[----:B--2---:R-:W-:Y:S01]  /*6d30*/  @!P5 FMUL R43, R43, R43 ;  /* 0x0000002b2b2bd220 */ /* 0x004fe20000400000 */
[----:B------:R-:W-:-:S03]  /*6d40*/  FSETP.GEU.AND P5, PT, R73, -126, PT ;  /* 0xc2fc00004900780b */ /* 0x000fc60003fae000 */
[----:B------:R2:W4:Y:S01]  /*6d50*/  MUFU.EX2 R47, R68 ;  /* 0x00000044002f7308 */ /* 0x0005220000000800 */
[----:B------:R-:W-:Y:S01]  /*6d60*/  @!P6 FMUL R81, R81, 0.5 ;  /* 0x3f0000005151e820 */ /* 0x000fe20000400000 */
[----:B-1----:R-:W-:-:S06]  /*6d70*/  FFMA R72, R58, UR7, -R77 ;  /* 0x000000073a487c23 */ /* 0x002fcc000800084d */
[----:B------:R1:W5:Y:S01]  /*6d80*/  MUFU.EX2 R46, R81 ;  /* 0x00000051002e7308 */ /* 0x0003620000000800 */
[----:B--2---:R-:W-:-:S01]  /*6d90*/  FFMA R68, R55, UR7, -R77 ;  /* 0x0000000737447c23 */ /* 0x004fc2000800084d */
[----:B---3--:R-:W-:Y:S01]  /*6da0*/  @!P4 FMUL R50, R50, R50 ;  /* 0x000000323232c220 */ /* 0x008fe20000400000 */
[----:B------:R-:W-:-:S03]  /*6db0*/  @!P5 FMUL R73, R73, 0.5 ;  /* 0x3f0000004949d820 */ /* 0x000fc60000400000 */
[----:B------:R-:W-:Y:S01]  /*6dc0*/  FSETP.GEU.AND P4, PT, R68, -126, PT ;  /* 0xc2fc00004400780b */ /* 0x000fe20003f8e000 */
[----:B-1----:R-:W-:-:S01]  /*6dd0*/  FFMA R81, R54, UR7, -R77 ;  /* 0x0000000736517c23 */ /* 0x002fc2000800084d */
[----:B----4-:R-:W-:Y:S01]  /*6de0*/  @!P3 FMUL R47, R47, R47 ;  /* 0x0000002f2f2fb220 */ /* 0x010fe20000400000 */
[----:B------:R1:W2:Y:S03]  /*6df0*/  MUFU.EX2 R54, R73 ;  /* 0x0000004900367308 */ /* 0x0002a60000000800 */
[----:B------:R-:W-:Y:S01]  /*6e00*/  FSETP.GEU.AND P3, PT, R81, -126, PT ;  /* 0xc2fc00005100780b */ /* 0x000fe20003f6e000 */
[----:B-----5:R-:W-:Y:S01]  /*6e10*/  @!P6 FMUL R46, R46, R46 ;  /* 0x0000002e2e2ee220 */ /* 0x020fe20000400000 */
[----:B------:R-:W-:-:S05]  /*6e20*/  FSETP.GEU.AND P6, PT, R80, -126, PT ;  /* 0xc2fc00005000780b */ /* 0x000fca0003fce000 */
[----:B------:R-:W-:Y:S01]  /*6e30*/  @!P4 FMUL R68, R68, 0.5 ;  /* 0x3f0000004444c820 */ /* 0x000fe20000400000 */
[----:B-1----:R-:W-:-:S03]  /*6e40*/  FFMA R73, R59, UR7, -R77 ;  /* 0x000000073b497c23 */ /* 0x002fc6000800084d */
[----:B------:R-:W1:Y:S02]  /*6e50*/  MUFU.EX2 R55, R68 ;  /* 0x0000004400377308 */ /* 0x000e640000000800 */
[----:B------:R-:W-:Y:S01]  /*6e60*/  @!P3 FMUL R81, R81, 0.5 ;  /* 0x3f0000005151b820 */ /* 0x000fe20000400000 */
[----:B--2---:R-:W-:Y:S01]  /*6e70*/  @!P5 FMUL R54, R54, R54 ;  /* 0x000000363636d220 */ /* 0x004fe20000400000 */
[----:B------:R-:W-:-:S04]  /*6e80*/  FSETP.GEU.AND P5, PT, R72, -126, PT ;  /* 0xc2fc00004800780b */ /* 0x000fc80003fae000 */
[----:B------:R2:W3:Y:S01]  /*6e90*/  MUFU.EX2 R58, R81 ;  /* 0x00000051003a7308 */ /* 0x0004e20000000800 */
[----:B------:R-:W-:-:S07]  /*6ea0*/  @!P6 FMUL R80, R80, 0.5 ;  /* 0x3f0000005050e820 */ /* 0x000fce0000400000 */
[----:B------:R4:W5:Y:S01]  /*6eb0*/  MUFU.EX2 R51, R80 ;  /* 0x0000005000337308 */ /* 0x0009620000000800 */
[----:B--2---:R-:W-:-:S01]  /*6ec0*/  FFMA R81, R63, UR7, -R77 ;  /* 0x000000073f517c23 */ /* 0x004fc2000800084d */
[----:B-1----:R-:W-:Y:S01]  /*6ed0*/  @!P4 FMUL R55, R55, R55 ;  /* 0x000000373737c220 */ /* 0x002fe20000400000 */
[----:B------:R-:W-:-:S03]  /*6ee0*/  @!P5 FMUL R72, R72, 0.5 ;  /* 0x3f0000004848d820 */ /* 0x000fc60000400000 */
[----:B------:R-:W-:Y:S01]  /*6ef0*/  FSETP.GEU.AND P4, PT, R81, -126, PT ;  /* 0xc2fc00005100780b */ /* 0x000fe20003f8e000 */
[----:B----4-:R-:W-:-:S01]  /*6f00*/  FFMA R80, R62, UR7, -R77 ;  /* 0x000000073e507c23 */ /* 0x010fc2000800084d */
[----:B---3--:R-:W-:Y:S01]  /*6f10*/  @!P3 FMUL R58, R58, R58 ;  /* 0x0000003a3a3ab220 */ /* 0x008fe20000400000 */
[----:B------:R-:W1:Y:S03]  /*6f20*/  MUFU.EX2 R62, R72 ;  /* 0x00000048003e7308 */ /* 0x000e660000000800 */
[----:B------:R-:W-:Y:S01]  /*6f30*/  FSETP.GEU.AND P3, PT, R80, -126, PT ;  /* 0xc2fc00005000780b */ /* 0x000fe20003f6e000 */
[----:B-----5:R-:W-:Y:S01]  /*6f40*/  @!P6 FMUL R51, R51, R51 ;  /* 0x000000333333e220 */ /* 0x020fe20000400000 */
[----:B------:R-:W-:-:S05]  /*6f50*/  FSETP.GEU.AND P6, PT, R73, -126, PT ;  /* 0xc2fc00004900780b */ /* 0x000fca0003fce000 */
[----:B------:R-:W-:-:S04]  /*6f60*/  @!P4 FMUL R81, R81, 0.5 ;  /* 0x3f0000005151c820 */ /* 0x000fc80000400000 */
[----:B------:R2:W3:Y:S02]  /*6f70*/  MUFU.EX2 R63, R81 ;  /* 0x00000051003f7308 */ /* 0x0004e40000000800 */
[----:B------:R-:W-:Y:S01]  /*6f80*/  @!P3 FMUL R80, R80, 0.5 ;  /* 0x3f0000005050b820 */ /* 0x000fe20000400000 */
[----:B-1----:R-:W-:Y:S01]  /*6f90*/  @!P5 FMUL R62, R62, R62 ;  /* 0x0000003e3e3ed220 */ /* 0x002fe20000400000 */
[----:B------:R-:W-:-:S04]  /*6fa0*/  FSETP.GEU.AND P5, PT, R84, -126, PT ;  /* 0xc2fc00005400780b */ /* 0x000fc80003fae000 */
[----:B------:R1:W4:Y:S01]  /*6fb0*/  MUFU.EX2 R66, R80 ;  /* 0x0000005000427308 */ /* 0x0003220000000800 */
[----:B------:R-:W-:Y:S01]  /*6fc0*/  @!P6 FMUL R73, R73, 0.5 ;  /* 0x3f0000004949e820 */ /* 0x000fe20000400000 */
[----:B--2---:R-:W-:Y:S01]  /*6fd0*/  FADD R81, R16, R41 ;  /* 0x0000002910517221 */ /* 0x004fe20000000000 */
[----:B------:R-:W-:Y:S02]  /*6fe0*/  F2FP.SATFINITE.E4M3.F32.PACK_AB_MERGE_C R16, RZ, R16, RZ ;  /* 0x00000010ff10723e */ /* 0x000fe400048070ff */
[----:B------:R-:W-:-:S03]  /*6ff0*/  F2FP.SATFINITE.E4M3.F32.PACK_AB_MERGE_C R41, RZ, R41, RZ ;  /* 0x00000029ff29723e */ /* 0x000fc600048070ff */
[----:B------:R-:W2:Y:S01]  /*7000*/  MUFU.EX2 R59, R73 ;  /* 0x00000049003b7308 */ /* 0x000ea20000000800 */
[----:B---3--:R-:W-:Y:S01]  /*7010*/  @!P4 FMUL R63, R63, R63 ;  /* 0x0000003f3f3fc220 */ /* 0x008fe20000400000 */
[----:B------:R-:W-:Y:S01]  /*7020*/  FSETP.GEU.AND P4, PT, R74, -126, PT ;  /* 0xc2fc00004a00780b */ /* 0x000fe20003f8e000 */
[----:B------:R-:W-:Y:S01]  /*7030*/  @!P5 FMUL R84, R84, 0.5 ;  /* 0x3f0000005454d820 */ /* 0x000fe20000400000 */
[--C-:B-1----:R-:W-:Y:S01]  /*7040*/  FFMA R80, R82, UR7, -R77.reuse ;  /* 0x0000000752507c23 */ /* 0x102fe2000800084d */
[----:B------:R-:W-:-:S01]  /*7050*/  FFMA R82, R71, UR7, -R77 ;  /* 0x0000000747527c23 */ /* 0x000fc2000800084d */
[----:B------:R-:W-:Y:S02]  /*7060*/  LOP3.LUT R41, R41, 0xffff, RZ, 0xc0, !PT ;  /* 0x0000ffff29297812 */ /* 0x000fe400078ec0ff */
[----:B------:R1:W3:Y:S01]  /*7070*/  MUFU.EX2 R68, R84 ;  /* 0x0000005400447308 */ /* 0x0002e20000000800 */
[----:B----4-:R-:W-:Y:S01]  /*7080*/  @!P3 FMUL R66, R66, R66 ;  /* 0x000000424242b220 */ /* 0x010fe20000400000 */
[----:B------:R-:W-:-:S05]  /*7090*/  FSETP.GEU.AND P3, PT, R200, -126, PT ;  /* 0xc2fc0000c800780b */ /* 0x000fca0003f6e000 */
[----:B------:R-:W-:Y:S01]  /*70a0*/  @!P4 FMUL R74, R74, 0.5 ;  /* 0x3f0000004a4ac820 */ /* 0x000fe20000400000 */
[----:B--2---:R-:W-:Y:S01]  /*70b0*/  @!P6 FMUL R59, R59, R59 ;  /* 0x0000003b3b3be220 */ /* 0x004fe20000400000 */
[----:B------:R-:W-:Y:S02]  /*70c0*/  FSETP.GEU.AND P6, PT, R85, -126, PT ;  /* 0xc2fc00005500780b */ /* 0x000fe40003fce000 */
[----:B------:R-:W2:Y:S01]  /*70d0*/  MUFU.EX2 R72, R74 ;  /* 0x0000004a00487308 */ /* 0x000ea20000000800 */
[----:B-1----:R-:W-:-:S01]  /*70e0*/  FADD R84, R28, R61 ;  /* 0x0000003d1c547221 */ /* 0x002fc20000000000 */
[----:B------:R-:W-:Y:S02]  /*70f0*/  F2FP.SATFINITE.E4M3.F32.PACK_AB_MERGE_C R28, RZ, R28, RZ ;  /* 0x0000001cff1c723e */ /* 0x000fe400048070ff */
[----:B------:R-:W-:Y:S01]  /*7100*/  @!P3 FMUL R200, R200, 0.5 ;  /* 0x3f000000c8c8b820 */ /* 0x000fe20000400000 */
[----:B------:R-:W-:Y:S01]  /*7110*/  F2FP.SATFINITE.E4M3.F32.PACK_AB_MERGE_C R61, RZ, R61, RZ ;  /* 0x0000003dff3d723e */ /* 0x000fe200048070ff */
[----:B---3--:R-:W-:Y:S01]  /*7120*/  @!P5 FMUL R68, R68, R68 ;  /* 0x000000444444d220 */ /* 0x008fe20000400000 */
[----:B------:R-:W-:Y:S01]  /*7130*/  FSETP.GEU.AND P5, PT, R75, -126, PT ;  /* 0xc2fc00004b00780b */ /* 0x000fe20003fae000 */
[----:B------:R1:W3:Y:S01]  /*7140*/  MUFU.EX2 R70, R200 ;  /* 0x000000c800467308 */ /* 0x0002e20000000800 */
[----:B------:R-:W-:-:S02]  /*7150*/  LOP3.LUT R61, R61, 0xff, RZ, 0xc0, !PT ;  /* 0x000000ff3d3d7812 */ /* 0x000fc400078ec0ff */
[----:B------:R-:W-:-:S05]  /*7160*/  @!P6 FMUL R85, R85, 0.5 ;  /* 0x3f0000005555e820 */ /* 0x000fca0000400000 */
[----:B------:R4:W5:Y:S01]  /*7170*/  MUFU.EX2 R67, R85 ;  /* 0x0000005500437308 */ /* 0x0009620000000800 */
[----:B--2---:R-:W-:Y:S01]  /*7180*/  @!P4 FMUL R72, R72, R72 ;  /* 0x000000484848c220 */ /* 0x004fe20000400000 */
[----:B------:R-:W-:Y:S01]  /*7190*/  FSETP.GEU.AND P4, PT, R83, -126, PT ;  /* 0xc2fc00005300780b */ /* 0x000fe20003f8e000 */
[----:B-1----:R-:W-:-:S01]  /*71a0*/  FFMA R200, R79, UR7, -R77 ;  /* 0x000000074fc87c23 */ /* 0x002fc2000800084d */
[----:B------:R-:W-:Y:S01]  /*71b0*/  @!P5 FMUL R75, R75, 0.5 ;  /* 0x3f0000004b4bd820 */ /* 0x000fe20000400000 */
[----:B------:R-:W-:-:S01]  /*71c0*/  FADD R79, R9, R40 ;  /* 0x00000028094f7221 */ /* 0x000fc20000000000 */
[----:B------:R-:W-:Y:S01]  /*71d0*/  FADD R77, R18, R45 ;  /* 0x0000002d124d7221 */ /* 0x000fe20000000000 */
[----:B------:R-:W-:-:S01]  /*71e0*/  FADD R203, R43, R72 ;  /* 0x000000482bcb7221 */ /* 0x000fc20000000000 */
[----:B------:R1:W2:Y:S01]  /*71f0*/  MUFU.EX2 R73, R75 ;  /* 0x0000004b00497308 */ /* 0x0002a20000000800 */
[----:B---3--:R-:W-:Y:S01]  /*7200*/  @!P3 FMUL R70, R70, R70 ;  /* 0x000000464646b220 */ /* 0x008fe20000400000 */
[----:B------:R-:W-:Y:S01]  /*7210*/  FSETP.GEU.AND P3, PT, R80, -126, PT ;  /* 0xc2fc00005000780b */ /* 0x000fe20003f6e000 */
[----:B------:R-:W-:-:S01]  /*7220*/  FADD R84, R77, R84 ;  /* 0x000000544d547221 */ /* 0x000fc20000000000 */
[----:B----4-:R-:W-:Y:S01]  /*7230*/  FADD R85, R36, R69 ;  /* 0x0000004524557221 */ /* 0x010fe20000000000 */
[----:B------:R-:W-:-:S02]  /*7240*/  F2FP.SATFINITE.E4M3.F32.PACK_AB_MERGE_C R18, RZ, R18, RZ ;  /* 0x00000012ff12723e */ /* 0x000fc400048070ff */
[----:B------:R-:W-:Y:S01]  /*7250*/  @!P4 FMUL R83, R83, 0.5 ;  /* 0x3f0000005353c820 */ /* 0x000fe20000400000 */
[----:B------:R-:W-:Y:S01]  /*7260*/  F2FP.SATFINITE.E4M3.F32.PACK_AB_MERGE_C R69, RZ, R69, RZ ;  /* 0x00000045ff45723e */ /* 0x000fe200048070ff */
[----:B-----5:R-:W-:Y:S01]  /*7270*/  @!P6 FMUL R67, R67, R67 ;  /* 0x000000434343e220 */ /* 0x020fe20000400000 */
[----:B------:R-:W-:Y:S01]  /*7280*/  FSETP.GEU.AND P6, PT, R78, -126, PT ;  /* 0xc2fc00004e00780b */ /* 0x000fe20003fce000 */
[----:B------:R3:W4:Y:S01]  /*7290*/  MUFU.EX2 R76, R83 ;  /* 0x00000053004c7308 */ /* 0x0007220000000800 */
[----:B-1----:R-:W-:-:S01]  /*72a0*/  FADD R75, R32, R65 ;  /* 0x00000041204b7221 */ /* 0x002fc20000000000 */
[----:B------:R-:W-:Y:S02]  /*72b0*/  LOP3.LUT R18, R18, 0xff, RZ, 0xc0, !PT ;  /* 0x000000ff12127812 */ /* 0x000fe400078ec0ff */
[----:B------:R-:W-:Y:S01]  /*72c0*/  @!P3 FMUL R80, R80, 0.5 ;  /* 0x3f0000005050b820 */ /* 0x000fe20000400000 */
[----:B------:R-:W-:Y:S01]  /*72d0*/  F2FP.SATFINITE.E4M3.F32.PACK_AB_MERGE_C R43, RZ, R43, RZ ;  /* 0x0000002bff2b723e */ /* 0x000fe200048070ff */
[----:B--2---:R-:W-:Y:S01]  /*72e0*/  @!P5 FMUL R73, R73, R73 ;  /* 0x000000494949d220 */ /* 0x004fe20000400000 */
[----:B------:R-:W-:Y:S01]  /*72f0*/  FSETP.GEU.AND P5, PT, R82, -126, PT ;  /* 0xc2fc00005200780b */ /* 0x000fe20003fae000 */
[----:B------:R1:W2:Y:S01]  /*7300*/  MUFU.EX2 R71, R80 ;  /* 0x0000005000477308 */ /* 0x0002a20000000800 */
[----:B---3--:R-:W-:-:S01]  /*7310*/  FADD R83, R33, R64 ;  /* 0x0000004021537221 */ /* 0x008fc20000000000 */
[----:B------:R-:W-:Y:S01]  /*7320*/  F2FP.SATFINITE.E4M3.F32.PACK_AB_MERGE_C R9, RZ, R9, RZ ;  /* 0x00000009ff09723e */ /* 0x000fe200048070ff */
[----:B------:R-:W-:-:S02]  /*7330*/  IMAD.U32 R43, R43, 0x10000, RZ ;  /* 0x000100002b2b7824 */ /* 0x000fc400078e00ff */
[----:B------:R-:W-:Y:S01]  /*7340*/  @!P6 FMUL R78, R78, 0.5 ;  /* 0x3f0000004e4ee820 */ /* 0x000fe20000400000 */
[----:B------:R-:W-:Y:S01]  /*7350*/  LOP3.LUT R69, R69, 0xff, RZ, 0xc0, !PT ;  /* 0x000000ff45457812 */ /* 0x000fe200078ec0ff */
[----:B------:R-:W-:Y:S01]  /*7360*/  FADD R204, R46, R73 ;  /* 0x000000492ecc7221 */ /* 0x000fe20000000000 */
[----:B------:R-:W-:Y:S01]  /*7370*/  LOP3.LUT R9, R9, 0xff, RZ, 0xc0, !PT ;  /* 0x000000ff09097812 */ /* 0x000fe200078ec0ff */
[----:B------:R3:W5:Y:S01]  /*7380*/  MUFU.EX2 R74, R78 ;  /* 0x0000004e004a7308 */ /* 0x0007620000000800 */
[----:B----4-:R-:W-:Y:S01]  /*7390*/  @!P4 FMUL R76, R76, R76 ;  /* 0x0000004c4c4cc220 */ /* 0x010fe20000400000 */
[----:B------:R-:W-:Y:S01]  /*73a0*/  FSETP.GEU.AND P4, PT, R202, -126, PT ;  /* 0xc2fc0000ca00780b */ /* 0x000fe20003f8e000 */
[----:B-1----:R-:W-:-:S01]  /*73b0*/  FADD R80, R20, R49 ;  /* 0x0000003114507221 */ /* 0x002fc20000000000 */
[----:B------:R-:W-:Y:S01]  /*73c0*/  @!P5 FMUL R82, R82, 0.5 ;  /* 0x3f0000005252d820 */ /* 0x000fe20000400000 */
[----:B------:R-:W-:-:S01]  /*73d0*/  FADD R208, R51, R76 ;  /* 0x0000004c33d07221 */ /* 0x000fc20000000000 */
[----:B------:R-:W-:Y:S01]  /*73e0*/  F2FP.SATFINITE.E4M3.F32.PACK_AB_MERGE_C R20, RZ, R20, RZ ;  /* 0x00000014ff14723e */ /* 0x000fe200048070ff */
[----:B------:R-:W-:-:S01]  /*73f0*/  FADD R80, R80, R75 ;  /* 0x0000004b50507221 */ /* 0x000fc20000000000 */
[----:B------:R1:W4:Y:S01]  /*7400*/  MUFU.EX2 R17, R82 ;  /* 0x0000005200117308 */ /* 0x0003220000000800 */
[----:B--2---:R-:W-:Y:S01]  /*7410*/  @!P3 FMUL R71, R71, R71 ;  /* 0x000000474747b220 */ /* 0x004fe20000400000 */
[----:B------:R-:W-:Y:S01]  /*7420*/  FSETP.GEU.AND P3, PT, R201, -126, PT ;  /* 0xc2fc0000c900780b */ /* 0x000fe20003f6e000 */
[----:B---3--:R-:W-:-:S01]  /*7430*/  FADD R78, R24, R57 ;  /* 0x00000039184e7221 */ /* 0x008fc20000000000 */
[----:B------:R-:W-:Y:S01]  /*7440*/  F2FP.SATFINITE.E4M3.F32.PACK_AB_MERGE_C R24, RZ, R24, RZ ;  /* 0x00000018ff18723e */ /* 0x000fe200048070ff */
[----:B------:R-:W-:-:S01]  /*7450*/  FADD R206, R54, R71 ;  /* 0x0000004736ce7221 */ /* 0x000fc20000000000 */
[----:B------:R-:W-:Y:S01]  /*7460*/  LOP3.LUT R20, R20, 0xff, RZ, 0xc0, !PT ;  /* 0x000000ff14147812 */ /* 0x000fe200078ec0ff */
[----:B------:R-:W-:-:S01]  /*7470*/  FADD R79, R79, R78 ;  /* 0x0000004e4f4f7221 */ /* 0x000fc20000000000 */
[----:B------:R-:W-:Y:S01]  /*7480*/  FADD R78, R25, R56 ;  /* 0x00000038194e7221 */ /* 0x000fe20000000000 */
[----:B-----5:R-:W-:Y:S01]  /*7490*/  @!P6 FMUL R74, R74, R74 ;  /* 0x0000004a4a4ae220 */ /* 0x020fe20000400000 */
[----:B------:R-:W-:Y:S01]  /*74a0*/  FSETP.GEU.AND P6, PT, R200, -126, PT ;  /* 0xc2fc0000c800780b */ /* 0x000fe20003fce000 */
[----:B------:R-:W-:Y:S01]  /*74b0*/  @!P4 FMUL R202, R202, 0.5 ;  /* 0x3f000000cacac820 */ /* 0x000fe20000400000 */
[----:B------:R-:W-:Y:S01]  /*74c0*/  FADD R81, R81, R78 ;  /* 0x0000004e51517221 */ /* 0x000fe20000000000 */
[----:B------:R-:W-:-:S01]  /*74d0*/  FADD R78, R21, R48 ;  /* 0x00000030154e7221 */ /* 0x000fc20000000000 */
[----:B------:R-:W-:Y:S01]  /*74e0*/  FADD R205, R47, R74 ;  /* 0x0000004a2fcd7221 */ /* 0x000fe20000000000 */
[----:B------:R-:W-:Y:S01]  /*74f0*/  @!P3 FMUL R201, R201, 0.5 ;  /* 0x3f000000c9c9b820 */ /* 0x000fe20000400000 */
[----:B-1----:R-:W-:Y:S01]  /*7500*/  FADD R82, R22, R53 ;  /* 0x0000003516527221 */ /* 0x002fe20000000000 */
[----:B------:R-:W-:-:S01]  /*7510*/  FADD R86, R78, R83 ;  /* 0x000000534e567221 */ /* 0x000fc20000000000 */
[----:B------:R-:W-:Y:S01]  /*7520*/  FADD R78, R19, R44 ;  /* 0x0000002c134e7221 */ /* 0x000fe20000000000 */
[----:B------:R1:W2:Y:S01]  /*7530*/  MUFU.EX2 R77, R201 ;  /* 0x000000c9004d7308 */ /* 0x0002a20000000800 */
[----:B------:R-:W-:-:S01]  /*7540*/  FADD R83, R29, R60 ;  /* 0x0000003c1d537221 */ /* 0x000fc20000000000 */
[----:B------:R-:W-:Y:S01]  /*7550*/  FADD R87, R82, R85 ;  /* 0x0000005552577221 */ /* 0x000fe20000000000 */
[----:B----4-:R-:W-:Y:S01]  /*7560*/  @!P5 FMUL R17, R17, R17 ;  /* 0x000000111111d220 */ /* 0x010fe20000400000 */
[----:B------:R-:W-:Y:S01]  /*7570*/  @!P6 FMUL R200, R200, 0.5 ;  /* 0x3f000000c8c8e820 */ /* 0x000fe20000400000 */
[----:B------:R-:W-:-:S01]  /*7580*/  FADD R83, R78, R83 ;  /* 0x000000534e537221 */ /* 0x000fc20000000000 */
[----:B------:R-:W-:Y:S01]  /*7590*/  F2FP.SATFINITE.E4M3.F32.PACK_AB_MERGE_C R19, RZ, R19, RZ ;  /* 0x00000013ff13723e */ /* 0x000fe200048070ff */
[----:B------:R-:W-:-:S01]  /*75a0*/  FADD R82, R23, R52 ;  /* 0x0000003417527221 */ /* 0x000fc20000000000 */
[----:B------:R-:W3:Y:S01]  /*75b0*/  MUFU.EX2 R78, R202 ;  /* 0x000000ca004e7308 */ /* 0x000ee20000000800 */
[----:B-1----:R-:W-:-:S01]  /*75c0*/  FADD R201, R35, R68 ;  /* 0x0000004423c97221 */ /* 0x002fc20000000000 */
[----:B------:R-:W-:Y:S01]  /*75d0*/  FADD R85, R37, R26 ;  /* 0x0000001a25557221 */ /* 0x000fe20000000000 */
[----:B------:R-:W-:Y:S01]  /*75e0*/  F2FP.SATFINITE.E4M3.F32.PACK_AB_MERGE_C R21, RZ, R21, RZ ;  /* 0x00000015ff15723e */ /* 0x000fe200048070ff */
[----:B------:R-:W-:Y:S01]  /*75f0*/  FADD R79, R79, R80 ;  /* 0x000000504f4f7221 */ /* 0x000fe20000000000 */
[----:B------:R-:W-:-:S01]  /*7600*/  FADD R206, R201, R206 ;  /* 0x000000cec9ce7221 */ /* 0x000fc20000000000 */
[----:B------:R-:W-:Y:S01]  /*7610*/  F2FP.SATFINITE.E4M3.F32.PACK_AB_MERGE_C R25, RZ, R25, RZ ;  /* 0x00000019ff19723e */ /* 0x000fe200048070ff */
[----:B------:R-:W-:-:S01]  /*7620*/  FADD R82, R82, R85 ;  /* 0x0000005552527221 */ /* 0x000fc20000000000 */
[----:B------:R1:W4:Y:S01]  /*7630*/  MUFU.EX2 R75, R200 ;  /* 0x000000c8004b7308 */ /* 0x0003220000000800 */
[----:B--2---:R-:W-:Y:S01]  /*7640*/  @!P3 FMUL R77, R77, R77 ;  /* 0x0000004d4d4db220 */ /* 0x004fe20000400000 */
[----:B------:R-:W-:Y:S01]  /*7650*/  F2FP.SATFINITE.E4M3.F32.PACK_AB_MERGE_C R22, RZ, R22, RZ ;  /* 0x00000016ff16723e */ /* 0x000fe200048070ff */
[----:B------:R-:W-:-:S01]  /*7660*/  FADD R85, R30, R59 ;  /* 0x0000003b1e557221 */ /* 0x000fc20000000000 */
[----:B------:R-:W-:Y:S01]  /*7670*/  F2FP.SATFINITE.E4M3.F32.PACK_AB_MERGE_C R23, RZ, R23, RZ ;  /* 0x00000017ff17723e */ /* 0x000fe200048070ff */
[----:B------:R-:W-:-:S01]  /*7680*/  FADD R201, R58, R77 ;  /* 0x0000004d3ac97221 */ /* 0x000fc20000000000 */
[----:B------:R-:W-:Y:S01]  /*7690*/  F2FP.SATFINITE.E4M3.F32.PACK_AB_MERGE_C R26, RZ, R26, RZ ;  /* 0x0000001aff1a723e */ /* 0x000fe200048070ff */
[----:B------:R-:W-:-:S01]  /*76a0*/  FADD R204, R85, R204 ;  /* 0x000000cc55cc7221 */ /* 0x000fc20000000000 */
[----:B------:R-:W-:Y:S01]  /*76b0*/  LOP3.LUT R19, R19, 0xffff, RZ, 0xc0, !PT ;  /* 0x0000ffff13137812 */ /* 0x000fe200078ec0ff */
[----:B-1----:R-:W-:-:S01]  /*76c0*/  FADD R200, R27, R62 ;  /* 0x0000003e1bc87221 */ /* 0x002fc20000000000 */
[----:B---3--:R-:W-:Y:S01]  /*76d0*/  @!P4 FMUL R78, R78, R78 ;  /* 0x0000004e4e4ec220 */ /* 0x008fe20000400000 */
[----:B------:R-:W-:Y:S01]  /*76e0*/  LOP3.LUT R21, R21, 0xffff, RZ, 0xc0, !PT ;  /* 0x0000ffff15157812 */ /* 0x000fe200078ec0ff */
[----:B------:R-:W-:Y:S01]  /*76f0*/  FADD R85, R34, R63 ;  /* 0x0000003f22557221 */ /* 0x000fe20000000000 */
[----:B------:R-:W-:-:S01]  /*7700*/  FADD R207, R200, R203 ;  /* 0x000000cbc8cf7221 */ /* 0x000fc20000000000 */
[----:B------:R-:W-:Y:S01]  /*7710*/  FADD R200, R31, R66 ;  /* 0x000000421fc87221 */ /* 0x000fe20000000000 */
[----:B------:R-:W-:-:S01]  /*7720*/  FADD R203, R38, R67 ;  /* 0x0000004326cb7221 */ /* 0x000fc20000000000 */
[----:B------:R-:W-:Y:S01]  /*7730*/  LOP3.LUT R24, R24, 0xff, RZ, 0xc0, !PT ;  /* 0x000000ff18187812 */ /* 0x000fe200078ec0ff */
[----:B----4-:R-:W-:Y:S01]  /*7740*/  @!P6 FMUL R75, R75, R75 ;  /* 0x0000004b4b4be220 */ /* 0x010fe20000400000 */
[----:B------:R-:W-:Y:S01]  /*7750*/  FADD R205, R200, R205 ;  /* 0x000000cdc8cd7221 */ /* 0x000fe20000000000 */
[----:B------:R-:W-:-:S01]  /*7760*/  FADD R200, R39, R70 ;  /* 0x0000004627c87221 */ /* 0x000fc20000000000 */
[----:B------:R-:W-:Y:S01]  /*7770*/  FADD R203, R203, R208 ;  /* 0x000000d0cbcb7221 */ /* 0x000fe20000000000 */
[----:B------:R-:W-:Y:S01]  /*7780*/  LOP3.LUT R25, R25, 0xffff, RZ, 0xc0, !PT ;  /* 0x0000ffff19197812 */ /* 0x000fe200078ec0ff */
[----:B------:R-:W-:Y:S01]  /*7790*/  FADD R202, R50, R75 ;  /* 0x0000004b32ca7221 */ /* 0x000fe20000000000 */
[----:B------:R-:W-:-:S01]  /*77a0*/  FADD R208, R200, R201 ;  /* 0x000000c9c8d07221 */ /* 0x000fc20000000000 */
[----:B------:R-:W-:Y:S01]  /*77b0*/  FADD R200, R42, R17 ;  /* 0x000000112ac87221 */ /* 0x000fe20000000000 */
[----:B------:R-:W-:-:S01]  /*77c0*/  FADD R201, R55, R78 ;  /* 0x0000004e37c97221 */ /* 0x000fc20000000000 */
[----:B------:R-:W-:Y:S01]  /*77d0*/  LOP3.LUT R22, R22, 0xff, RZ, 0xc0, !PT ;  /* 0x000000ff16167812 */ /* 0x000fe200078ec0ff */
[----:B------:R-:W-:-:S01]  /*77e0*/  FADD R81, R81, R86 ;  /* 0x0000005651517221 */ /* 0x000fc20000000000 */
[----:B------:R-:W-:Y:S01]  /*77f0*/  LOP3.LUT R23, R23, 0xffff, RZ, 0xc0, !PT ;  /* 0x0000ffff17177812 */ /* 0x000fe200078ec0ff */
[----:B------:R-:W-:-:S01]  /*7800*/  FADD R201, R200, R201 ;  /* 0x000000c9c8c97221 */ /* 0x000fc20000000000 */
[----:B------:R-:W-:Y:S01]  /*7810*/  LOP3.LUT R26, R26, 0xffff, RZ, 0xc0, !PT ;  /* 0x0000ffff1a1a7812 */ /* 0x000fe200078ec0ff */
[----:B------:R-:W-:-:S01]  /*7820*/  FADD R80, R83, R82 ;  /* 0x0000005253507221 */ /* 0x000fc20000000000 */
[----:B------:R-:W-:Y:S01]  /*7830*/  F2FP.SATFINITE.E4M3.F32.PACK_AB_MERGE_C R27, RZ, R27, RZ ;  /* 0x0000001bff1b723e */ /* 0x000fe200048070ff */
[----:B------:R-:W-:-:S01]  /*7840*/  FADD R202, R85, R202 ;  /* 0x000000ca55ca7221 */ /* 0x000fc20000000000 */
[----:B------:R-:W-:Y:S01]  /*7850*/  F2FP.SATFINITE.E4M3.F32.PACK_AB_MERGE_C R30, RZ, R30, RZ ;  /* 0x0000001eff1e723e */ /* 0x000fe200048070ff */
[----:B------:R-:W-:-:S01]  /*7860*/  FADD R81, R81, R80 ;  /* 0x0000005051517221 */ /* 0x000fc20000000000 */
[----:B------:R-:W-:Y:S01]  /*7870*/  PRMT R19, R19, 0x7604, R18 ;  /* 0x0000760413137816 */ /* 0x000fe20000000012 */
[----:B------:R-:W-:-:S01]  /*7880*/  FADD R82, R207, R206 ;  /* 0x000000cecf527221 */ /* 0x000fc20000000000 */
[----:B------:R-:W-:Y:S01]  /*7890*/  F2FP.SATFINITE.E4M3.F32.PACK_AB_MERGE_C R29, RZ, R29, RZ ;  /* 0x0000001dff1d723e */ /* 0x000fe200048070ff */
[----:B------:R-:W-:-:S01]  /*78a0*/  FADD R83, R204, R203 ;  /* 0x000000cbcc537221 */ /* 0x000fc20000000000 */
[----:B------:R-:W-:Y:S01]  /*78b0*/  LOP3.LUT R200, R16, 0xffff, RZ, 0xc0, !PT ;  /* 0x0000ffff10c87812 */ /* 0x000fe200078ec0ff */
[----:B------:R-:W-:-:S01]  /*78c0*/  FADD R16, R84, R87 ;  /* 0x0000005754107221 */ /* 0x000fc20000000000 */
[----:B------:R-:W-:Y:S01]  /*78d0*/  PRMT R18, R21, 0x7604, R20 ;  /* 0x0000760415127816 */ /* 0x000fe20000000014 */
[----:B------:R-:W-:-:S01]  /*78e0*/  FADD R85, R205, R208 ;  /* 0x000000d0cd557221 */ /* 0x000fc20000000000 */
[----:B------:R-:W-:Y:S01]  /*78f0*/  PRMT R20, R25, 0x7604, R24 ;  /* 0x0000760419147816 */ /* 0x000fe20000000018 */
[----:B------:R-:W-:-:S01]  /*7900*/  FADD R16, R79, R16 ;  /* 0x000000104f107221 */ /* 0x000fc20000000000 */
[----:B------:R-:W-:Y:S01]  /*7910*/  F2FP.SATFINITE.E4M3.F32.PACK_AB_MERGE_C R47, RZ, R47, RZ ;  /* 0x0000002fff2f723e */ /* 0x000fe200048070ff */
[----:B------:R-:W-:-:S01]  /*7920*/  FADD R84, R202, R201 ;  /* 0x000000c9ca547221 */ /* 0x000fc20000000000 */
[----:B------:R-:W-:Y:S01]  /*7930*/  PRMT R21, R23, 0x7604, R22 ;  /* 0x0000760417157816 */ /* 0x000fe20000000016 */
[----:B------:R-:W-:-:S01]  /*7940*/  FADD R16, R16, R81 ;  /* 0x0000005110107221 */ /* 0x000fc20000000000 */
[----:B------:R-:W-:Y:S01]  /*7950*/  PRMT R69, R26, 0x7604, R69 ;  /* 0x000076041a457816 */ /* 0x000fe20000000045 */
[----:B------:R-:W-:Y:S01]  /*7960*/  IMAD.U32 R26, R27, 0x10000, RZ ;  /* 0x000100001b1a7824 */ /* 0x000fe200078e00ff */
[----:B------:R-:W-:Y:S01]  /*7970*/  LOP3.LUT R30, R30, 0xffff, RZ, 0xc0, !PT ;  /* 0x0000ffff1e1e7812 */ /* 0x000fe200078ec0ff */
[----:B------:R-:W-:-:S01]  /*7980*/  FADD R82, R82, R85 ;  /* 0x0000005552527221 */ /* 0x000fc20000000000 */
[----:B------:R-:W-:Y:S01]  /*7990*/  LOP3.LUT R23, R28, 0xff, RZ, 0xc0, !PT ;  /* 0x000000ff1c177812 */ /* 0x000fe200078ec0ff */
[----:B------:R-:W-:-:S01]  /*79a0*/  FADD R83, R83, R84 ;  /* 0x0000005453537221 */ /* 0x000fc20000000000 */
[----:B------:R-:W-:Y:S01]  /*79b0*/  LOP3.LUT R22, R29, 0xffff, RZ, 0xc0, !PT ;  /* 0x0000ffff1d167812 */ /* 0x000fe200078ec0ff */
[----:B------:R-:W-:Y:S01]  /*79c0*/  IMAD.SHL.U32 R30, R30, 0x1000000, RZ ;  /* 0x010000001e1e7824 */ /* 0x000fe200078e00ff */
[----:B------:R-:W-:Y:S01]  /*79d0*/  PRMT R9, R200, 0x7604, R9 ;  /* 0x00007604c8097816 */ /* 0x000fe20000000009 */
[----:B------:R-:W-:-:S01]  /*79e0*/  FADD R83, R82, R83 ;  /* 0x0000005352537221 */ /* 0x000fc20000000000 */
[----:B------:R-:W-:-:S02]  /*79f0*/  F2FP.SATFINITE.E4M3.F32.PACK_AB_MERGE_C R35, RZ, R35, RZ ;  /* 0x00000023ff23723e */ /* 0x000fc400048070ff */
[----:B------:R-:W-:Y:S02]  /*7a00*/  F2FP.SATFINITE.E4M3.F32.PACK_AB_MERGE_C R38, RZ, R38, RZ ;  /* 0x00000026ff26723e */ /* 0x000fe400048070ff */
[----:B------:R-:W-:Y:S01]  /*7a10*/  LOP3.LUT R43, R20, 0xff0000, R43, 0xf8, !PT ;  /* 0x00ff0000142b7812 */ /* 0x000fe200078ef82b */
[----:B------:R-:W-:Y:S01]  /*7a20*/  IMAD.U32 R20, R47, 0x10000, RZ ;  /* 0x000100002f147824 */ /* 0x000fe200078e00ff */
[----:B------:R-:W-:Y:S01]  /*7a30*/  PRMT R23, R22, 0x7604, R23 ;  /* 0x0000760416177816 */ /* 0x000fe20000000017 */
[----:B------:R-:W-:Y:S01]  /*7a40*/  IMAD.U32 R35, R35, 0x10000, RZ ;  /* 0x0001000023237824 */ /* 0x000fe200078e00ff */
[----:B------:R-:W-:Y:S02]  /*7a50*/  F2FP.SATFINITE.E4M3.F32.PACK_AB_MERGE_C R77, RZ, R77, RZ ;  /* 0x0000004dff4d723e */ /* 0x000fe400048070ff */
[----:B------:R-:W-:Y:S02]  /*7a60*/  F2FP.SATFINITE.E4M3.F32.PACK_AB_MERGE_C R36, RZ, R36, RZ ;  /* 0x00000024ff24723e */ /* 0x000fe400048070ff */
[----:B------:R-:W-:-:S02]  /*7a70*/  F2FP.SATFINITE.E4M3.F32.PACK_AB_MERGE_C R37, RZ, R37, RZ ;  /* 0x00000025ff25723e */ /* 0x000fc400048070ff */
[----:B------:R-:W-:Y:S02]  /*7a80*/  LOP3.LUT R9, R9, 0xff0000, R26, 0xf8, !PT ;  /* 0x00ff000009097812 */ /* 0x000fe400078ef81a */
[----:B------:R-:W-:Y:S02]  /*7a90*/  LOP3.LUT R38, R38, 0xffff, RZ, 0xc0, !PT ;  /* 0x0000ffff26267812 */ /* 0x000fe400078ec0ff */
[----:B------:R-:W-:Y:S02]  /*7aa0*/  F2FP.SATFINITE.E4M3.F32.PACK_AB_MERGE_C R58, RZ, R58, RZ ;  /* 0x0000003aff3a723e */ /* 0x000fe400048070ff */
[----:B------:R-:W-:Y:S02]  /*7ab0*/  F2FP.SATFINITE.E4M3.F32.PACK_AB_MERGE_C R55, RZ, R55, RZ ;  /* 0x00000037ff37723e */ /* 0x000fe400048070ff */
[----:B------:R-:W-:Y:S01]  /*7ac0*/  LOP3.LUT R23, R23, 0xff0000, R20, 0xf8, !PT ;  /* 0x00ff000017177812 */ /* 0x000fe200078ef814 */
[----:B------:R-:W-:Y:S01]  /*7ad0*/  IMAD.U32 R20, R77, 0x10000, RZ ;  /* 0x000100004d147824 */ /* 0x000fe200078e00ff */
[----:B------:R-:W-:Y:S01]  /*7ae0*/  FSETP.GEU.AND P3, PT, R10, -126, PT ;  /* 0xc2fc00000a00780b */ /* 0x000fe20003f6e000 */
[----:B------:R-:W-:Y:S01]  /*7af0*/  IMAD.U32 R58, R58, 0x10000, RZ ;  /* 0x000100003a3a7824 */ /* 0x000fe200078e00ff */
[----:B------:R-:W-:-:S02]  /*7b00*/  LOP3.LUT R25, R36, 0xff, RZ, 0xc0, !PT ;  /* 0x000000ff24197812 */ /* 0x000fc400078ec0ff */
[----:B------:R-:W-:Y:S02]  /*7b10*/  LOP3.LUT R24, R37, 0xffff, RZ, 0xc0, !PT ;  /* 0x0000ffff25187812 */ /* 0x000fe400078ec0ff */
[----:B------:R-:W-:Y:S01]  /*7b20*/  LOP3.LUT R30, R9, R30, RZ, 0xfc, !PT ;  /* 0x0000001e091e7212 */ /* 0x000fe200078efcff */
[----:B------:R-:W-:Y:S01]  /*7b30*/  IMAD.SHL.U32 R9, R38, 0x1000000, RZ ;  /* 0x0100000026097824 */ /* 0x000fe200078e00ff */
[----:B------:R-:W-:Y:S02]  /*7b40*/  F2FP.SATFINITE.E4M3.F32.PACK_AB_MERGE_C R45, RZ, R45, RZ ;  /* 0x0000002dff2d723e */ /* 0x000fe400048070ff */
[----:B------:R-:W-:Y:S02]  /*7b50*/  F2FP.SATFINITE.E4M3.F32.PACK_AB_MERGE_C R44, RZ, R44, RZ ;  /* 0x0000002cff2c723e */ /* 0x000fe400048070ff */
[----:B------:R-:W-:Y:S01]  /*7b60*/  LOP3.LUT R18, R18, 0xff0000, R35, 0xf8, !PT ;  /* 0x00ff000012127812 */ /* 0x000fe200078ef823 */
[----:B------:R-:W-:Y:S01]  /*7b70*/  @!P3 FMUL R10, R10, 0.5 ;  /* 0x3f0000000a0ab820 */ /* 0x000fe20000400000 */
[----:B------:R-:W-:-:S02]  /*7b80*/  LOP3.LUT R55, R55, 0xffff, RZ, 0xc0, !PT ;  /* 0x0000ffff37377812 */ /* 0x000fc400078ec0ff */
[----:B------:R-:W-:Y:S02]  /*7b90*/  FSETP.GEU.AND P4, PT, R13, -126, PT ;  /* 0xc2fc00000d00780b */ /* 0x000fe40003f8e000 */
[----:B------:R-:W-:Y:S02]  /*7ba0*/  PRMT R25, R24, 0x7604, R25 ;  /* 0x0000760418197816 */ /* 0x000fe40000000019 */
[----:B------:R-:W-:Y:S02]  /*7bb0*/  F2FP.SATFINITE.E4M3.F32.PACK_AB_MERGE_C R66, RZ, R66, RZ ;  /* 0x00000042ff42723e */ /* 0x000fe400048070ff */
[----:B------:R-:W-:Y:S02]  /*7bc0*/  F2FP.SATFINITE.E4M3.F32.PACK_AB_MERGE_C R63, RZ, R63, RZ ;  /* 0x0000003fff3f723e */ /* 0x000fe400048070ff */
[----:B------:R-:W-:Y:S01]  /*7bd0*/  F2FP.SATFINITE.E4M3.F32.PACK_AB_MERGE_C R32, RZ, R32, RZ ;  /* 0x00000020ff20723e */ /* 0x000fe200048070ff */
[----:B------:R-:W-:Y:S01]  /*7be0*/  IMAD.U32 R66, R66, 0x10000, RZ ;  /* 0x0001000042427824 */ /* 0x000fe200078e00ff */
[----:B------:R-:W-:-:S02]  /*7bf0*/  F2FP.SATFINITE.E4M3.F32.PACK_AB_MERGE_C R33, RZ, R33, RZ ;  /* 0x00000021ff21723e */ /* 0x000fc400048070ff */
[----:B------:R-:W-:Y:S01]  /*7c00*/  LOP3.LUT R69, R69, 0xff0000, R20, 0xf8, !PT ;  /* 0x00ff000045457812 */ /* 0x000fe200078ef814 */
[----:B------:R-:W-:Y:S01]  /*7c10*/  @!P4 FMUL R13, R13, 0.5 ;  /* 0x3f0000000d0dc820 */ /* 0x000fe20000400000 */
[----:B------:R-:W-:Y:S02]  /*7c20*/  LOP3.LUT R29, R45, 0xff, RZ, 0xc0, !PT ;  /* 0x000000ff2d1d7812 */ /* 0x000fe400078ec0ff */
[----:B------:R-:W-:Y:S02]  /*7c30*/  LOP3.LUT R44, R44, 0xffff, RZ, 0xc0, !PT ;  /* 0x0000ffff2c2c7812 */ /* 0x000fe400078ec0ff */
[----:B------:R-:W-:Y:S01]  /*7c40*/  LOP3.LUT R20, R18, R9, RZ, 0xfc, !PT ;  /* 0x0000000912147212 */ /* 0x000fe200078efcff */
[----:B------:R-:W-:Y:S01]  /*7c50*/  IMAD.SHL.U32 R18, R55, 0x1000000, RZ ;  /* 0x0100000037127824 */ /* 0x000fe200078e00ff */
[----:B------:R-:W-:Y:S01]  /*7c60*/  F2FP.SATFINITE.E4M3.F32.PACK_AB_MERGE_C R40, RZ, R40, RZ ;  /* 0x00000028ff28723e */ /* 0x000fe200048070ff */
[----:B------:R-:W1:Y:S01]  /*7c70*/  MUFU.EX2 R9, R10 ;  /* 0x0000000a00097308 */ /* 0x000e620000000800 */
[----:B------:R-:W-:-:S02]  /*7c80*/  F2FP.SATFINITE.E4M3.F32.PACK_AB_MERGE_C R54, RZ, R54, RZ ;  /* 0x00000036ff36723e */ /* 0x000fc400048070ff */
[----:B------:R-:W-:Y:S02]  /*7c90*/  F2FP.SATFINITE.E4M3.F32.PACK_AB_MERGE_C R31, RZ, R31, RZ ;  /* 0x0000001fff1f723e */ /* 0x000fe400048070ff */
[----:B------:R-:W-:Y:S01]  /*7ca0*/  LOP3.LUT R25, R25, 0xff0000, R58, 0xf8, !PT ;  /* 0x00ff000019197812 */ /* 0x000fe200078ef83a */
[----:B------:R-:W-:Y:S01]  /*7cb0*/  IMAD.U32 R27, R54, 0x10000, RZ ;  /* 0x00010000361b7824 */ /* 0x000fe200078e00ff */
[----:B------:R-:W-:Y:S01]  /*7cc0*/  LOP3.LUT R63, R63, 0xffff, RZ, 0xc0, !PT ;  /* 0x0000ffff3f3f7812 */ /* 0x000fe200078ec0ff */
[----:B------:R-:W-:Y:S01]  /*7cd0*/  IMAD.U32 R26, R31, 0x10000, RZ ;  /* 0x000100001f1a7824 */ /* 0x000fe200078e00ff */
[----:B------:R-:W-:Y:S02]  /*7ce0*/  LOP3.LUT R32, R32, 0xff, RZ, 0xc0, !PT ;  /* 0x000000ff20207812 */ /* 0x000fe400078ec0ff */
[----:B------:R-:W-:Y:S02]  /*7cf0*/  LOP3.LUT R33, R33, 0xffff, RZ, 0xc0, !PT ;  /* 0x0000ffff21217812 */ /* 0x000fe400078ec0ff */
[----:B------:R-:W-:-:S02]  /*7d00*/  F2FP.SATFINITE.E4M3.F32.PACK_AB_MERGE_C R65, RZ, R65, RZ ;  /* 0x00000041ff41723e */ /* 0x000fc400048070ff */
[----:B------:R-:W-:Y:S02]  /*7d10*/  F2FP.SATFINITE.E4M3.F32.PACK_AB_MERGE_C R64, RZ, R64, RZ ;  /* 0x00000040ff40723e */ /* 0x000fe400048070ff */
[----:B------:R-:W-:Y:S01]  /*7d20*/  F2FP.SATFINITE.E4M3.F32.PACK_AB_MERGE_C R62, RZ, R62, RZ ;  /* 0x0000003eff3e723e */ /* 0x000fe200048070ff */
[----:B-1----:R-:W-:Y:S01]  /*7d30*/  @!P3 FMUL R9, R9, R9 ;  /* 0x000000090909b220 */ /* 0x002fe20000400000 */
[----:B------:R-:W-:Y:S02]  /*7d40*/  F2FP.SATFINITE.E4M3.F32.PACK_AB_MERGE_C R49, RZ, R49, RZ ;  /* 0x00000031ff31723e */ /* 0x000fe400048070ff */
[----:B------:R-:W-:Y:S01]  /*7d50*/  F2FP.SATFINITE.E4M3.F32.PACK_AB_MERGE_C R48, RZ, R48, RZ ;  /* 0x00000030ff30723e */ /* 0x000fe200048070ff */
[----:B------:R-:W-:Y:S01]  /*7d60*/  IMAD.U32 R31, R62, 0x10000, RZ ;  /* 0x000100003e1f7824 */ /* 0x000fe200078e00ff */
[----:B------:R-:W-:Y:S01]  /*7d70*/  PRMT R29, R44, 0x7604, R29 ;  /* 0x000076042c1d7816 */ /* 0x000fe2000000001d */
[----:B------:R-:W-:-:S01]  /*7d80*/  FFMA R6, R9, R6, R16 ;  /* 0x0000000609067223 */ /* 0x000fc20000000010 */
[----:B------:R-:W-:Y:S01]  /*7d90*/  LOP3.LUT R40, R40, 0xff, RZ, 0xc0, !PT ;  /* 0x000000ff28287812 */ /* 0x000fe200078ec0ff */
[----:B------:R-:W-:Y:S01]  /*7da0*/  FMUL R184, R184, R9 ;  /* 0x00000009b8b87220 */ /* 0x000fe20000400000 */
[----:B------:R-:W-:Y:S01]  /*7db0*/  F2FP.SATFINITE.E4M3.F32.PACK_AB_MERGE_C R71, RZ, R71, RZ ;  /* 0x00000047ff47723e */ /* 0x000fe200048070ff */
[-C--:B------:R-:W-:Y:S01]  /*7dc0*/  FMUL R185, R185, R9.reuse ;  /* 0x00000009b9b97220 */ /* 0x080fe20000400000 */
[----:B------:R-:W-:Y:S01]  /*7dd0*/  F2FP.SATFINITE.E4M3.F32.PACK_AB_MERGE_C R76, RZ, R76, RZ ;  /* 0x0000004cff4c723e */ /* 0x000fe200048070ff */
[----:B------:R-:W-:Y:S01]  /*7de0*/  FMUL R188, R188, R9 ;  /* 0x00000009bcbc7220 */ /* 0x000fe20000400000 */
[----:B------:R-:W-:Y:S01]  /*7df0*/  F2FP.SATFINITE.E4M3.F32.PACK_AB_MERGE_C R53, RZ, R53, RZ ;  /* 0x00000035ff35723e */ /* 0x000fe200048070ff */
[----:B------:R-:W-:Y:S01]  /*7e00*/  IMAD.U32 R71, R71, 0x10000, RZ ;  /* 0x0001000047477824 */ /* 0x000fe200078e00ff */
[----:B------:R-:W-:Y:S01]  /*7e10*/  F2FP.SATFINITE.E4M3.F32.PACK_AB_MERGE_C R52, RZ, R52, RZ ;  /* 0x00000034ff34723e */ /* 0x000fe200048070ff */
[-C--:B------:R-:W-:Y:S01]  /*7e20*/  FMUL R189, R189, R9.reuse ;  /* 0x00000009bdbd7220 */ /* 0x080fe20000400000 */
[----:B------:R-:W-:Y:S01]  /*7e30*/  LOP3.LUT R25, R25, R18, RZ, 0xfc, !PT ;  /* 0x0000001219197212 */ /* 0x000fe200078efcff */
[----:B------:R-:W-:Y:S01]  /*7e40*/  IMAD.SHL.U32 R18, R63, 0x1000000, RZ ;  /* 0x010000003f127824 */ /* 0x000fe200078e00ff */
[----:B------:R-:W-:Y:S01]  /*7e50*/  PRMT R22, R33, 0x7604, R32 ;  /* 0x0000760421167816 */ /* 0x000fe20000000020 */
[----:B------:R-:W-:Y:S01]  /*7e60*/  FMUL R192, R192, R9 ;  /* 0x00000009c0c07220 */ /* 0x000fe20000400000 */
[----:B------:R-:W-:Y:S01]  /*7e70*/  F2FP.SATFINITE.E4M3.F32.PACK_AB_MERGE_C R57, RZ, R57, RZ ;  /* 0x00000039ff39723e */ /* 0x000fe200048070ff */
[-C--:B------:R-:W-:Y:S01]  /*7e80*/  FMUL R193, R193, R9.reuse ;  /* 0x00000009c1c17220 */ /* 0x080fe20000400000 */
[----:B------:R-:W-:Y:S01]  /*7e90*/  F2FP.SATFINITE.E4M3.F32.PACK_AB_MERGE_C R56, RZ, R56, RZ ;  /* 0x00000038ff38723e */ /* 0x000fe200048070ff */
[-C--:B------:R-:W-:Y:S01]  /*7ea0*/  FMUL R196, R196, R9.reuse ;  /* 0x00000009c4c47220 */ /* 0x080fe20000400000 */
[----:B------:R-:W-:Y:S01]  /*7eb0*/  LOP3.LUT R65, R65, 0xff, RZ, 0xc0, !PT ;  /* 0x000000ff41417812 */ /* 0x000fe200078ec0ff */
[-C--:B------:R-:W-:Y:S01]  /*7ec0*/  FMUL R197, R197, R9.reuse ;  /* 0x00000009c5c57220 */ /* 0x080fe20000400000 */
[----:B------:R-:W-:Y:S01]  /*7ed0*/  LOP3.LUT R64, R64, 0xffff, RZ, 0xc0, !PT ;  /* 0x0000ffff40407812 */ /* 0x000fe200078ec0ff */
        /* <DEDUP_REMOVED lines=9> */
[----:B------:R-:W-:Y:S01]  /*7f70*/  F2FP.SATFINITE.E4M3.F32.PACK_AB_MERGE_C R70, RZ, R70, RZ ;  /* 0x00000046ff46723e */ /* 0x000fe200048070ff */
[-C--:B------:R-:W-:Y:S01]  /*7f80*/  FMUL R177, R177, R9.reuse ;  /* 0x00000009b1b17220 */ /* 0x080fe20000400000 */
[----:B------:R-:W-:Y:S01]  /*7f90*/  LOP3.LUT R29, R29, 0xff0000, R66, 0xf8, !PT ;  /* 0x00ff00001d1d7812 */ /* 0x000fe200078ef842 */
[----:B------:R-:W-:Y:S01]  /*7fa0*/  FMUL R180, R180, R9 ;  /* 0x00000009b4b47220 */ /* 0x000fe20000400000 */
[----:B------:R-:W-:Y:S01]  /*7fb0*/  F2FP.SATFINITE.E4M3.F32.PACK_AB_MERGE_C R67, RZ, R67, RZ ;  /* 0x00000043ff43723e */ /* 0x000fe200048070ff */
[----:B------:R-:W-:Y:S01]  /*7fc0*/  IMAD.U32 R70, R70, 0x10000, RZ ;  /* 0x0001000046467824 */ /* 0x000fe200078e00ff */
[----:B------:R-:W-:Y:S01]  /*7fd0*/  F2FP.SATFINITE.E4M3.F32.PACK_AB_MERGE_C R17, RZ, R17, RZ ;  /* 0x00000011ff11723e */ /* 0x000fe200048070ff */
[-C--:B------:R-:W-:Y:S01]  /*7fe0*/  FMUL R181, R181, R9.reuse ;  /* 0x00000009b5b57220 */ /* 0x080fe20000400000 */
[----:B------:R-:W-:Y:S01]  /*7ff0*/  PRMT R24, R41, 0x7604, R40 ;  /* 0x0000760429187816 */ /* 0x000fe20000000028 */
[-C--:B------:R-:W-:Y:S01]  /*8000*/  FMUL R152, R152, R9.reuse ;  /* 0x0000000998987220 */ /* 0x080fe20000400000 */
[----:B------:R-:W-:Y:S01]  /*8010*/  F2FP.SATFINITE.E4M3.F32.PACK_AB_MERGE_C R72, RZ, R72, RZ ;  /* 0x00000048ff48723e */ /* 0x000fe200048070ff */
[----:B------:R-:W-:Y:S01]  /*8020*/  FMUL R153, R153, R9 ;  /* 0x0000000999997220 */ /* 0x000fe20000400000 */
[----:B------:R-:W-:Y:S01]  /*8030*/  F2FP.SATFINITE.E4M3.F32.PACK_AB_MERGE_C R73, RZ, R73, RZ ;  /* 0x00000049ff49723e */ /* 0x000fe200048070ff */
[-C--:B------:R-:W-:Y:S01]  /*8040*/  FMUL R156, R156, R9.reuse ;  /* 0x000000099c9c7220 */ /* 0x080fe20000400000 */
[----:B------:R-:W-:Y:S01]  /*8050*/  LOP3.LUT R76, R76, 0xffff, RZ, 0xc0, !PT ;  /* 0x0000ffff4c4c7812 */ /* 0x000fe200078ec0ff */
        /* <DEDUP_REMOVED lines=9> */
[----:B------:R-:W-:Y:S01]  /*80f0*/  PRMT R64, R64, 0x7604, R65 ;  /* 0x0000760440407816 */ /* 0x000fe20000000041 */
[-C--:B------:R-:W-:Y:S01]  /*8100*/  FMUL R136, R136, R9.reuse ;  /* 0x0000000988887220 */ /* 0x080fe20000400000 */
[----:B------:R-:W-:Y:S01]  /*8110*/  LOP3.LUT R22, R22, 0xff0000, R27, 0xf8, !PT ;  /* 0x00ff000016167812 */ /* 0x000fe200078ef81b */
[-C--:B------:R-:W-:Y:S01]  /*8120*/  FMUL R137, R137, R9.reuse ;  /* 0x0000000989897220 */ /* 0x080fe20000400000 */
[----:B------:R-:W-:Y:S01]  /*8130*/  LOP3.LUT R78, R78, 0xffff, RZ, 0xc0, !PT ;  /* 0x0000ffff4e4e7812 */ /* 0x000fe200078ec0ff */
[-C--:B------:R-:W-:Y:S01]  /*8140*/  FMUL R140, R140, R9.reuse ;  /* 0x000000098c8c7220 */ /* 0x080fe20000400000 */
[----:B------:R-:W-:Y:S01]  /*8150*/  PRMT R28, R33, 0x7604, R28 ;  /* 0x00007604211c7816 */ /* 0x000fe2000000001c */
[-C--:B------:R-:W-:Y:S01]  /*8160*/  FMUL R141, R141, R9.reuse ;  /* 0x000000098d8d7220 */ /* 0x080fe20000400000 */
[----:B------:R-:W-:Y:S01]  /*8170*/  F2FP.SATFINITE.E4M3.F32.PACK_AB_MERGE_C R60, RZ, R60, RZ ;  /* 0x0000003cff3c723e */ /* 0x000fe200048070ff */
[-C--:B------:R-:W-:Y:S01]  /*8180*/  FMUL R144, R144, R9.reuse ;  /* 0x0000000990907220 */ /* 0x080fe20000400000 */
[----:B------:R-:W-:Y:S01]  /*8190*/  SHF.L.U32 R27, R68, 0x10, RZ ;  /* 0x00000010441b7819 */ /* 0x000fe200000006ff */
[-C--:B------:R-:W-:Y:S01]  /*81a0*/  FMUL R145, R145, R9.reuse ;  /* 0x0000000991917220 */ /* 0x080fe20000400000 */
[----:B------:R-:W-:Y:S01]  /*81b0*/  LOP3.LUT R67, R67, 0xffff, RZ, 0xc0, !PT ;  /* 0x0000ffff43437812 */ /* 0x000fe200078ec0ff */
[-C--:B------:R-:W-:Y:S01]  /*81c0*/  FMUL R148, R148, R9.reuse ;  /* 0x0000000994947220 */ /* 0x080fe20000400000 */
[----:B------:R-:W-:Y:S01]  /*81d0*/  LOP3.LUT R17, R17, 0xffff, RZ, 0xc0, !PT ;  /* 0x0000ffff11117812 */ /* 0x000fe200078ec0ff */
[-C--:B------:R-:W-:Y:S01]  /*81e0*/  FMUL R149, R149, R9.reuse ;  /* 0x0000000995957220 */ /* 0x080fe20000400000 */
[----:B------:R-:W-:Y:S01]  /*81f0*/  LOP3.LUT R29, R29, R18, RZ, 0xfc, !PT ;  /* 0x000000121d1d7212 */ /* 0x000fe200078efcff */
[----:B------:R-:W-:Y:S01]  /*8200*/  FMUL R120, R120, R9 ;  /* 0x0000000978787220 */ /* 0x000fe20000400000 */
[----:B------:R-:W-:Y:S01]  /*8210*/  LOP3.LUT R24, R24, 0xff0000, R31, 0xf8, !PT ;  /* 0x00ff000018187812 */ /* 0x000fe200078ef81f */
[----:B------:R1:W2:Y:S01]  /*8220*/  MUFU.EX2 R18, R13 ;  /* 0x0000000d00127308 */ /* 0x0002a20000000800 */
[----:B------:R-:W-:Y:S01]  /*8230*/  F2FP.SATFINITE.E4M3.F32.PACK_AB_MERGE_C R59, RZ, R59, RZ ;  /* 0x0000003bff3b723e */ /* 0x000fe200048070ff */
[----:B------:R-:W-:Y:S01]  /*8240*/  IMAD.U32 R31, R72, 0x10000, RZ ;  /* 0x00010000481f7824 */ /* 0x000fe200078e00ff */
[----:B------:R-:W-:Y:S01]  /*8250*/  LOP3.LUT R73, R73, 0xffff, RZ, 0xc0, !PT ;  /* 0x0000ffff49497812 */ /* 0x000fe200078ec0ff */
[-C--:B------:R-:W-:Y:S01]  /*8260*/  FMUL R121, R121, R9.reuse ;  /* 0x0000000979797220 */ /* 0x080fe20000400000 */
[----:B------:R-:W-:Y:S01]  /*8270*/  PRMT R33, R52, 0x7604, R53 ;  /* 0x0000760434217816 */ /* 0x000fe20000000035 */
[----:B------:R-:W-:Y:S01]  /*8280*/  FMUL R124, R124, R9 ;  /* 0x000000097c7c7220 */ /* 0x000fe20000400000 */
[----:B------:R-:W-:Y:S01]  /*8290*/  F2FP.SATFINITE.E4M3.F32.PACK_AB_MERGE_C R74, RZ, R74, RZ ;  /* 0x0000004aff4a723e */ /* 0x000fe200048070ff */
[----:B------:R-:W-:Y:S01]  /*82a0*/  IMAD.SHL.U32 R10, R73, 0x1000000, RZ ;  /* 0x01000000490a7824 */ /* 0x000fe200078e00ff */
[----:B------:R-:W-:Y:S01]  /*82b0*/  F2FP.SATFINITE.E4M3.F32.PACK_AB_MERGE_C R42, RZ, R42, RZ ;  /* 0x0000002aff2a723e */ /* 0x000fe200048070ff */
[----:B-1----:R-:W-:Y:S01]  /*82c0*/  IMAD.SHL.U32 R13, R76, 0x1000000, RZ ;  /* 0x010000004c0d7824 */ /* 0x002fe200078e00ff */
[----:B------:R-:W-:Y:S01]  /*82d0*/  F2FP.SATFINITE.E4M3.F32.PACK_AB_MERGE_C R75, RZ, R75, RZ ;  /* 0x0000004bff4b723e */ /* 0x000fe200048070ff */
[----:B------:R-:W-:Y:S01]  /*82e0*/  IMAD.U32 R35, R74, 0x10000, RZ ;  /* 0x000100004a237824 */ /* 0x000fe200078e00ff */
[----:B------:R-:W-:Y:S01]  /*82f0*/  PRMT R32, R37, 0x7604, R32 ;  /* 0x0000760425207816 */ /* 0x000fe20000000020 */
[-C--:B------:R-:W-:Y:S01]  /*8300*/  FMUL R125, R125, R9.reuse ;  /* 0x000000097d7d7220 */ /* 0x080fe20000400000 */
[----:B------:R-:W-:Y:S01]  /*8310*/  LOP3.LUT R64, R64, 0xff0000, R71, 0xf8, !PT ;  /* 0x00ff000040407812 */ /* 0x000fe200078ef847 */
[-C--:B------:R-:W-:Y:S01]  /*8320*/  FMUL R128, R128, R9.reuse ;  /* 0x0000000980807220 */ /* 0x080fe20000400000 */
[----:B------:R-:W-:Y:S01]  /*8330*/  SHF.L.U32 R78, R78, 0x18, RZ ;  /* 0x000000184e4e7819 */ /* 0x000fe200000006ff */
[-C--:B------:R-:W-:Y:S01]  /*8340*/  FMUL R129, R129, R9.reuse ;  /* 0x0000000981817220 */ /* 0x080fe20000400000 */
[----:B------:R-:W-:Y:S01]  /*8350*/  LOP3.LUT R60, R60, 0xffff, RZ, 0xc0, !PT ;  /* 0x0000ffff3c3c7812 */ /* 0x000fe200078ec0ff */
[----:B------:R-:W-:Y:S01]  /*8360*/  FMUL R132, R132, R9 ;  /* 0x0000000984847220 */ /* 0x000fe20000400000 */
[----:B------:R-:W-:Y:S01]  /*8370*/  F2FP.SATFINITE.E4M3.F32.PACK_AB_MERGE_C R39, RZ, R39, RZ ;  /* 0x00000027ff27723e */ /* 0x000fe200048070ff */
[-C--:B------:R-:W-:Y:S01]  /*8380*/  FMUL R133, R133, R9.reuse ;  /* 0x0000000985857220 */ /* 0x080fe20000400000 */
[----:B------:R-:W-:Y:S01]  /*8390*/  LOP3.LUT R19, R19, 0xff0000, R26, 0xf8, !PT ;  /* 0x00ff000013137812 */ /* 0x000fe200078ef81a */
[----:B------:R-:W-:Y:S01]  /*83a0*/  IMAD.SHL.U32 R26, R67, 0x1000000, RZ ;  /* 0x01000000431a7824 */ /* 0x000fe200078e00ff */
[----:B------:R-:W-:Y:S01]  /*83b0*/  LOP3.LUT R27, R28, 0xff0000, R27, 0xf8, !PT ;  /* 0x00ff00001c1b7812 */ /* 0x000fe200078ef81b */
[----:B------:R-:W-:Y:S01]  /*83c0*/  IMAD.SHL.U32 R28, R17, 0x1000000, RZ ;  /* 0x01000000111c7824 */ /* 0x000fe200078e00ff */
[----:B------:R-:W-:Y:S01]  /*83d0*/  F2FP.SATFINITE.E4M3.F32.PACK_AB_MERGE_C R34, RZ, R34, RZ ;  /* 0x00000022ff22723e */ /* 0x000fe200048070ff */
[-C--:B------:R-:W-:Y:S01]  /*83e0*/  FMUL R104, R104, R9.reuse ;  /* 0x0000000968687220 */ /* 0x080fe20000400000 */
[----:B------:R-:W-:Y:S01]  /*83f0*/  F2FP.SATFINITE.E4M3.F32.PACK_AB_MERGE_C R46, RZ, R46, RZ ;  /* 0x0000002eff2e723e */ /* 0x000fe200048070ff */
[-C--:B------:R-:W-:Y:S01]  /*8400*/  FMUL R105, R105, R9.reuse ;  /* 0x0000000969697220 */ /* 0x080fe20000400000 */
[----:B------:R-:W-:Y:S01]  /*8410*/  F2FP.SATFINITE.E4M3.F32.PACK_AB_MERGE_C R50, RZ, R50, RZ ;  /* 0x00000032ff32723e */ /* 0x000fe200048070ff */
[----:B------:R-:W-:Y:S01]  /*8420*/  FMUL R108, R108, R9 ;  /* 0x000000096c6c7220 */ /* 0x000fe20000400000 */
[----:B------:R-:W-:Y:S01]  /*8430*/  F2FP.SATFINITE.E4M3.F32.PACK_AB_MERGE_C R51, RZ, R51, RZ ;  /* 0x00000033ff33723e */ /* 0x000fe200048070ff */
[-C--:B------:R-:W-:Y:S01]  /*8440*/  FMUL R109, R109, R9.reuse ;  /* 0x000000096d6d7220 */ /* 0x080fe20000400000 */
[----:B------:R-:W-:Y:S01]  /*8450*/  LOP3.LUT R59, R59, 0xffff, RZ, 0xc0, !PT ;  /* 0x0000ffff3b3b7812 */ /* 0x000fe200078ec0ff */
[-C--:B------:R-:W-:Y:S01]  /*8460*/  FMUL R112, R112, R9.reuse ;  /* 0x0000000970707220 */ /* 0x080fe20000400000 */
[----:B------:R-:W-:Y:S01]  /*8470*/  LOP3.LUT R33, R33, 0xff0000, R70, 0xf8, !PT ;  /* 0x00ff000021217812 */ /* 0x000fe200078ef846 */
[-C--:B------:R-:W-:Y:S01]  /*8480*/  FMUL R113, R113, R9.reuse ;  /* 0x0000000971717220 */ /* 0x080fe20000400000 */
[----:B------:R-:W-:Y:S01]  /*8490*/  LOP3.LUT R42, R42, 0xffff, RZ, 0xc0, !PT ;  /* 0x0000ffff2a2a7812 */ /* 0x000fe200078ec0ff */
[-C--:B------:R-:W-:Y:S01]  /*84a0*/  FMUL R116, R116, R9.reuse ;  /* 0x0000000974747220 */ /* 0x080fe20000400000 */
[----:B------:R-:W-:Y:S01]  /*84b0*/  LOP3.LUT R75, R75, 0xffff, RZ, 0xc0, !PT ;  /* 0x0000ffff4b4b7812 */ /* 0x000fe200078ec0ff */
[----:B------:R-:W-:Y:S01]  /*84c0*/  FMUL R117, R117, R9 ;  /* 0x0000000975757220 */ /* 0x000fe20000400000 */
[----:B------:R-:W-:Y:S01]  /*84d0*/  LOP3.LUT R31, R32, 0xff0000, R31, 0xf8, !PT ;  /* 0x00ff0000201f7812 */ /* 0x000fe200078ef81f */
[----:B------:R-:W-:Y:S01]  /*84e0*/  IMAD.SHL.U32 R42, R42, 0x1000000, RZ ;  /* 0x010000002a2a7824 */ /* 0x000fe200078e00ff */
[----:B------:R-:W-:Y:S01]  /*84f0*/  LOP3.LUT R13, R64, R13, RZ, 0xfc, !PT ;  /* 0x0000000d400d7212 */ /* 0x000fe200078efcff */
[-C--:B------:R-:W-:Y:S01]  /*8500*/  FMUL R88, R88, R9.reuse ;  /* 0x0000000958587220 */ /* 0x080fe20000400000 */
[----:B------:R-:W-:Y:S01]  /*8510*/  LOP3.LUT R78, R69, R78, RZ, 0xfc, !PT ;  /* 0x0000004e454e7212 */ /* 0x000fe200078efcff */
[-C--:B------:R-:W-:Y:S01]  /*8520*/  FMUL R89, R89, R9.reuse ;  /* 0x0000000959597220 */ /* 0x080fe20000400000 */
[----:B------:R-:W-:Y:S01]  /*8530*/  PRMT R60, R60, 0x7604, R61 ;  /* 0x000076043c3c7816 */ /* 0x000fe2000000003d */
[-C--:B------:R-:W-:Y:S01]  /*8540*/  FMUL R92, R92, R9.reuse ;  /* 0x000000095c5c7220 */ /* 0x080fe20000400000 */
[----:B------:R-:W-:Y:S01]  /*8550*/  SHF.L.U32 R36, R39, 0x10, RZ ;  /* 0x0000001027247819 */ /* 0x000fe200000006ff */
[-C--:B------:R-:W-:Y:S01]  /*8560*/  FMUL R93, R93, R9.reuse ;  /* 0x000000095d5d7220 */ /* 0x080fe20000400000 */
[----:B------:R-:W-:Y:S01]  /*8570*/  LOP3.LUT R34, R34, 0xffff, RZ, 0xc0, !PT ;  /* 0x0000ffff22227812 */ /* 0x000fe200078ec0ff */
[-C--:B------:R-:W-:Y:S01]  /*8580*/  FMUL R96, R96, R9.reuse ;  /* 0x0000000960607220 */ /* 0x080fe20000400000 */
[----:B------:R-:W-:Y:S01]  /*8590*/  LOP3.LUT R46, R46, 0xffff, RZ, 0xc0, !PT ;  /* 0x0000ffff2e2e7812 */ /* 0x000fe200078ec0ff */
[-C--:B------:R-:W-:Y:S01]  /*85a0*/  FMUL R97, R97, R9.reuse ;  /* 0x0000000961617220 */ /* 0x080fe20000400000 */
[----:B------:R-:W-:Y:S01]  /*85b0*/  LOP3.LUT R50, R50, 0xffff, RZ, 0xc0, !PT ;  /* 0x0000ffff32327812 */ /* 0x000fe200078ec0ff */
[----:B------:R-:W-:Y:S01]  /*85c0*/  FMUL R100, R100, R9 ;  /* 0x0000000964647220 */ /* 0x000fe20000400000 */
[----:B------:R-:W-:Y:S01]  /*85d0*/  LOP3.LUT R51, R51, 0xffff, RZ, 0xc0, !PT ;  /* 0x0000ffff33337812 */ /* 0x000fe200078ec0ff */
[----:B------:R-:W-:Y:S01]  /*85e0*/  IMAD.SHL.U32 R46, R46, 0x1000000, RZ ;  /* 0x010000002e2e7824 */ /* 0x000fe200078e00ff */
[----:B------:R-:W-:Y:S01]  /*85f0*/  SHF.L.U32 R59, R59, 0x18, RZ ;  /* 0x000000183b3b7819 */ /* 0x000fe200000006ff */
[----:B------:R-:W-:Y:S01]  /*8600*/  IMAD.SHL.U32 R50, R50, 0x1000000, RZ ;  /* 0x0100000032327824 */ /* 0x000fe200078e00ff */
[----:B------:R-:W-:Y:S01]  /*8610*/  LOP3.LUT R26, R27, R26, RZ, 0xfc, !PT ;  /* 0x0000001a1b1a7212 */ /* 0x000fe200078efcff */
[----:B------:R-:W-:Y:S01]  /*8620*/  IMAD.SHL.U32 R51, R51, 0x1000000, RZ ;  /* 0x0100000033337824 */ /* 0x000fe200078e00ff */
[----:B------:R-:W-:Y:S01]  /*8630*/  LOP3.LUT R33, R33, R28, RZ, 0xfc, !PT ;  /* 0x0000001c21217212 */ /* 0x000fe200078efcff */
[----:B------:R-:W-:Y:S01]  /*8640*/  IMAD.SHL.U32 R28, R75, 0x1000000, RZ ;  /* 0x010000004b1c7824 */ /* 0x000fe200078e00ff */
[----:B------:R-:W-:Y:S01]  /*8650*/  LOP3.LUT R10, R31, R10, RZ, 0xfc, !PT ;  /* 0x0000000a1f0a7212 */ /* 0x000fe200078efcff */
[----:B------:R-:W-:Y:S01]  /*8660*/  IMAD.MOV.U32 R31, RZ, RZ, 0x2130 ;  /* 0x00002130ff1f7424 */ /* 0x000fe200078e00ff */
[----:B------:R-:W-:Y:S01]  /*8670*/  SEL R40, R78, R13, P1 ;  /* 0x0000000d4e287207 */ /* 0x000fe20000800000 */
[----:B------:R-:W-:Y:S01]  /*8680*/  FMUL R101, R101, R9 ;  /* 0x0000000965657220 */ /* 0x000fe20000400000 */
[----:B------:R-:W-:Y:S01]  /*8690*/  SEL R27, R13, R78, P1 ;  /* 0x0000004e0d1b7207 */ /* 0x000fe20000800000 */
[----:B------:R-:W-:Y:S01]  /*86a0*/  IMAD.MOV.U32 R13, RZ, RZ, 0x3021 ;  /* 0x00003021ff0d7424 */ /* 0x000fe200078e00ff */
[----:B------:R-:W-:Y:S01]  /*86b0*/  LOP3.LUT R21, R21, 0xff0000, R36, 0xf8, !PT ;  /* 0x00ff000015157812 */ /* 0x000fe200078ef824 */
[----:B--2---:R-:W-:Y:S01]  /*86c0*/  @!P4 FMUL R18, R18, R18 ;  /* 0x000000121212c220 */ /* 0x004fe20000400000 */
[----:B------:R-:W-:-:S02]  /*86d0*/  LOP3.LUT R35, R60, 0xff0000, R35, 0xf8, !PT ;  /* 0x00ff00003c237812 */ /* 0x000fc400078ef823 */
[----:B------:R-:W-:Y:S01]  /*86e0*/  SHF.L.U32 R34, R34, 0x18, RZ ;  /* 0x0000001822227819 */ /* 0x000fe200000006ff */
[----:B------:R-:W-:-:S01]  /*86f0*/  FFMA R5, R18, R5, R83 ;  /* 0x0000000512057223 */ /* 0x000fc20000000053 */
[----:B------:R-:W-:Y:S01]  /*8700*/  LOP3.LUT R24, R24, R59, RZ, 0xfc, !PT ;  /* 0x0000003b18187212 */ /* 0x000fe200078efcff */
[----:B------:R-:W-:Y:S01]  /*8710*/  FMUL R186, R186, R18 ;  /* 0x00000012baba7220 */ /* 0x000fe20000400000 */
[----:B------:R-:W-:Y:S01]  /*8720*/  LOP3.LUT R19, R19, R34, RZ, 0xfc, !PT ;  /* 0x0000002213137212 */ /* 0x000fe200078efcff */
[----:B------:R-:W-:Y:S01]  /*8730*/  FMUL R187, R187, R18 ;  /* 0x00000012bbbb7220 */ /* 0x000fe20000400000 */
[----:B------:R-:W-:Y:S01]  /*8740*/  LOP3.LUT R21, R21, R42, RZ, 0xfc, !PT ;  /* 0x0000002a15157212 */ /* 0x000fe200078efcff */
[----:B------:R-:W-:Y:S01]  /*8750*/  FMUL R190, R190, R18 ;  /* 0x00000012bebe7220 */ /* 0x000fe20000400000 */
[----:B------:R-:W-:Y:S01]  /*8760*/  LOP3.LUT R35, R35, R28, RZ, 0xfc, !PT ;  /* 0x0000001c23237212 */ /* 0x000fe200078efcff */
[----:B------:R-:W-:Y:S01]  /*8770*/  FMUL R191, R191, R18 ;  /* 0x00000012bfbf7220 */ /* 0x000fe20000400000 */
[----:B------:R-:W-:Y:S01]  /*8780*/  SEL R32, R29, R24, P1 ;  /* 0x000000181d207207 */ /* 0x000fe20000800000 */
[----:B------:R-:W-:Y:S01]  /*8790*/  FMUL R194, R194, R18 ;  /* 0x00000012c2c27220 */ /* 0x000fe20000400000 */
[----:B------:R-:W-:Y:S01]  /*87a0*/  SHF.R.U32.HI R13, RZ, R12, R13 ;  /* 0x0000000cff0d7219 */ /* 0x000fe2000001160d */
[----:B------:R-:W-:Y:S01]  /*87b0*/  FMUL R195, R195, R18 ;  /* 0x00000012c3c37220 */ /* 0x000fe20000400000 */
[----:B------:R-:W-:Y:S01]  /*87c0*/  SHF.R.U32.HI R31, RZ, R12, R31 ;  /* 0x0000000cff1f7219 */ /* 0x000fe2000001161f */
[----:B------:R-:W-:Y:S01]  /*87d0*/  FMUL R198, R198, R18 ;  /* 0x00000012c6c67220 */ /* 0x000fe20000400000 */
[----:B------:R-:W-:Y:S01]  /*87e0*/  LOP3.LUT R43, R43, R46, RZ, 0xfc, !PT ;  /* 0x0000002e2b2b7212 */ /* 0x000fe200078efcff */
[----:B------:R-:W-:Y:S01]  /*87f0*/  FMUL R199, R199, R18 ;  /* 0x00000012c7c77220 */ /* 0x000fe20000400000 */
[----:B------:R-:W-:Y:S01]  /*8800*/  LOP3.LUT R50, R23, R50, RZ, 0xfc, !PT ;  /* 0x0000003217327212 */ /* 0x000fe200078efcff */
[-C--:B------:R-:W-:Y:S01]  /*8810*/  FMUL R170, R170, R18.reuse ;  /* 0x00000012aaaa7220 */ /* 0x080fe20000400000 */
[----:B------:R-:W-:Y:S01]  /*8820*/  LOP3.LUT R22, R22, R51, RZ, 0xfc, !PT ;  /* 0x0000003316167212 */ /* 0x000fe200078efcff */
[-C--:B------:R-:W-:Y:S01]  /*8830*/  FMUL R171, R171, R18.reuse ;  /* 0x00000012abab7220 */ /* 0x080fe20000400000 */
[----:B------:R-:W-:Y:S01]  /*8840*/  SEL R29, R24, R29, P1 ;  /* 0x0000001d181d7207 */ /* 0x000fe20000800000 */
[----:B------:R-:W-:Y:S01]  /*8850*/  FMUL R174, R174, R18 ;  /* 0x00000012aeae7220 */ /* 0x000fe20000400000 */
[----:B------:R-:W-:Y:S01]  /*8860*/  SEL R24, R33, R26, P1 ;  /* 0x0000001a21187207 */ /* 0x000fe20000800000 */
[-C--:B------:R-:W-:Y:S01]  /*8870*/  FMUL R175, R175, R18.reuse ;  /* 0x00000012afaf7220 */ /* 0x080fe20000400000 */
[----:B------:R-:W-:Y:S01]  /*8880*/  SEL R17, R26, R33, P1 ;  /* 0x000000211a117207 */ /* 0x000fe20000800000 */
[----:B------:R-:W-:Y:S01]  /*8890*/  FMUL R178, R178, R18 ;  /* 0x00000012b2b27220 */ /* 0x000fe20000400000 */
[----:B------:R-:W-:Y:S01]  /*88a0*/  SEL R16, R19, R30, P1 ;  /* 0x0000001e13107207 */ /* 0x000fe20000800000 */
[----:B------:R-:W-:Y:S01]  /*88b0*/  FMUL R179, R179, R18 ;  /* 0x00000012b3b37220 */ /* 0x000fe20000400000 */
[----:B------:R-:W-:Y:S01]  /*88c0*/  SEL R28, R21, R20, P1 ;  /* 0x00000014151c7207 */ /* 0x000fe20000800000 */
[----:B------:R-:W-:Y:S01]  /*88d0*/  FMUL R182, R182, R18 ;  /* 0x00000012b6b67220 */ /* 0x000fe20000400000 */
[----:B------:R-:W-:Y:S01]  /*88e0*/  SEL R26, R35, R10, P1 ;  /* 0x0000000a231a7207 */ /* 0x000fe20000800000 */
[-C--:B------:R-:W-:Y:S01]  /*88f0*/  FMUL R183, R183, R18.reuse ;  /* 0x00000012b7b77220 */ /* 0x080fe20000400000 */
[----:B------:R-:W-:Y:S01]  /*8900*/  SEL R23, R10, R35, P1 ;  /* 0x000000230a177207 */ /* 0x000fe20000800000 */
[-C--:B------:R-:W-:Y:S01]  /*8910*/  FMUL R154, R154, R18.reuse ;  /* 0x000000129a9a7220 */ /* 0x080fe20000400000 */
[----:B------:R-:W-:Y:S01]  /*8920*/  SEL R19, R30, R19, P1 ;  /* 0x000000131e137207 */ /* 0x000fe20000800000 */
[-C--:B------:R-:W-:Y:S01]  /*8930*/  FMUL R155, R155, R18.reuse ;  /* 0x000000129b9b7220 */ /* 0x080fe20000400000 */
[----:B------:R-:W-:Y:S01]  /*8940*/  SEL R21, R20, R21, P1 ;  /* 0x0000001514157207 */ /* 0x000fe20000800000 */
[-C--:B------:R-:W-:Y:S01]  /*8950*/  FMUL R158, R158, R18.reuse ;  /* 0x000000129e9e7220 */ /* 0x080fe20000400000 */
[----:B------:R-:W-:Y:S01]  /*8960*/  LOP3.LUT R9, R13, 0xf, RZ, 0xc0, !PT ;  /* 0x0000000f0d097812 */ /* 0x000fe200078ec0ff */
[-C--:B------:R-:W-:Y:S01]  /*8970*/  FMUL R159, R159, R18.reuse ;  /* 0x000000129f9f7220 */ /* 0x080fe20000400000 */
[----:B------:R-:W-:Y:S01]  /*8980*/  LOP3.LUT R10, R31, 0xf, RZ, 0xc0, !PT ;  /* 0x0000000f1f0a7812 */ /* 0x000fe200078ec0ff */
[----:B------:R-:W-:Y:S01]  /*8990*/  FMUL R162, R162, R18 ;  /* 0x00000012a2a27220 */ /* 0x000fe20000400000 */
[----:B------:R-:W-:Y:S01]  /*89a0*/  SEL R20, R50, R43, P1 ;  /* 0x0000002b32147207 */ /* 0x000fe20000800000 */
[----:B------:R-:W-:Y:S01]  /*89b0*/  SHFL.IDX PT, R33, R32, R9, 0x1c1f ;  /* 0x001c1f0920217589 */ /* 0x000fe200000e0000 */
[----:B------:R-:W-:Y:S01]  /*89c0*/  SEL R30, R25, R22, P1 ;  /* 0x00000016191e7207 */ /* 0x000fe20000800000 */
[----:B------:R-:W-:Y:S01]  /*89d0*/  FMUL R163, R163, R18 ;  /* 0x00000012a3a37220 */ /* 0x000fe20000400000 */
[----:B------:R-:W-:Y:S01]  /*89e0*/  SEL R43, R43, R50, P1 ;  /* 0x000000322b2b7207 */ /* 0x000fe20000800000 */
[----:B------:R-:W1:Y:S01]  /*89f0*/  SHFL.IDX PT, R34, R29, R10, 0x1c1f ;  /* 0x001c1f0a1d227589 */ /* 0x000e6200000e0000 */
[----:B------:R-:W-:Y:S01]  /*8a00*/  SEL R25, R22, R25, P1 ;  /* 0x0000001916197207 */ /* 0x000fe20000800000 */
[-C--:B------:R-:W-:Y:S01]  /*8a10*/  FMUL R166, R166, R18.reuse ;  /* 0x00000012a6a67220 */ /* 0x080fe20000400000 */
[----:B------:R-:W-:Y:S01]  /*8a20*/  SHF.L.U32 R39, R4, 0x1f, RZ ;  /* 0x0000001f04277819 */ /* 0x000fe200000006ff */
[----:B------:R-:W-:Y:S01]  /*8a30*/  SHFL.IDX PT, R28, R28, R9, 0x1c1f ;  /* 0x001c1f091c1c7589 */ /* 0x000fe200000e0000 */
[-C--:B------:R-:W-:Y:S01]  /*8a40*/  FMUL R167, R167, R18.reuse ;  /* 0x00000012a7a77220 */ /* 0x080fe20000400000 */
[-C--:B------:R-:W-:Y:S01]  /*8a50*/  FMUL R138, R138, R18.reuse ;  /* 0x000000128a8a7220 */ /* 0x080fe20000400000 */
[----:B------:R2:W3:Y:S01]  /*8a60*/  SYNCS.PHASECHK.TRANS64.TRYWAIT P3, [UR10+0x2a000], R39 ;  /* 0x02a00027ff0075a7 */ /* 0x0004e2000806014a */
[----:B------:R-:W-:Y:S01]  /*8a70*/  SHFL.IDX PT, R21, R21, R10, 0x1c1f ;  /* 0x001c1f0a15157589 */ /* 0x000fe200000e0000 */
[-C--:B------:R-:W-:Y:S01]  /*8a80*/  FMUL R139, R139, R18.reuse ;  /* 0x000000128b8b7220 */ /* 0x080fe20000400000 */
[-C--:B------:R-:W-:Y:S01]  /*8a90*/  FMUL R142, R142, R18.reuse ;  /* 0x000000128e8e7220 */ /* 0x080fe20000400000 */
[-C--:B------:R-:W-:Y:S01]  /*8aa0*/  FMUL R143, R143, R18.reuse ;  /* 0x000000128f8f7220 */ /* 0x080fe20000400000 */
[----:B------:R-:W-:Y:S01]  /*8ab0*/  SHFL.IDX PT, R31, R30, R9, 0x1c1f ;  /* 0x001c1f091e1f7589 */ /* 0x000fe200000e0000 */
[-C--:B------:R-:W-:Y:S01]  /*8ac0*/  FMUL R146, R146, R18.reuse ;  /* 0x0000001292927220 */ /* 0x080fe20000400000 */
[-C--:B------:R-:W-:Y:S01]  /*8ad0*/  FMUL R147, R147, R18.reuse ;  /* 0x0000001293937220 */ /* 0x080fe20000400000 */
[-C--:B------:R-:W-:Y:S01]  /*8ae0*/  FMUL R150, R150, R18.reuse ;  /* 0x0000001296967220 */ /* 0x080fe20000400000 */
[----:B------:R-:W4:Y:S01]  /*8af0*/  SHFL.IDX PT, R22, R25, R10, 0x1c1f ;  /* 0x001c1f0a19167589 */ /* 0x000f2200000e0000 */
[-C--:B------:R-:W-:Y:S01]  /*8b00*/  FMUL R151, R151, R18.reuse ;  /* 0x0000001297977220 */ /* 0x080fe20000400000 */
[-C--:B------:R-:W-:Y:S01]  /*8b10*/  FMUL R122, R122, R18.reuse ;  /* 0x000000127a7a7220 */ /* 0x080fe20000400000 */
[-C--:B------:R-:W-:Y:S01]  /*8b20*/  FMUL R123, R123, R18.reuse ;  /* 0x000000127b7b7220 */ /* 0x080fe20000400000 */
[----:B------:R-:W-:Y:S01]  /*8b30*/  SHFL.IDX PT, R35, R24, R9, 0x1c1f ;  /* 0x001c1f0918237589 */ /* 0x000fe200000e0000 */
[-C--:B------:R-:W-:Y:S01]  /*8b40*/  FMUL R126, R126, R18.reuse ;  /* 0x000000127e7e7220 */ /* 0x080fe20000400000 */
[-C--:B------:R-:W-:Y:S01]  /*8b50*/  FMUL R127, R127, R18.reuse ;  /* 0x000000127f7f7220 */ /* 0x080fe20000400000 */
[----:B------:R-:W-:Y:S01]  /*8b60*/  FMUL R130, R130, R18 ;  /* 0x0000001282827220 */ /* 0x000fe20000400000 */
[----:B------:R-:W5:Y:S01]  /*8b70*/  SHFL.IDX PT, R36, R17, R10, 0x1c1f ;  /* 0x001c1f0a11247589 */ /* 0x000f6200000e0000 */
[--C-:B-1----:R-:W-:Y:S01]  /*8b80*/  PRMT R32, R33, R8, R34.reuse ;  /* 0x0000000821207216 */ /* 0x102fe20000000022 */
[-C--:B------:R-:W-:Y:S01]  /*8b90*/  FMUL R131, R131, R18.reuse ;  /* 0x0000001283837220 */ /* 0x080fe20000400000 */
[----:B------:R-:W-:Y:S01]  /*8ba0*/  PRMT R33, R33, R7, R34 ;  /* 0x0000000721217216 */ /* 0x000fe20000000022 */
[----:B------:R-:W-:Y:S01]  /*8bb0*/  SHFL.IDX PT, R16, R16, R9, 0x1c1f ;  /* 0x001c1f0910107589 */ /* 0x000fe200000e0000 */
[-C--:B------:R-:W-:Y:S01]  /*8bc0*/  FMUL R134, R134, R18.reuse ;  /* 0x0000001286867220 */ /* 0x080fe20000400000 */
[-C--:B------:R-:W-:Y:S01]  /*8bd0*/  FMUL R135, R135, R18.reuse ;  /* 0x0000001287877220 */ /* 0x080fe20000400000 */
[-C--:B------:R-:W-:Y:S01]  /*8be0*/  FMUL R106, R106, R18.reuse ;  /* 0x000000126a6a7220 */ /* 0x080fe20000400000 */
[----:B------:R-:W1:Y:S01]  /*8bf0*/  SHFL.IDX PT, R19, R19, R10, 0x1c1f ;  /* 0x001c1f0a13137589 */ /* 0x000e6200000e0000 */
[-C--:B------:R-:W-:Y:S01]  /*8c00*/  FMUL R107, R107, R18.reuse ;  /* 0x000000126b6b7220 */ /* 0x080fe20000400000 */
[-C--:B------:R-:W-:Y:S01]  /*8c10*/  FMUL R110, R110, R18.reuse ;  /* 0x000000126e6e7220 */ /* 0x080fe20000400000 */
[-C--:B------:R-:W-:Y:S01]  /*8c20*/  FMUL R111, R111, R18.reuse ;  /* 0x000000126f6f7220 */ /* 0x080fe20000400000 */
[----:B------:R-:W-:Y:S01]  /*8c30*/  SHFL.IDX PT, R20, R20, R9, 0x1c1f ;  /* 0x001c1f0914147589 */ /* 0x000fe200000e0000 */
[-C--:B------:R-:W-:Y:S01]  /*8c40*/  FMUL R114, R114, R18.reuse ;  /* 0x0000001272727220 */ /* 0x080fe20000400000 */
[-C--:B------:R-:W-:Y:S01]  /*8c50*/  FMUL R115, R115, R18.reuse ;  /* 0x0000001273737220 */ /* 0x080fe20000400000 */
[----:B------:R-:W-:Y:S01]  /*8c60*/  FMUL R118, R118, R18 ;  /* 0x0000001276767220 */ /* 0x000fe20000400000 */
[----:B------:R-:W2:Y:S01]  /*8c70*/  SHFL.IDX PT, R43, R43, R10, 0x1c1f ;  /* 0x001c1f0a2b2b7589 */ /* 0x000ea200000e0000 */
[----:B----4-:R-:W-:Y:S01]  /*8c80*/  PRMT R30, R31, R8, R22 ;  /* 0x000000081f1e7216 */ /* 0x010fe20000000016 */
[-C--:B------:R-:W-:Y:S01]  /*8c90*/  FMUL R119, R119, R18.reuse ;  /* 0x0000001277777220 */ /* 0x080fe20000400000 */
[-C--:B------:R-:W-:Y:S01]  /*8ca0*/  FMUL R90, R90, R18.reuse ;  /* 0x000000125a5a7220 */ /* 0x080fe20000400000 */
[----:B------:R4:W-:Y:S01]  /*8cb0*/  SHFL.IDX PT, R13, R26, R9, 0x1c1f ;  /* 0x001c1f091a0d7589 */ /* 0x0009e200000e0000 */
[-C--:B------:R-:W-:Y:S01]  /*8cc0*/  FMUL R91, R91, R18.reuse ;  /* 0x000000125b5b7220 */ /* 0x080fe20000400000 */
[-C--:B------:R-:W-:Y:S01]  /*8cd0*/  FMUL R94, R94, R18.reuse ;  /* 0x000000125e5e7220 */ /* 0x080fe20000400000 */
[----:B------:R-:W-:Y:S01]  /*8ce0*/  FMUL R95, R95, R18 ;  /* 0x000000125f5f7220 */ /* 0x000fe20000400000 */
[----:B------:R-:W3:Y:S01]  /*8cf0*/  SHFL.IDX PT, R38, R23, R10, 0x1c1f ;  /* 0x001c1f0a17267589 */ /* 0x000ee200000e0000 */
[----:B-----5:R-:W-:Y:S01]  /*8d00*/  PRMT R34, R35, R8, R36 ;  /* 0x0000000823227216 */ /* 0x020fe20000000024 */
[-C--:B------:R-:W-:Y:S01]  /*8d10*/  FMUL R98, R98, R18.reuse ;  /* 0x0000001262627220 */ /* 0x080fe20000400000 */
[-C--:B------:R-:W-:Y:S01]  /*8d20*/  FMUL R99, R99, R18.reuse ;  /* 0x0000001263637220 */ /* 0x080fe20000400000 */
[----:B------:R-:W-:Y:S01]  /*8d30*/  SHFL.IDX PT, R40, R40, R9, 0x1c1f ;  /* 0x001c1f0928287589 */ /* 0x000fe200000e0000 */
[----:B------:R-:W-:Y:S01]  /*8d40*/  FMUL R102, R102, R18 ;  /* 0x0000001266667220 */ /* 0x000fe20000400000 */
[----:B----4-:R-:W-:Y:S01]  /*8d50*/  PRMT R26, R28, R8, R21 ;  /* 0x000000081c1a7216 */ /* 0x010fe20000000015 */
[----:B------:R-:W-:Y:S01]  /*8d60*/  FMUL R103, R103, R18 ;  /* 0x0000001267677220 */ /* 0x000fe20000400000 */
[----:B------:R4:W5:Y:S01]  /*8d70*/  SHFL.IDX PT, R37, R27, R10, 0x1c1f ;  /* 0x001c1f0a1b257589 */ /* 0x00096200000e0000 */
[----:B-1----:R-:W-:-:S02]  /*8d80*/  PRMT R24, R16, R8, R19 ;  /* 0x0000000810187216 */ /* 0x002fc40000000013 */
[-C--:B------:R-:W-:Y:S02]  /*8d90*/  PRMT R25, R16, R7.reuse, R19 ;  /* 0x0000000710197216 */ /* 0x080fe40000000013 */
[-C--:B------:R-:W-:Y:S02]  /*8da0*/  PRMT R31, R31, R7.reuse, R22 ;  /* 0x000000071f1f7216 */ /* 0x080fe40000000016 */
[-C--:B------:R-:W-:Y:S02]  /*8db0*/  PRMT R35, R35, R7.reuse, R36 ;  /* 0x0000000723237216 */ /* 0x080fe40000000024 */
[-C--:B--2---:R-:W-:Y:S02]  /*8dc0*/  PRMT R29, R20, R7.reuse, R43 ;  /* 0x00000007141d7216 */ /* 0x084fe4000000002b */
[----:B----4-:R-:W-:Y:S02]  /*8dd0*/  PRMT R27, R28, R7, R21 ;  /* 0x000000071c1b7216 */ /* 0x010fe40000000015 */
[----:B------:R-:W-:-:S02]  /*8de0*/  PRMT R28, R20, R8, R43 ;  /* 0x00000008141c7216 */ /* 0x000fc4000000002b */
[CCC-:B---3--:R-:W-:Y:S02]  /*8df0*/  PRMT R44, R13.reuse, R8.reuse, R38.reuse ;  /* 0x000000080d2c7216 */ /* 0x1c8fe40000000026 */
[-C--:B------:R-:W-:Y:S02]  /*8e00*/  PRMT R45, R13, R7.reuse, R38 ;  /* 0x000000070d2d7216 */ /* 0x080fe40000000026 */
[C-C-:B-----5:R-:W-:Y:S02]  /*8e10*/  PRMT R46, R40.reuse, R8, R37.reuse ;  /* 0x00000008282e7216 */ /* 0x160fe40000000025 */
[----:B------:R-:W-:Y:S01]  /*8e20*/  PRMT R47, R40, R7, R37 ;  /* 0x00000007282f7216 */ /* 0x000fe20000000025 */
[----:B------:R-:W-:Y:S06]  /*8e30*/  @!P0 BRA `(.L_x_27) ;  /* 0x0000000000048947 */ /* 0x000fec0003800000 */
[----:B------:R-:W-:Y:S01]  /*8e40*/  BPT.TRAP 0x1 ;  /* 0x000000040000795c */ /* 0x000fe20000300000 */
.L_x_27:
[----:B------:R-:W-:Y:S05]  /*8e50*/  @P3 BRA `(.L_x_28) ;  /* 0x0000000000083947 */ /* 0x000fea0003800000 */
[----:B------:R-:W1:Y:S02]  /*8e60*/  SYNCS.PHASECHK.TRANS64.TRYWAIT P3, [UR10+0x2a000], R39 ;  /* 0x02a00027ff0075a7 */ /* 0x000e64000806014a */
[----:B-1----:R-:W-:Y:S05]  /*8e70*/  @!P3 BRA `(.L_x_29) ;  /* 0x0000009c006cb947 */ /* 0x002fea0003800000 */
.L_x_28:
[----:B------:R-:W-:Y:S01]  /*8e80*/  UIMAD UR10, UR6, 0x700, UR4 ;  /* 0x00000700060a78a4 */ /* 0x000fe2000f8e0204 */
[----:B------:R-:W-:Y:S01]  /*8e90*/  WARPGROUP.ARRIVE ;  /* 0x00000000000079c5 */ /* 0x000fe20000000000 */
[----:B------:R-:W-:Y:S01]  /*8ea0*/  UMOV UR11, 0x40000040 ;  /* 0x40000040000b7882 */ /* 0x000fe20000000000 */
[----:B------:R-:W-:Y:S01]  /*8eb0*/  UMOV UR15, 0x40000040 ;  /* 0x40000040000f7882 */ /* 0x000fe20000000000 */
[----:B------:R-:W-:Y:S02]  /*8ec0*/  UIADD3 UR14, UR10, 0x100, URZ ;  /* 0x000001000a0e7890 */ /* 0x000fe4000fffe03f */
[----:B------:R-:W-:Y:S01]  /*8ed0*/  UIADD3 UR18, UR10, 0x200, URZ ;  /* 0x000002000a127890 */ /* 0x000fe2000fffe03f */
[----:B------:R-:W-:Y:S02]  /*8ee0*/  UMOV UR19, 0x40000040 ;  /* 0x4000004000137882 */ /* 0x000fe40000000000 */
[----:B------:R-:W-:Y:S01]  /*8ef0*/  QGMMA.64x32x32.F32.E4M3.E4M3 R184, R24, gdesc[UR8], R184, gsb0 ;  /* 0x0060000818b87df3 */ /* 0x000fe200080008b8 */
[----:B------:R-:W-:Y:S01]  /*8f00*/  UIADD3 UR22, UR10, 0x300, URZ ;  /* 0x000003000a167890 */ /* 0x000fe2000fffe03f */
[----:B------:R-:W-:Y:S01]  /*8f10*/  UMOV UR23, 0x40000040 ;  /* 0x4000004000177882 */ /* 0x000fe20000000000 */
[----:B------:R-:W-:Y:S01]  /*8f20*/  UIADD3 UR26, UR10, 0x400, URZ ;  /* 0x000004000a1a7890 */ /* 0x000fe2000fffe03f */
[----:B------:R-:W-:Y:S01]  /*8f30*/  UMOV UR27, 0x40000040 ;  /* 0x40000040001b7882 */ /* 0x000fe20000000000 */
[----:B------:R-:W-:Y:S01]  /*8f40*/  UMOV UR11, 0x40000040 ;  /* 0x40000040000b7882 */ /* 0x000fe20000000000 */
[----:B------:R-:W-:-:S02]  /*8f50*/  WARPGROUP.DEPBAR.LE gsb0, 0x0 ;  /* 0x00008000000079c5 */ /* 0x000fc40000010000 */
        /* <DEDUP_REMOVED lines=109> */
[----:B------:R-:W-:Y:S01]  /*9630*/  UIADD3 UR10, UR10, 0x606, URZ ;  /* 0x000006060a0a7890 */ /* 0x000fe2000fffe03f */
        /* <DEDUP_REMOVED lines=18> */
.L_x_30:
[----:B------:R-:W-:-:S04]  /*9760*/  ULEA UR10, UR5, UR36, 0x3 ;  /* 0x00000024050a7291 */ /* 0x000fc8000f8e183f */
[----:B------:R-:W-:-:S04]  /*9770*/  UIADD3 UR10, UR10, 0x2a028, URZ ;  /* 0x0002a0280a0a7890 */ /* 0x000fc8000fffe03f */
[----:B------:R-:W-:-:S09]  /*9780*/  UPRMT UR10, URZ, 0x654, UR10 ;  /* 0x000006543f0a7896 */ /* 0x000fd2000800000a */
[----:B------:R-:W-:Y:S01]  /*9790*/  SYNCS.ARRIVE.TRANS64.RED.A1T0 RZ, [UR10], RZ ;  /* 0x000000ffffff79a7 */ /* 0x000fe2000810040a */
[----:B------:R-:W-:Y:S05]  /*97a0*/  @P2 BRA `(.L_x_31) ;  /* 0x0000000000042947 */ /* 0x000fea0003800000 */
[----:B------:R-:W-:Y:S01]  /*97b0*/  BPT.TRAP 0x1 ;  /* 0x000000040000795c */ /* 0x000fe20000300000 */
.L_x_31:
[----:B------:R-:W-:-:S04]  /*97c0*/  UIADD3 UR5, UR5, 0x1, URZ ;  /* 0x0000000105057890 */ /* 0x000fc8000fffe03f */
[----:B------:R-:W-:-:S04]  /*97d0*/  UISETP.NE.AND UP0, UPT, UR5, 0x5, UPT ;  /* 0x000000050500788c */ /* 0x000fc8000bf05270 */
[----:B------:R-:W-:Y:S01]  /*97e0*/  USEL UR10, UR5, URZ, UP0 ;  /* 0x0000003f050a7287 */ /* 0x000fe20008000000 */
[----:B------:R-:W-:Y:S11]  /*97f0*/  @!P0 BRA `(.L_x_32) ;  /* 0x0000000000048947 */ /* 0x000ff60003800000 */
[----:B------:R-:W-:Y:S01]  /*9800*/  BPT.TRAP 0x1 ;  /* 0x000000040000795c */ /* 0x000fe20000300000 */
.L_x_32:
[----:B------:R-:W-:-:S04]  /*9810*/  ULEA UR5, UR10, UR36, 0x3 ;  /* 0x000000240a057291 */ /* 0x000fc8000f8e183f */
[----:B------:R-:W-:-:S04]  /*9820*/  UIADD3 UR5, UR5, 0x2a028, URZ ;  /* 0x0002a02805057890 */ /* 0x000fc8000fffe03f */
[----:B------:R-:W-:-:S09]  /*9830*/  UPRMT UR5, URZ, 0x654, UR5 ;  /* 0x000006543f057896 */ /* 0x000fd20008000005 */
[----:B------:R-:W-:Y:S01]  /*9840*/  SYNCS.ARRIVE.TRANS64.RED.A1T0 RZ, [UR5], RZ ;  /* 0x000000ffffff79a7 */ /* 0x000fe20008100405 */
[----:B------:R-:W-:Y:S05]  /*9850*/  @P2 BRA `(.L_x_33) ;  /* 0x0000000000042947 */ /* 0x000fea0003800000 */
[----:B------:R-:W-:Y:S01]  /*9860*/  BPT.TRAP 0x1 ;  /* 0x000000040000795c */ /* 0x000fe20000300000 */
.L_x_33:
[----:B------:R-:W-:Y:S01]  /*9870*/  UIADD3 UR6, UR6, 0x1, URZ ;  /* 0x0000000106067890 */ /* 0x000fe2000fffe03f */
[C---:B------:R-:W-:Y:S01]  /*9880*/  ISETP.GT.AND P3, PT, R11.reuse, 0x2, PT ;  /* 0x000000020b00780c */ /* 0x040fe20003f64270 */
[----:B------:R-:W-:Y:S01]  /*9890*/  UIADD3 UR5, UR10, 0x1, URZ ;  /* 0x000000010a057890 */ /* 0x000fe2000fffe03f */
[----:B------:R-:W-:Y:S01]  /*98a0*/  VIADD R11, R11, 0xffffffff ;  /* 0xffffffff0b0b7836 */ /* 0x000fe20000000000 */
[----:B------:R-:W-:Y:S01]  /*98b0*/  UISETP.NE.AND UP2, UPT, UR6, 0x5, UPT ;  /* 0x000000050600788c */ /* 0x000fe2000bf45270 */
[----:B------:R-:W-:Y:S01]  /*98c0*/  VIADD R2, R2, 0x80 ;  /* 0x0000008002027836 */ /* 0x000fe20000000000 */
[----:B------:R-:W-:Y:S01]  /*98d0*/  UISETP.NE.AND UP0, UPT, UR5, 0x5, UPT ;  /* 0x000000050500788c */ /* 0x000fe2000bf05270 */
[----:B------:R-:W-:Y:S01]  /*98e0*/  IMAD.MOV.U32 R13, RZ, RZ, R15 ;  /* 0x000000ffff0d7224 */ /* 0x000fe200078e000f */
[----:B------:R-:W-:Y:S01]  /*98f0*/  USEL UR10, URZ, 0x1, UP2 ;  /* 0x000000013f0a7887 */ /* 0x000fe20009000000 */
[----:B------:R-:W-:Y:S01]  /*9900*/  IMAD.MOV.U32 R17, RZ, RZ, R14 ;  /* 0x000000ffff117224 */ /* 0x000fe200078e000e */
[----:B------:R-:W-:-:S02]  /*9910*/  USEL UR5, UR5, URZ, UP0 ;  /* 0x0000003f05057287 */ /* 0x000fc40008000000 */
[----:B------:R-:W-:Y:S02]  /*9920*/  USEL UR6, UR6, URZ, UP2 ;  /* 0x0000003f06067287 */ /* 0x000fe40009000000 */
[----:B------:R-:W-:Y:S01]  /*9930*/  LOP3.LUT R4, R4, UR10, RZ, 0x3c, !PT ;  /* 0x0000000a04047c12 */ /* 0x000fe2000f8e3cff */
[----:B------:R-:W-:Y:S09]  /*9940*/  @P3 BRA `(.L_x_34) ;  /* 0xffffffbc00683947 */ /* 0x000ff2000383ffff */
.L_x_23:
[----:B------:R-:W-:-:S13]  /*9950*/  ISETP.GE.AND P3, PT, R11, 0x1, PT ;  /* 0x000000010b00780c */ /* 0x000fda0003f66270 */
[----:B------:R-:W-:Y:S05]  /*9960*/  @!P3 BRA `(.L_x_35) ;  /* 0x0000004c0004b947 */ /* 0x000fea0003800000 */
[----:B------:R-:W-:Y:S01]  /*9970*/  MOV R12, R15 ;  /* 0x0000000f000c7202 */ /* 0x000fe20000000f00 */
[----:B------:R-:W-:Y:S01]  /*9980*/  IMAD.MOV.U32 R13, RZ, RZ, R14 ;  /* 0x000000ffff0d7224 */ /* 0x000fe200078e000e */
[----:B------:R-:W-:-:S06]  /*9990*/  ULDC UR7, c[0x0][0x604] ;  /* 0x0001810000077ab9 */ /* 0x000fcc0000000800 */
.L_x_46:
[----:B------:R-:W-:Y:S05]  /*99a0*/  @!P0 BRA `(.L_x_36) ;  /* 0x0000000000048947 */ /* 0x000fea0003800000 */
[----:B------:R-:W-:Y:S01]  /*99b0*/  BPT.TRAP 0x1 ;  /* 0x000000040000795c */ /* 0x000fe20000300000 */
.L_x_36:
[----:B------:R-:W-:Y:S01]  /*99c0*/  ULEA UR10, UR6, UR36, 0x3 ;  /* 0x00000024060a7291 */ /* 0x000fe2000f8e183f */
[----:B------:R-:W-:-:S08]  /*99d0*/  SHF.L.U32 R14, R4, 0x1f, RZ ;  /* 0x0000001f040e7819 */ /* 0x000fd000000006ff */
[----:B------:R-:W2:Y:S02]  /*99e0*/  SYNCS.PHASECHK.TRANS64.TRYWAIT P3, [UR10+0x2a000], R14 ;  /* 0x02a0000eff0075a7 */ /* 0x000ea4000806014a */
[----:B--2---:R-:W-:Y:S05]  /*99f0*/  @!P3 BRA `(.L_x_37) ;  /* 0x0000009000a4b947 */ /* 0x004fea0003800000 */
.L_x_116:
[----:B------:R-:W-:Y:S01]  /*9a00*/  UIMAD UR10, UR6, 0x700, UR4 ;  /* 0x00000700060a78a4 */ /* 0x000fe2000f8e0204 */
[----:B-1----:R-:W-:Y:S01]  /*9a10*/  WARPGROUP.ARRIVE ;  /* 0x00000000000079c5 */ /* 0x002fe20000000000 */
        /* <DEDUP_REMOVED lines=40> */
.L_x_38:
[----:B--2---:R-:W-:Y:S01]  /*9ca0*/  VIADD R15, R2, 0x1 ;  /* 0x00000001020f7836 */ /* 0x004fe20000000000 */
[----:B------:R-:W-:Y:S01]  /*9cb0*/  ISETP.GE.AND P3, PT, R0, R2, PT ;  /* 0x000000020000720c */ /* 0x000fe20003f66270 */
[C---:B------:R-:W-:Y:S01]  /*9cc0*/  VIADD R16, R2.reuse, 0x8 ;  /* 0x0000000802107836 */ /* 0x040fe20000000000 */
[C---:B------:R-:W-:Y:S01]  /*9cd0*/  IADD3 R19, R2.reuse, 0x18, RZ ;  /* 0x0000001802137810 */ /* 0x040fe20007ffe0ff */
[----:B------:R-:W-:Y:S01]  /*9ce0*/  VIADD R14, R2, 0x9 ;  /* 0x00000009020e7836 */ /* 0x000fe20000000000 */
[----:B------:R-:W-:Y:S01]  /*9cf0*/  ISETP.GE.AND P4, PT, R0, R15, PT ;  /* 0x0000000f0000720c */ /* 0x000fe20003f86270 */
[----:B------:R-:W-:Y:S01]  /*9d00*/  VIADD R17, R2, 0x10 ;  /* 0x0000001002117836 */ /* 0x000fe20000000000 */
[----:B------:R-:W-:Y:S01]  /*9d10*/  FSEL R24, R24, -INF , P3 ;  /* 0xff80000018187808 */ /* 0x000fe20001800000 */
[----:B------:R-:W-:Y:S01]  /*9d20*/  VIADD R18, R2, 0x11 ;  /* 0x0000001102127836 */ /* 0x000fe20000000000 */
[----:B------:R-:W-:Y:S01]  /*9d30*/  ISETP.GE.AND P3, PT, R0, R16, PT ;  /* 0x000000100000720c */ /* 0x000fe20003f66270 */
[----:B------:R-:W-:Y:S01]  /*9d40*/  ULEA UR10, UR6, UR36, 0x3 ;  /* 0x00000024060a7291 */ /* 0x000fe2000f8e183f */
[----:B------:R-:W-:-:S02]  /*9d50*/  FSEL R25, R25, -INF , P4 ;  /* 0xff80000019197808 */ /* 0x000fc40002000000 */
[----:B------:R-:W-:Y:S02]  /*9d60*/  FMNMX R20, R24, R13, !PT ;  /* 0x0000000d18147209 */ /* 0x000fe40007800000 */
[----:B------:R-:W-:Y:S02]  /*9d70*/  ISETP.GE.AND P4, PT, R0, R14, PT ;  /* 0x0000000e0000720c */ /* 0x000fe40003f86270 */
[----:B------:R-:W-:Y:S02]  /*9d80*/  FSEL R28, R28, -INF , P3 ;  /* 0xff8000001c1c7808 */ /* 0x000fe40001800000 */
[----:B------:R-:W-:Y:S01]  /*9d90*/  FMNMX R21, R25, R20, !PT ;  /* 0x0000001419157209 */ /* 0x000fe20007800000 */
[----:B------:R-:W-:Y:S01]  /*9da0*/  VIADD R20, R2, 0x19 ;  /* 0x0000001902147836 */ /* 0x000fe20000000000 */
[----:B------:R-:W-:Y:S02]  /*9db0*/  ISETP.GE.AND P3, PT, R0, R17, PT ;  /* 0x000000110000720c */ /* 0x000fe40003f66270 */
[----:B------:R-:W-:-:S02]  /*9dc0*/  FSEL R29, R29, -INF , P4 ;  /* 0xff8000001d1d7808 */ /* 0x000fc40002000000 */
[----:B------:R-:W-:Y:S01]  /*9dd0*/  FMNMX R22, R28, R21, !PT ;  /* 0x000000151c167209 */ /* 0x000fe20007800000 */
[----:B------:R-:W-:Y:S01]  /*9de0*/  VIADD R21, R2, 0x20 ;  /* 0x0000002002157836 */ /* 0x000fe20000000000 */
        /* <DEDUP_REMOVED lines=18> */
[----:B------:R-:W-:Y:S02]  /*9f10*/  FMNMX R203, R37, R202, !PT ;  /* 0x000000ca25cb7209 */ /* 0x000fe40007800000 */
[----:B------:R-:W-:Y:S02]  /*9f20*/  ISETP.GE.AND P3, PT, R0, R23, PT ;  /* 0x000000170000720c */ /* 0x000fe40003f66270 */
[----:B------:R-:W-:-:S02]  /*9f30*/  FSEL R41, R41, -INF , P4 ;  /* 0xff80000029297808 */ /* 0x000fc40002000000 */
[----:B------:R-:W-:Y:S01]  /*9f40*/  FMNMX R204, R40, R203, !PT ;  /* 0x000000cb28cc7209 */ /* 0x000fe20007800000 */
[----:B------:R-:W-:Y:S01]  /*9f50*/  VIADD R203, R2, 0x38 ;  /* 0x0000003802cb7836 */ /* 0x000fe20000000000 */
[----:B------:R-:W-:Y:S02]  /*9f60*/  ISETP.GE.AND P4, PT, R0, R200, PT ;  /* 0x000000c80000720c */ /* 0x000fe40003f86270 */
[----:B------:R-:W-:Y:S02]  /*9f70*/  FSEL R44, R44, -INF , P3 ;  /* 0xff8000002c2c7808 */ /* 0x000fe40001800000 */
[----:B------:R-:W-:Y:S01]  /*9f80*/  FMNMX R205, R41, R204, !PT ;  /* 0x000000cc29cd7209 */ /* 0x000fe20007800000 */
[C---:B------:R-:W-:Y:S01]  /*9f90*/  VIADD R204, R2.reuse, 0x39 ;  /* 0x0000003902cc7836 */ /* 0x040fe20000000000 */
[----:B------:R-:W-:Y:S02]  /*9fa0*/  IADD3 R202, R2, 0x31, RZ ;  /* 0x0000003102ca7810 */ /* 0x000fe40007ffe0ff */
[----:B------:R-:W-:-:S02]  /*9fb0*/  ISETP.GE.AND P3, PT, R0, R201, PT ;  /* 0x000000c90000720c */ /* 0x000fc40003f66270 */
[----:B------:R-:W-:Y:S02]  /*9fc0*/  FSEL R45, R45, -INF , P4 ;  /* 0xff8000002d2d7808 */ /* 0x000fe40002000000 */
[----:B------:R-:W-:Y:S01]  /*9fd0*/  FMNMX R206, R44, R205, !PT ;  /* 0x000000cd2cce7209 */ /* 0x000fe20007800000 */
[----:B------:R-:W-:Y:S01]  /*9fe0*/  VIADD R205, R2, 0x40 ;  /* 0x0000004002cd7836 */ /* 0x000fe20000000000 */
[----:B------:R-:W-:Y:S02]  /*9ff0*/  ISETP.GE.AND P4, PT, R0, R202, PT ;  /* 0x000000ca0000720c */ /* 0x000fe40003f86270 */
[----:B------:R-:W-:Y:S02]  /*a000*/  FSEL R48, R48, -INF , P3 ;  /* 0xff80000030307808 */ /* 0x000fe40001800000 */
[----:B------:R-:W-:Y:S01]  /*a010*/  FMNMX R207, R45, R206, !PT ;  /* 0x000000ce2dcf7209 */ /* 0x000fe20007800000 */
[----:B------:R-:W-:Y:S01]  /*a020*/  VIADD R206, R2, 0x41 ;  /* 0x0000004102ce7836 */ /* 0x000fe20000000000 */
        /* <DEDUP_REMOVED lines=10> */
[----:B------:R-:W-:Y:S02]  /*a0d0*/  FMNMX R210, R52, R209, !PT ;  /* 0x000000d134d27209 */ /* 0x000fe40007800000 */
[----:B------:R-:W-:Y:S02]  /*a0e0*/  ISETP.GE.AND P4, PT, R0, R206, PT ;  /* 0x000000ce0000720c */ /* 0x000fe40003f86270 */
[----:B------:R-:W-:Y:S02]  /*a0f0*/  FSEL R56, R56, -INF , P3 ;  /* 0xff80000038387808 */ /* 0x000fe40001800000 */
[----:B------:R-:W-:Y:S02]  /*a100*/  FMNMX R211, R53, R210, !PT ;  /* 0x000000d235d37209 */ /* 0x000fe40007800000 */
[----:B------:R-:W-:-:S02]  /*a110*/  ISETP.GE.AND P3, PT, R0, R207, PT ;  /* 0x000000cf0000720c */ /* 0x000fc40003f66270 */
[----:B------:R-:W-:Y:S01]  /*a120*/  FSEL R210, R57, -INF , P4 ;  /* 0xff80000039d27808 */ /* 0x000fe20002000000 */
[----:B------:R-:W-:Y:S01]  /*a130*/  VIADD R57, R2, 0x51 ;  /* 0x0000005102397836 */ /* 0x000fe20000000000 */
[----:B------:R-:W-:Y:S02]  /*a140*/  FMNMX R213, R56, R211, !PT ;  /* 0x000000d338d57209 */ /* 0x000fe40007800000 */
[----:B------:R-:W-:Y:S02]  /*a150*/  IADD3 R209, R2, 0x50, RZ ;  /* 0x0000005002d17810 */ /* 0x000fe40007ffe0ff */
[----:B------:R-:W-:Y:S02]  /*a160*/  ISETP.GE.AND P4, PT, R0, R208, PT ;  /* 0x000000d00000720c */ /* 0x000fe40003f86270 */
[----:B------:R-:W-:Y:S01]  /*a170*/  FSEL R211, R60, -INF , P3 ;  /* 0xff8000003cd37808 */ /* 0x000fe20001800000 */
[----:B------:R-:W-:Y:S01]  /*a180*/  VIADD R60, R2, 0x58 ;  /* 0x00000058023c7836 */ /* 0x000fe20000000000 */
[----:B------:R-:W-:-:S02]  /*a190*/  FMNMX R214, R210, R213, !PT ;  /* 0x000000d5d2d67209 */ /* 0x000fc40007800000 */
[----:B------:R-:W-:Y:S02]  /*a1a0*/  ISETP.GE.AND P3, PT, R0, R209, PT ;  /* 0x000000d10000720c */ /* 0x000fe40003f66270 */
[----:B------:R-:W-:Y:S01]  /*a1b0*/  FSEL R212, R61, -INF , P4 ;  /* 0xff8000003dd47808 */ /* 0x000fe20002000000 */
[----:B------:R-:W-:Y:S01]  /*a1c0*/  VIADD R61, R2, 0x59 ;  /* 0x00000059023d7836 */ /* 0x000fe20000000000 */
[----:B------:R-:W-:Y:S02]  /*a1d0*/  FMNMX R215, R211, R214, !PT ;  /* 0x000000d6d3d77209 */ /* 0x000fe40007800000 */
        /* <DEDUP_REMOVED lines=16> */
[----:B------:R-:W-:Y:S01]  /*a2e0*/  FSEL R217, R72, -INF , P3 ;  /* 0xff80000048d97808 */ /* 0x000fe20001800000 */
[----:B------:R-:W-:Y:S01]  /*a2f0*/  VIADD R72, R2, 0x70 ;  /* 0x0000007002487836 */ /* 0x000fe20000000000 */
[----:B------:R-:W-:Y:S02]  /*a300*/  FMNMX R220, R216, R219, !PT ;  /* 0x000000dbd8dc7209 */ /* 0x000fe40007800000 */
[----:B------:R-:W-:-:S02]  /*a310*/  IADD3 R69, R2, 0x69, RZ ;  /* 0x0000006902457810 */ /* 0x000fc40007ffe0ff */
        /* <DEDUP_REMOVED lines=8> */
[C---:B------:R-:W-:Y:S02]  /*a3a0*/  ISETP.GE.AND P3, PT, R0.reuse, R72, PT ;  /* 0x000000480000720c */ /* 0x040fe40003f66270 */
[----:B------:R-:W-:Y:S02]  /*a3b0*/  FSEL R77, R77, -INF , P4 ;  /* 0xff8000004d4d7808 */ /* 0x000fe40002000000 */
[----:B------:R-:W-:Y:S02]  /*a3c0*/  FMNMX R220, R219, R220, !PT ;  /* 0x000000dcdbdc7209 */ /* 0x000fe40007800000 */
[----:B------:R-:W-:Y:S02]  /*a3d0*/  ISETP.GE.AND P4, PT, R0, R73, PT ;  /* 0x000000490000720c */ /* 0x000fe40003f86270 */
[----:B------:R-:W-:Y:S02]  /*a3e0*/  FSEL R80, R80, -INF , P3 ;  /* 0xff80000050507808 */ /* 0x000fe40001800000 */
[----:B------:R-:W-:-:S02]  /*a3f0*/  FMNMX R221, R77, R220, !PT ;  /* 0x000000dc4ddd7209 */ /* 0x000fc40007800000 */
[----:B------:R-:W-:Y:S01]  /*a400*/  FSEL R220, R81, -INF , P4 ;  /* 0xff80000051dc7808 */ /* 0x000fe20002000000 */
[----:B------:R-:W-:Y:S01]  /*a410*/  VIADD R81, R2, 0x79 ;  /* 0x0000007902517836 */ /* 0x000fe20000000000 */
[----:B------:R-:W-:Y:S02]  /*a420*/  ISETP.GE.AND P5, PT, R0, R76, PT ;  /* 0x0000004c0000720c */ /* 0x000fe40003fa6270 */
[----:B------:R-:W-:Y:S02]  /*a430*/  FMNMX R221, R80, R221, !PT ;  /* 0x000000dd50dd7209 */ /* 0x000fe40007800000 */
[----:B------:R-:W-:Y:S02]  /*a440*/  ISETP.GE.AND P3, PT, R0, R81, PT ;  /* 0x000000510000720c */ /* 0x000fe40003f66270 */
[----:B------:R-:W-:Y:S02]  /*a450*/  FSEL R84, R84, -INF , P5 ;  /* 0xff80000054547808 */ /* 0x000fe40002800000 */
[----:B------:R-:W-:-:S02]  /*a460*/  FMNMX R221, R220, R221, !PT ;  /* 0x000000dddcdd7209 */ /* 0x000fc40007800000 */
[----:B------:R-:W-:Y:S02]  /*a470*/  FSEL R85, R85, -INF , P3 ;  /* 0xff80000055557808 */ /* 0x000fe40001800000 */
[----:B------:R-:W-:Y:S02]  /*a480*/  FMNMX R222, R84, R221, !PT ;  /* 0x000000dd54de7209 */ /* 0x000fe40007800000 */
[----:B------:R-:W-:Y:S02]  /*a490*/  ISETP.GE.AND P6, PT, R3, R14, PT ;  /* 0x0000000e0300720c */ /* 0x000fe40003fc6270 */
[----:B------:R-:W-:Y:S02]  /*a4a0*/  FMNMX R222, R85, R222, !PT ;  /* 0x000000de55de7209 */ /* 0x000fe40007800000 */
[----:B------:R-:W-:Y:S02]  /*a4b0*/  FSEL R31, R31, -INF , P6 ;  /* 0xff8000001f1f7808 */ /* 0x000fe40003000000 */
[C---:B------:R-:W-:Y:S01]  /*a4c0*/  ISETP.GE.AND P5, PT, R3.reuse, R17, PT ;  /* 0x000000110300720c */ /* 0x040fe20003fa6270 */
[----:B------:R-:W1:Y:S01]  /*a4d0*/  SHFL.BFLY PT, R221, R222, 0x1, 0x1f ;  /* 0x0c201f00dedd7f89 */ /* 0x000e6200000e0000 */
[----:B------:R-:W-:-:S02]  /*a4e0*/  ISETP.GE.AND P6, PT, R3, R20, PT ;  /* 0x000000140300720c */ /* 0x000fc40003fc6270 */
[----:B------:R-:W-:Y:S02]  /*a4f0*/  FSEL R34, R34, -INF , P5 ;  /* 0xff80000022227808 */ /* 0x000fe40002800000 */
[----:B------:R-:W-:Y:S02]  /*a500*/  FSEL R39, R39, -INF , P6 ;  /* 0xff80000027277808 */ /* 0x000fe40003000000 */
[C---:B------:R-:W-:Y:S02]  /*a510*/  ISETP.GE.AND P5, PT, R3.reuse, R21, PT ;  /* 0x000000150300720c */ /* 0x040fe40003fa6270 */
[C---:B------:R-:W-:Y:S02]  /*a520*/  ISETP.GE.AND P6, PT, R3.reuse, R200, PT ;  /* 0x000000c80300720c */ /* 0x040fe40003fc6270 */
[C---:B------:R-:W-:Y:S02]  /*a530*/  ISETP.GE.AND P3, PT, R3.reuse, R16, PT ;  /* 0x000000100300720c */ /* 0x040fe40003f66270 */
[----:B------:R-:W-:-:S02]  /*a540*/  ISETP.GE.AND P4, PT, R3, R15, PT ;  /* 0x0000000f0300720c */ /* 0x000fc40003f86270 */
[----:B------:R-:W-:Y:S02]  /*a550*/  FSEL R42, R42, -INF , P5 ;  /* 0xff8000002a2a7808 */ /* 0x000fe40002800000 */
[----:B------:R-:W-:Y:S02]  /*a560*/  FSEL R47, R47, -INF , P6 ;  /* 0xff8000002f2f7808 */ /* 0x000fe40003000000 */
[----:B------:R-:W-:Y:S02]  /*a570*/  FSEL R30, R30, -INF , P3 ;  /* 0xff8000001e1e7808 */ /* 0x000fe40001800000 */
[C---:B------:R-:W-:Y:S02]  /*a580*/  ISETP.GE.AND P5, PT, R3.reuse, R201, PT ;  /* 0x000000c90300720c */ /* 0x040fe40003fa6270 */
[----:B------:R-:W-:Y:S02]  /*a590*/  ISETP.GE.AND P6, PT, R3, R204, PT ;  /* 0x000000cc0300720c */ /* 0x000fe40003fc6270 */
[----:B-1----:R-:W-:-:S02]  /*a5a0*/  FMNMX R221, R222, R221, !PT ;  /* 0x000000dddedd7209 */ /* 0x002fc40007800000 */
[----:B------:R-:W-:Y:S02]  /*a5b0*/  ISETP.GE.AND P3, PT, R3, R19, PT ;  /* 0x000000130300720c */ /* 0x000fe40003f66270 */
[----:B------:R-:W-:Y:S01]  /*a5c0*/  FSEL R27, R27, -INF , P4 ;  /* 0xff8000001b1b7808 */ /* 0x000fe20002000000 */
[----:B------:R-:W1:Y:S01]  /*a5d0*/  SHFL.BFLY PT, R14, R221, 0x2, 0x1f ;  /* 0x0c401f00dd0e7f89 */ /* 0x000e6200000e0000 */
[----:B------:R-:W-:Y:S02]  /*a5e0*/  ISETP.GE.AND P4, PT, R3, R18, PT ;  /* 0x000000120300720c */ /* 0x000fe40003f86270 */
[----:B------:R-:W-:Y:S02]  /*a5f0*/  FSEL R50, R50, -INF , P5 ;  /* 0xff80000032327808 */ /* 0x000fe40002800000 */
[----:B------:R-:W-:Y:S02]  /*a600*/  FSEL R55, R55, -INF , P6 ;  /* 0xff80000037377808 */ /* 0x000fe40003000000 */
[----:B------:R-:W-:-:S02]  /*a610*/  FSEL R38, R38, -INF , P3 ;  /* 0xff80000026267808 */ /* 0x000fc40001800000 */
[C---:B------:R-:W-:Y:S02]  /*a620*/  ISETP.GE.AND P5, PT, R3.reuse, R205, PT ;  /* 0x000000cd0300720c */ /* 0x040fe40003fa6270 */
[C---:B------:R-:W-:Y:S02]  /*a630*/  ISETP.GE.AND P6, PT, R3.reuse, R208, PT ;  /* 0x000000d00300720c */ /* 0x040fe40003fc6270 */
[----:B------:R-:W-:Y:S02]  /*a640*/  ISETP.GE.AND P3, PT, R3, R23, PT ;  /* 0x000000170300720c */ /* 0x000fe40003f66270 */
[----:B------:R-:W-:Y:S02]  /*a650*/  FSEL R35, R35, -INF , P4 ;  /* 0xff80000023237808 */ /* 0x000fe40002000000 */
[----:B------:R-:W-:Y:S02]  /*a660*/  ISETP.GE.AND P4, PT, R3, R22, PT ;  /* 0x000000160300720c */ /* 0x000fe40003f86270 */
[----:B------:R-:W-:-:S02]  /*a670*/  FSEL R58, R58, -INF , P5 ;  /* 0xff8000003a3a7808 */ /* 0x000fc40002800000 */
[----:B------:R-:W-:Y:S02]  /*a680*/  FSEL R63, R63, -INF , P6 ;  /* 0xff8000003f3f7808 */ /* 0x000fe40003000000 */
[----:B------:R-:W-:Y:S02]  /*a690*/  FSEL R46, R46, -INF , P3 ;  /* 0xff8000002e2e7808 */ /* 0x000fe40001800000 */
[----:B-1----:R-:W-:Y:S02]  /*a6a0*/  FMNMX R14, R221, R14, !PT ;  /* 0x0000000edd0e7209 */ /* 0x002fe40007800000 */
[C---:B------:R-:W-:Y:S02]  /*a6b0*/  ISETP.GE.AND P5, PT, R3.reuse, R209, PT ;  /* 0x000000d10300720c */ /* 0x040fe40003fa6270 */
[----:B------:R-:W-:Y:S02]  /*a6c0*/  FSETP.NEU.AND P6, PT, R14, -INF , PT ;  /* 0xff8000000e00780b */ /* 0x000fe40003fcd000 */
[----:B------:R-:W-:-:S02]  /*a6d0*/  ISETP.GE.AND P3, PT, R3, R203, PT ;  /* 0x000000cb0300720c */ /* 0x000fc40003f66270 */
[----:B------:R-:W-:Y:S02]  /*a6e0*/  FSEL R43, R43, -INF , P4 ;  /* 0xff8000002b2b7808 */ /* 0x000fe40002000000 */
[C---:B------:R-:W-:Y:S02]  /*a6f0*/  ISETP.GE.AND P4, PT, R3.reuse, R202, PT ;  /* 0x000000ca0300720c */ /* 0x040fe40003f86270 */
[----:B------:R-:W-:Y:S02]  /*a700*/  FSEL R66, R66, -INF , P5 ;  /* 0xff80000042427808 */ /* 0x000fe40002800000 */
[----:B------:R-:W-:Y:S02]  /*a710*/  FSEL R16, R14, RZ, P6 ;  /* 0x000000ff0e107208 */ /* 0x000fe40003000000 */
[----:B------:R-:W-:Y:S02]  /*a720*/  FSEL R54, R54, -INF , P3 ;  /* 0xff80000036367808 */ /* 0x000fe40001800000 */
[C---:B------:R-:W-:Y:S01]  /*a730*/  ISETP.GE.AND P5, PT, R3.reuse, R61, PT ;  /* 0x0000003d0300720c */ /* 0x040fe20003fa6270 */
[C---:B------:R-:W-:Y:S01]  /*a740*/  FMUL R17, R16.reuse, UR7 ;  /* 0x0000000710117c20 */ /* 0x040fe20008400000 */
[----:B------:R-:W-:Y:S01]  /*a750*/  ISETP.GE.AND P6, PT, R3, R215, PT ;  /* 0x000000d70300720c */ /* 0x000fe20003fc6270 */
[----:B------:R-:W-:-:S01]  /*a760*/  FADD R16, -R16, R13 ;  /* 0x0000000d10107221 */ /* 0x000fc20000000100 */
[----:B------:R-:W-:Y:S01]  /*a770*/  ISETP.GE.AND P3, PT, R3, R207, PT ;  /* 0x000000cf0300720c */ /* 0x000fe20003f66270 */
[----:B------:R-:W-:-:S01]  /*a780*/  FFMA R19, R28, UR7, -R17 ;  /* 0x000000071c137c23 */ /* 0x000fc20008000811 */
[----:B------:R-:W-:Y:S01]  /*a790*/  FSEL R51, R51, -INF , P4 ;  /* 0xff80000033337808 */ /* 0x000fe20002000000 */
[----:B------:R-:W-:-:S01]  /*a7a0*/  FFMA R29, R29, UR7, -R17 ;  /* 0x000000071d1d7c23 */ /* 0x000fc20008000811 */
[----:B------:R-:W-:Y:S01]  /*a7b0*/  ISETP.GE.AND P4, PT, R3, R206, PT ;  /* 0x000000ce0300720c */ /* 0x000fe20003f86270 */
[----:B------:R-:W-:-:S01]  /*a7c0*/  FFMA R24, R24, UR7, -R17 ;  /* 0x0000000718187c23 */ /* 0x000fc20008000811 */
[----:B------:R-:W-:Y:S01]  /*a7d0*/  FSEL R71, R71, -INF , P5 ;  /* 0xff80000047477808 */ /* 0x000fe20002800000 */
[----:B------:R-:W-:-:S01]  /*a7e0*/  FFMA R25, R25, UR7, -R17 ;  /* 0x0000000719197c23 */ /* 0x000fc20008000811 */
[----:B------:R-:W-:Y:S01]  /*a7f0*/  FSEL R78, R78, -INF , P6 ;  /* 0xff8000004e4e7808 */ /* 0x000fe20003000000 */
[----:B------:R-:W-:-:S01]  /*a800*/  FFMA R22, R32, UR7, -R17 ;  /* 0x0000000720167c23 */ /* 0x000fc20008000811 */
[----:B------:R-:W-:Y:S01]  /*a810*/  FSEL R62, R62, -INF , P3 ;  /* 0xff8000003e3e7808 */ /* 0x000fe20001800000 */
[----:B------:R-:W-:-:S01]  /*a820*/  FFMA R23, R33, UR7, -R17 ;  /* 0x0000000721177c23 */ /* 0x000fc20008000811 */
[----:B------:R-:W-:Y:S01]  /*a830*/  ISETP.GE.AND P5, PT, R3, R69, PT ;  /* 0x000000450300720c */ /* 0x000fe20003fa6270 */
[----:B------:R-:W-:-:S01]  /*a840*/  FFMA R33, R48, UR7, -R17 ;  /* 0x0000000730217c23 */ /* 0x000fc20008000811 */
[----:B------:R-:W-:Y:S01]  /*a850*/  ISETP.GE.AND P6, PT, R3, R73, PT ;  /* 0x000000490300720c */ /* 0x000fe20003fc6270 */
[----:B------:R-:W-:-:S01]  /*a860*/  FFMA R218, R218, UR7, -R17 ;  /* 0x00000007dada7c23 */ /* 0x000fc20008000811 */
        /* <DEDUP_REMOVED lines=9> */
[----:B------:R-:W-:Y:S01]  /*a900*/  FMUL R16, R16, UR7 ;  /* 0x0000000710107c20 */ /* 0x000fe20008400000 */
[----:B------:R-:W-:-:S02]  /*a910*/  FSEL R70, R70, -INF , P3 ;  /* 0xff80000046467808 */ /* 0x000fc40001800000 */
[C---:B------:R-:W-:Y:S02]  /*a920*/  ISETP.GE.AND P5, PT, R3.reuse, R76, PT ;  /* 0x0000004c0300720c */ /* 0x040fe40003fa6270 */
[C---:B------:R-:W-:Y:S02]  /*a930*/  ISETP.GE.AND P6, PT, R3.reuse, R81, PT ;  /* 0x000000510300720c */ /* 0x040fe40003fc6270 */
[----:B------:R-:W-:Y:S01]  /*a940*/  ISETP.GE.AND P3, PT, R3, R65, PT ;  /* 0x000000410300720c */ /* 0x000fe20003f66270 */
[----:B------:R-:W-:Y:S01]  /*a950*/  FFMA R65, R77, UR7, -R17 ;  /* 0x000000074d417c23 */ /* 0x000fe20008000811 */
[----:B------:R-:W-:Y:S02]  /*a960*/  FSEL R67, R67, -INF , P4 ;  /* 0xff80000043437808 */ /* 0x000fe40002000000 */
[----:B------:R-:W-:Y:S02]  /*a970*/  ISETP.GE.AND P4, PT, R3, R64, PT ;  /* 0x000000400300720c */ /* 0x000fe40003f86270 */
[----:B------:R-:W-:-:S02]  /*a980*/  FSEL R86, R86, -INF , P5 ;  /* 0xff80000056567808 */ /* 0x000fc40002800000 */
[----:B------:R-:W-:Y:S02]  /*a990*/  FSEL R87, R87, -INF , P6 ;  /* 0xff80000057577808 */ /* 0x000fe40003000000 */
[----:B------:R-:W-:Y:S02]  /*a9a0*/  FSEL R75, R75, -INF , P3 ;  /* 0xff8000004b4b7808 */ /* 0x000fe40001800000 */
[----:B------:R-:W-:Y:S02]  /*a9b0*/  FSETP.GEU.AND P5, PT, R19, -126, PT ;  /* 0xc2fc00001300780b */ /* 0x000fe40003fae000 */
[----:B------:R-:W-:Y:S02]  /*a9c0*/  FSETP.GEU.AND P6, PT, R29, -126, PT ;  /* 0xc2fc00001d00780b */ /* 0x000fe40003fce000 */
[----:B------:R-:W-:Y:S02]  /*a9d0*/  FSETP.GEU.AND P3, PT, R24, -126, PT ;  /* 0xc2fc00001800780b */ /* 0x000fe40003f6e000 */
[----:B------:R-:W-:-:S02]  /*a9e0*/  FSEL R74, R74, -INF , P4 ;  /* 0xff8000004a4a7808 */ /* 0x000fc40002000000 */
[----:B------:R-:W-:Y:S01]  /*a9f0*/  ISETP.GE.AND P4, PT, R3, R72, PT ;  /* 0x000000480300720c */ /* 0x000fe20003f86270 */
[----:B------:R-:W-:-:S03]  /*aa00*/  FFMA R72, R80, UR7, -R17 ;  /* 0x0000000750487c23 */ /* 0x000fc60008000811 */
[----:B------:R-:W-:Y:S01]  /*aa10*/  FSEL R82, R82, -INF , P4 ;  /* 0xff80000052527808 */ /* 0x000fe20002000000 */
[----:B------:R-:W-:Y:S01]  /*aa20*/  @!P5 FMUL R19, R19, 0.5 ;  /* 0x3f0000001313d820 */ /* 0x000fe20000400000 */
[----:B------:R-:W-:Y:S01]  /*aa30*/  FSETP.GEU.AND P4, PT, R25, -126, PT ;  /* 0xc2fc00001900780b */ /* 0x000fe20003f8e000 */
[----:B------:R-:W-:Y:S02]  /*aa40*/  @!P6 FMUL R29, R29, 0.5 ;  /* 0x3f0000001d1de820 */ /* 0x000fe40000400000 */
[----:B------:R-:W-:Y:S02]  /*aa50*/  @!P3 FMUL R24, R24, 0.5 ;  /* 0x3f0000001818b820 */ /* 0x000fe40000400000 */
[----:B------:R1:W2:Y:S08]  /*aa60*/  MUFU.EX2 R21, R29 ;  /* 0x0000001d00157308 */ /* 0x0002b00000000800 */
[----:B------:R3:W4:Y:S01]  /*aa70*/  MUFU.EX2 R18, R24 ;  /* 0x0000001800127308 */ /* 0x0007220000000800 */
[----:B------:R-:W-:Y:S01]  /*aa80*/  @!P4 FMUL R25, R25, 0.5 ;  /* 0x3f0000001919c820 */ /* 0x000fe20000400000 */
[----:B-1----:R-:W-:-:S06]  /*aa90*/  FFMA R29, R44, UR7, -R17 ;  /* 0x000000072c1d7c23 */ /* 0x002fcc0008000811 */
[----:B------:R-:W1:Y:S01]  /*aaa0*/  MUFU.EX2 R19, R19 ;  /* 0x0000001300137308 */ /* 0x000e620000000800 */
[----:B---3--:R-:W-:-:S01]  /*aab0*/  FFMA R24, R36, UR7, -R17 ;  /* 0x0000000724187c23 */ /* 0x008fc20008000811 */
[----:B--2---:R-:W-:Y:S01]  /*aac0*/  @!P6 FMUL R21, R21, R21 ;  /* 0x000000151515e220 */ /* 0x004fe20000400000 */
[----:B------:R-:W-:-:S04]  /*aad0*/  ISETP.GE.AND P6, PT, R3, R2, PT ;  /* 0x000000020300720c */ /* 0x000fc80003fc6270 */
[----:B------:R-:W-:Y:S01]  /*aae0*/  FSEL R69, R26, -INF , P6 ;  /* 0xff8000001a457808 */ /* 0x000fe20003000000 */
[----:B------:R2:W3:Y:S01]  /*aaf0*/  MUFU.EX2 R20, R25 ;  /* 0x0000001900147308 */ /* 0x0004e20000000800 */
[----:B----4-:R-:W-:Y:S01]  /*ab00*/  @!P3 FMUL R18, R18, R18 ;  /* 0x000000121212b220 */ /* 0x010fe20000400000 */
[----:B------:R-:W-:Y:S01]  /*ab10*/  FSETP.GEU.AND P3, PT, R22, -126, PT ;  /* 0xc2fc00001600780b */ /* 0x000fe20003f6e000 */
[----:B------:R-:W-:-:S01]  /*ab20*/  FFMA R26, R40, UR7, -R17 ;  /* 0x00000007281a7c23 */ /* 0x000fc20008000811 */
[----:B------:R-:W-:-:S04]  /*ab30*/  FMNMX R28, R69, R12, !PT ;  /* 0x0000000c451c7209 */ /* 0x000fc80007800000 */
[----:B------:R-:W-:Y:S01]  /*ab40*/  FMNMX R15, R27, R28, !PT ;  /* 0x0000001c1b0f7209 */ /* 0x000fe20007800000 */
[----:B--2---:R-:W-:-:S01]  /*ab50*/  FFMA R25, R37, UR7, -R17 ;  /* 0x0000000725197c23 */ /* 0x004fc20008000811 */
[----:B-1----:R-:W-:Y:S01]  /*ab60*/  @!P5 FMUL R19, R19, R19 ;  /* 0x000000131313d220 */ /* 0x002fe20000400000 */
[----:B------:R-:W-:Y:S01]  /*ab70*/  FSETP.GEU.AND P5, PT, R24, -126, PT ;  /* 0xc2fc00001800780b */ /* 0x000fe20003fae000 */
[--C-:B------:R-:W-:Y:S01]  /*ab80*/  FFMA R28, R41, UR7, -R17.reuse ;  /* 0x00000007291c7c23 */ /* 0x100fe20008000811 */
[----:B------:R-:W-:Y:S01]  /*ab90*/  FMNMX R32, R30, R15, !PT ;  /* 0x0000000f1e207209 */ /* 0x000fe20007800000 */
[--C-:B------:R-:W-:Y:S01]  /*aba0*/  FFMA R37, R52, UR7, -R17.reuse ;  /* 0x0000000734257c23 */ /* 0x100fe20008000811 */
[----:B------:R-:W-:Y:S01]  /*abb0*/  FSETP.GEU.AND P6, PT, R25, -126, PT ;  /* 0xc2fc00001900780b */ /* 0x000fe20003fce000 */
[----:B------:R-:W-:Y:S01]  /*abc0*/  @!P3 FMUL R22, R22, 0.5 ;  /* 0x3f0000001616b820 */ /* 0x000fe20000400000 */
[----:B---3--:R-:W-:Y:S01]  /*abd0*/  @!P4 FMUL R20, R20, R20 ;  /* 0x000000141414c220 */ /* 0x008fe20000400000 */
[----:B------:R-:W-:Y:S01]  /*abe0*/  FSETP.GEU.AND P4, PT, R23, -126, PT ;  /* 0xc2fc00001700780b */ /* 0x000fe20003f8e000 */
[----:B------:R-:W-:-:S01]  /*abf0*/  FFMA R41, R56, UR7, -R17 ;  /* 0x0000000738297c23 */ /* 0x000fc20008000811 */
[----:B------:R-:W-:-:S02]  /*ac00*/  FMNMX R15, R31, R32, !PT ;  /* 0x000000201f0f7209 */ /* 0x000fc40007800000 */
[----:B------:R-:W1:Y:S02]  /*ac10*/  MUFU.EX2 R22, R22 ;  /* 0x0000001600167308 */ /* 0x000e640000000800 */
[----:B------:R-:W-:Y:S01]  /*ac20*/  @!P5 FMUL R24, R24, 0.5 ;  /* 0x3f0000001818d820 */ /* 0x000fe20000400000 */
[----:B------:R-:W-:-:S03]  /*ac30*/  FMNMX R32, R34, R15, !PT ;  /* 0x0000000f22207209 */ /* 0x000fc60007800000 */
[----:B------:R-:W-:Y:S01]  /*ac40*/  @!P6 FMUL R25, R25, 0.5 ;  /* 0x3f0000001919e820 */ /* 0x000fe20000400000 */
[----:B------:R-:W-:Y:S01]  /*ac50*/  FMNMX R15, R35, R32, !PT ;  /* 0x00000020230f7209 */ /* 0x000fe20007800000 */
[----:B------:R-:W2:Y:S01]  /*ac60*/  MUFU.EX2 R24, R24 ;  /* 0x0000001800187308 */ /* 0x000ea20000000800 */
[----:B------:R-:W-:Y:S01]  /*ac70*/  @!P4 FMUL R23, R23, 0.5 ;  /* 0x3f0000001717c820 */ /* 0x000fe20000400000 */
[--C-:B------:R-:W-:Y:S01]  /*ac80*/  FFMA R32, R45, UR7, -R17.reuse ;  /* 0x000000072d207c23 */ /* 0x100fe20008000811 */
[----:B------:R-:W-:Y:S01]  /*ac90*/  FMNMX R36, R38, R15, !PT ;  /* 0x0000000f26247209 */ /* 0x000fe20007800000 */
[----:B------:R-:W-:-:S03]  /*aca0*/  FFMA R45, R210, UR7, -R17 ;  /* 0x00000007d22d7c23 */ /* 0x000fc60008000811 */
[----:B------:R-:W-:Y:S01]  /*acb0*/  FMNMX R15, R39, R36, !PT ;  /* 0x00000024270f7209 */ /* 0x000fe20007800000 */
[----:B------:R-:W3:Y:S01]  /*acc0*/  MUFU.EX2 R25, R25 ;  /* 0x0000001900197308 */ /* 0x000ee20000000800 */
[----:B-1----:R-:W-:Y:S01]  /*acd0*/  @!P3 FMUL R22, R22, R22 ;  /* 0x000000161616b220 */ /* 0x002fe20000400000 */
[----:B------:R-:W-:Y:S02]  /*ace0*/  FSETP.GEU.AND P3, PT, R26, -126, PT ;  /* 0xc2fc00001a00780b */ /* 0x000fe40003f6e000 */
[----:B------:R-:W-:-:S04]  /*acf0*/  FMNMX R36, R42, R15, !PT ;  /* 0x0000000f2a247209 */ /* 0x000fc80007800000 */
[----:B------:R-:W1:Y:S01]  /*ad00*/  MUFU.EX2 R23, R23 ;  /* 0x0000001700177308 */ /* 0x000e620000000800 */
[----:B--2---:R-:W-:Y:S01]  /*ad10*/  @!P5 FMUL R24, R24, R24 ;  /* 0x000000181818d220 */ /* 0x004fe20000400000 */
[----:B------:R-:W-:Y:S02]  /*ad20*/  FSETP.GEU.AND P5, PT, R29, -126, PT ;  /* 0xc2fc00001d00780b */ /* 0x000fe40003fae000 */
[----:B------:R-:W-:Y:S01]  /*ad30*/  FMNMX R15, R43, R36, !PT ;  /* 0x000000242b0f7209 */ /* 0x000fe20007800000 */
[--C-:B------:R-:W-:Y:S01]  /*ad40*/  FFMA R36, R49, UR7, -R17.reuse ;  /* 0x0000000731247c23 */ /* 0x100fe20008000811 */
[----:B------:R-:W-:-:S01]  /*ad50*/  FFMA R49, R213, UR7, -R17 ;  /* 0x00000007d5317c23 */ /* 0x000fc20008000811 */
[----:B------:R-:W-:Y:S01]  /*ad60*/  @!P3 FMUL R26, R26, 0.5 ;  /* 0x3f0000001a1ab820 */ /* 0x000fe20000400000 */
[----:B------:R-:W-:Y:S01]  /*ad70*/  FMNMX R40, R46, R15, !PT ;  /* 0x0000000f2e287209 */ /* 0x000fe20007800000 */
[----:B---3--:R-:W-:Y:S01]  /*ad80*/  @!P6 FMUL R25, R25, R25 ;  /* 0x000000191919e220 */ /* 0x008fe20000400000 */
[----:B------:R-:W-:-:S02]  /*ad90*/  FSETP.GEU.AND P6, PT, R32, -126, PT ;  /* 0xc2fc00002000780b */ /* 0x000fc40003fce000 */
[----:B------:R-:W-:Y:S01]  /*ada0*/  FMNMX R15, R47, R40, !PT ;  /* 0x000000282f0f7209 */ /* 0x000fe20007800000 */
[----:B------:R-:W2:Y:S02]  /*adb0*/  MUFU.EX2 R26, R26 ;  /* 0x0000001a001a7308 */ /* 0x000ea40000000800 */
[----:B------:R-:W-:Y:S01]  /*adc0*/  @!P5 FMUL R29, R29, 0.5 ;  /* 0x3f0000001d1dd820 */ /* 0x000fe20000400000 */
[----:B------:R-:W-:Y:S01]  /*add0*/  FMNMX R40, R50, R15, !PT ;  /* 0x0000000f32287209 */ /* 0x000fe20007800000 */
[----:B-1----:R-:W-:Y:S01]  /*ade0*/  @!P4 FMUL R23, R23, R23 ;  /* 0x000000171717c220 */ /* 0x002fe20000400000 */
[----:B------:R-:W-:Y:S02]  /*adf0*/  FSETP.GEU.AND P4, PT, R28, -126, PT ;  /* 0xc2fc00001c00780b */ /* 0x000fe40003f8e000 */
[----:B------:R-:W-:Y:S01]  /*ae00*/  FMNMX R15, R51, R40, !PT ;  /* 0x00000028330f7209 */ /* 0x000fe20007800000 */
[----:B------:R-:W1:Y:S01]  /*ae10*/  MUFU.EX2 R29, R29 ;  /* 0x0000001d001d7308 */ /* 0x000e620000000800 */
[----:B------:R-:W-:-:S01]  /*ae20*/  FFMA R40, R53, UR7, -R17 ;  /* 0x0000000735287c23 */ /* 0x000fc20008000811 */
[----:B------:R-:W-:Y:S01]  /*ae30*/  @!P6 FMUL R32, R32, 0.5 ;  /* 0x3f0000002020e820 */ /* 0x000fe20000400000 */
[----:B------:R-:W-:Y:S01]  /*ae40*/  FMNMX R44, R54, R15, !PT ;  /* 0x0000000f362c7209 */ /* 0x000fe20007800000 */
[----:B------:R-:W-:-:S03]  /*ae50*/  FFMA R53, R68, UR7, -R17 ;  /* 0x0000000744357c23 */ /* 0x000fc60008000811 */
[----:B------:R-:W-:Y:S01]  /*ae60*/  FMNMX R15, R55, R44, !PT ;  /* 0x0000002c370f7209 */ /* 0x000fe20007800000 */
[----:B------:R-:W3:Y:S01]  /*ae70*/  MUFU.EX2 R32, R32 ;  /* 0x0000002000207308 */ /* 0x000ee20000000800 */
[----:B--2---:R-:W-:Y:S01]  /*ae80*/  @!P3 FMUL R26, R26, R26 ;  /* 0x0000001a1a1ab220 */ /* 0x004fe20000400000 */
[----:B------:R-:W-:Y:S01]  /*ae90*/  @!P4 FMUL R28, R28, 0.5 ;  /* 0x3f0000001c1cc820 */ /* 0x000fe20000400000 */
[----:B------:R-:W-:Y:S02]  /*aea0*/  FSETP.GEU.AND P3, PT, R33, -126, PT ;  /* 0xc2fc00002100780b */ /* 0x000fe40003f6e000 */
        /* <DEDUP_REMOVED lines=13> */
[----:B------:R-:W-:Y:S01]  /*af80*/  FSETP.GEU.AND P4, PT, R36, -126, PT ;  /* 0xc2fc00002400780b */ /* 0x000fe20003f8e000 */
[----:B------:R-:W-:-:S01]  /*af90*/  FFMA R44, R211, UR7, -R17 ;  /* 0x00000007d32c7c23 */ /* 0x000fc20008000811 */
[----:B------:R-:W-:-:S02]  /*afa0*/  FMNMX R48, R66, R15, !PT ;  /* 0x0000000f42307209 */ /* 0x000fc40007800000 */
[----:B------:R-:W2:Y:S01]  /*afb0*/  MUFU.EX2 R37, R37 ;  /* 0x0000002500257308 */ /* 0x000ea20000000800 */
[----:B------:R-:W-:Y:S01]  /*afc0*/  @!P6 FMUL R40, R40, 0.5 ;  /* 0x3f0000002828e820 */ /* 0x000fe20000400000 */
[----:B------:R-:W-:Y:S01]  /*afd0*/  FMNMX R15, R67, R48, !PT ;  /* 0x00000030430f7209 */ /* 0x000fe20007800000 */
[----:B------:R-:W-:-:S03]  /*afe0*/  FFMA R48, R212, UR7, -R17 ;  /* 0x00000007d4307c23 */ /* 0x000fc60008000811 */
[----:B------:R-:W-:Y:S02]  /*aff0*/  FMNMX R52, R70, R15, !PT ;  /* 0x0000000f46347209 */ /* 0x000fe40007800000 */
        /* <DEDUP_REMOVED lines=8> */
[----:B------:R-:W-:-:S04]  /*b080*/  FMNMX R52, R74, R15, !PT ;  /* 0x0000000f4a347209 */ /* 0x000fc80007800000 */
[----:B------:R-:W-:Y:S01]  /*b090*/  @!P3 FMUL R41, R41, 0.5 ;  /* 0x3f0000002929b820 */ /* 0x000fe20000400000 */
[----:B---3--:R-:W-:Y:S01]  /*b0a0*/  @!P6 FMUL R40, R40, R40 ;  /* 0x000000282828e220 */ /* 0x008fe20000400000 */
[----:B------:R-:W-:Y:S02]  /*b0b0*/  FSETP.GEU.AND P6, PT, R48, -126, PT ;  /* 0xc2fc00003000780b */ /* 0x000fe40003fce000 */
[----:B------:R-:W-:Y:S01]  /*b0c0*/  FMNMX R15, R75, R52, !PT ;  /* 0x000000344b0f7209 */ /* 0x000fe20007800000 */
[----:B------:R-:W-:Y:S01]  /*b0d0*/  FFMA R52, R214, UR7, -R17 ;  /* 0x00000007d6347c23 */ /* 0x000fe20008000811 */
        /* <DEDUP_REMOVED lines=8> */
[----:B------:R-:W-:-:S04]  /*b160*/  FMNMX R56, R82, R15, !PT ;  /* 0x0000000f52387209 */ /* 0x000fc80007800000 */
[----:B------:R-:W-:Y:S01]  /*b170*/  FMNMX R15, R83, R56, !PT ;  /* 0x00000038530f7209 */ /* 0x000fe20007800000 */
[----:B------:R-:W-:-:S01]  /*b180*/  FFMA R56, R216, UR7, -R17 ;  /* 0x00000007d8387c23 */ /* 0x000fc20008000811 */
[----:B------:R-:W3:Y:S01]  /*b190*/  MUFU.EX2 R48, R48 ;  /* 0x0000003000307308 */ /* 0x000ee20000000800 */
[----:B------:R-:W-:Y:S01]  /*b1a0*/  @!P4 FMUL R45, R45, 0.5 ;  /* 0x3f0000002d2dc820 */ /* 0x000fe20000400000 */
[----:B--2---:R-:W-:Y:S01]  /*b1b0*/  @!P3 FMUL R41, R41, R41 ;  /* 0x000000292929b220 */ /* 0x004fe20000400000 */
[----:B------:R-:W-:Y:S02]  /*b1c0*/  FSETP.GEU.AND P3, PT, R49, -126, PT ;  /* 0xc2fc00003100780b */ /* 0x000fe40003f6e000 */
[----:B------:R-:W-:-:S03]  /*b1d0*/  FMNMX R60, R86, R15, !PT ;  /* 0x0000000f563c7209 */ /* 0x000fc60007800000 */
[----:B------:R-:W2:Y:S01]  /*b1e0*/  MUFU.EX2 R45, R45 ;  /* 0x0000002d002d7308 */ /* 0x000ea20000000800 */
[----:B-1----:R-:W-:Y:S01]  /*b1f0*/  @!P5 FMUL R44, R44, R44 ;  /* 0x0000002c2c2cd220 */ /* 0x002fe20000400000 */
[----:B------:R-:W-:Y:S02]  /*b200*/  FSETP.GEU.AND P5, PT, R53, -126, PT ;  /* 0xc2fc00003500780b */ /* 0x000fe40003fae000 */
[----:B------:R-:W-:Y:S01]  /*b210*/  FMNMX R15, R87, R60, !PT ;  /* 0x0000003c570f7209 */ /* 0x000fe20007800000 */
[----:B------:R-:W-:-:S03]  /*b220*/  FFMA R60, R219, UR7, -R17 ;  /* 0x00000007db3c7c23 */ /* 0x000fc60008000811 */
[----:B------:R-:W-:Y:S01]  /*b230*/  @!P3 FMUL R49, R49, 0.5 ;  /* 0x3f0000003131b820 */ /* 0x000fe20000400000 */
[----:B---3--:R-:W-:Y:S01]  /*b240*/  @!P6 FMUL R48, R48, R48 ;  /* 0x000000303030e220 */ /* 0x008fe20000400000 */
[----:B------:R-:W-:Y:S01]  /*b250*/  FSETP.GEU.AND P6, PT, R56, -126, PT ;  /* 0xc2fc00003800780b */ /* 0x000fe20003fce000 */
[----:B------:R-:W1:Y:S03]  /*b260*/  SHFL.BFLY PT, R64, R15, 0x1, 0x1f ;  /* 0x0c201f000f407f89 */ /* 0x000e6600000e0000 */
[----:B------:R-:W3:Y:S01]  /*b270*/  MUFU.EX2 R49, R49 ;  /* 0x0000003100317308 */ /* 0x000ee20000000800 */
[----:B------:R-:W-:Y:S01]  /*b280*/  @!P5 FMUL R53, R53, 0.5 ;  /* 0x3f0000003535d820 */ /* 0x000fe20000400000 */
[----:B--2---:R-:W-:Y:S01]  /*b290*/  @!P4 FMUL R45, R45, R45 ;  /* 0x0000002d2d2dc220 */ /* 0x004fe20000400000 */
[----:B------:R-:W-:-:S05]  /*b2a0*/  FSETP.GEU.AND P4, PT, R52, -126, PT ;  /* 0xc2fc00003400780b */ /* 0x000fca0003f8e000 */
[----:B------:R-:W2:Y:S01]  /*b2b0*/  MUFU.EX2 R53, R53 ;  /* 0x0000003500357308 */ /* 0x000ea20000000800 */
[----:B------:R-:W-:-:S07]  /*b2c0*/  @!P6 FMUL R56, R56, 0.5 ;  /* 0x3f0000003838e820 */ /* 0x000fce0000400000 */
[----:B------:R-:W4:Y:S01]  /*b2d0*/  MUFU.EX2 R56, R56 ;  /* 0x0000003800387308 */ /* 0x000f220000000800 */
[----:B------:R-:W-:Y:S01]  /*b2e0*/  @!P4 FMUL R52, R52, 0.5 ;  /* 0x3f0000003434c820 */ /* 0x000fe20000400000 */
[----:B---3--:R-:W-:Y:S01]  /*b2f0*/  @!P3 FMUL R49, R49, R49 ;  /* 0x000000313131b220 */ /* 0x008fe20000400000 */
[----:B------:R-:W-:Y:S02]  /*b300*/  FSETP.GEU.AND P3, PT, R57, -126, PT ;  /* 0xc2fc00003900780b */ /* 0x000fe40003f6e000 */
[----:B-1----:R-:W-:-:S03]  /*b310*/  FMNMX R15, R15, R64, !PT ;  /* 0x000000400f0f7209 */ /* 0x002fc60007800000 */
[----:B------:R-:W1:Y:S01]  /*b320*/  MUFU.EX2 R52, R52 ;  /* 0x0000003400347308 */ /* 0x000e620000000800 */
[----:B--2---:R-:W-:Y:S01]  /*b330*/  @!P5 FMUL R53, R53, R53 ;  /* 0x000000353535d220 */ /* 0x004fe20000400000 */
[----:B------:R-:W-:Y:S01]  /*b340*/  FSETP.GEU.AND P5, PT, R60, -126, PT ;  /* 0xc2fc00003c00780b */ /* 0x000fe20003fae000 */
[----:B------:R-:W2:Y:S05]  /*b350*/  SHFL.BFLY PT, R64, R15, 0x2, 0x1f ;  /* 0x0c401f000f407f89 */ /* 0x000eaa00000e0000 */
[----:B------:R-:W-:Y:S01]  /*b360*/  @!P3 FMUL R57, R57, 0.5 ;  /* 0x3f0000003939b820 */ /* 0x000fe20000400000 */
[----:B----4-:R-:W-:Y:S01]  /*b370*/  @!P6 FMUL R56, R56, R56 ;  /* 0x000000383838e220 */ /* 0x010fe20000400000 */
[----:B------:R-:W-:-:S04]  /*b380*/  FSETP.GEU.AND P6, PT, R65, -126, PT ;  /* 0xc2fc00004100780b */ /* 0x000fc80003fce000 */
[----:B------:R-:W3:Y:S01]  /*b390*/  MUFU.EX2 R57, R57 ;  /* 0x0000003900397308 */ /* 0x000ee20000000800 */
[----:B------:R-:W-:Y:S01]  /*b3a0*/  @!P5 FMUL R60, R60, 0.5 ;  /* 0x3f0000003c3cd820 */ /* 0x000fe20000400000 */
[----:B-1----:R-:W-:Y:S01]  /*b3b0*/  @!P4 FMUL R52, R52, R52 ;  /* 0x000000343434c220 */ /* 0x002fe20000400000 */
[----:B------:R-:W-:-:S05]  /*b3c0*/  FSETP.GEU.AND P4, PT, R218, -126, PT ;  /* 0xc2fc0000da00780b */ /* 0x000fca0003f8e000 */
[----:B------:R-:W1:Y:S01]  /*b3d0*/  MUFU.EX2 R60, R60 ;  /* 0x0000003c003c7308 */ /* 0x000e620000000800 */
[----:B------:R-:W-:Y:S01]  /*b3e0*/  @!P6 FMUL R65, R65, 0.5 ;  /* 0x3f0000004141e820 */ /* 0x000fe20000400000 */
[----:B--2---:R-:W-:-:S06]  /*b3f0*/  FMNMX R15, R15, R64, !PT ;  /* 0x000000400f0f7209 */ /* 0x004fcc0007800000 */
[----:B------:R-:W2:Y:S01]  /*b400*/  MUFU.EX2 R65, R65 ;  /* 0x0000004100417308 */ /* 0x000ea20000000800 */
[----:B------:R-:W-:Y:S01]  /*b410*/  @!P4 FMUL R218, R218, 0.5 ;  /* 0x3f000000dadac820 */ /* 0x000fe20000400000 */
[----:B---3--:R-:W-:Y:S01]  /*b420*/  @!P3 FMUL R57, R57, R57 ;  /* 0x000000393939b220 */ /* 0x008fe20000400000 */
[----:B------:R-:W-:-:S05]  /*b430*/  FSETP.GEU.AND P3, PT, R72, -126, PT ;  /* 0xc2fc00004800780b */ /* 0x000fca0003f6e000 */
[----:B------:R-:W3:Y:S01]  /*b440*/  MUFU.EX2 R61, R218 ;  /* 0x000000da003d7308 */ /* 0x000ee20000000800 */
[----:B-1----:R-:W-:Y:S01]  /*b450*/  @!P5 FMUL R60, R60, R60 ;  /* 0x0000003c3c3cd220 */ /* 0x002fe20000400000 */
[----:B------:R-:W-:-:S04]  /*b460*/  FSETP.NEU.AND P5, PT, R15, -INF , PT ;  /* 0xff8000000f00780b */ /* 0x000fc80003fad000 */
[----:B------:R-:W-:Y:S02]  /*b470*/  FSEL R77, R15, RZ, P5 ;  /* 0x000000ff0f4d7208 */ /* 0x000fe40002800000 */
[----:B------:R-:W-:Y:S01]  /*b480*/  FSETP.GEU.AND P5, PT, R85, -126, PT ;  /* 0xc2fc00005500780b */ /* 0x000fe20003fae000 */
[----:B--2---:R-:W-:Y:S01]  /*b490*/  @!P6 FMUL R65, R65, R65 ;  /* 0x000000414141e220 */ /* 0x004fe20000400000 */
[----:B------:R-:W-:Y:S01]  /*b4a0*/  FSETP.GEU.AND P6, PT, R84, -126, PT ;  /* 0xc2fc00005400780b */ /* 0x000fe20003fce000 */
[----:B------:R-:W-:Y:S01]  /*b4b0*/  @!P3 FMUL R72, R72, 0.5 ;  /* 0x3f0000004848b820 */ /* 0x000fe20000400000 */
[C---:B------:R-:W-:Y:S01]  /*b4c0*/  FMUL R80, R77.reuse, UR7 ;  /* 0x000000074d507c20 */ /* 0x040fe20008400000 */
[----:B------:R-:W-:Y:S02]  /*b4d0*/  FADD R12, -R77, R12 ;  /* 0x0000000c4d0c7221 */ /* 0x000fe40000000100 */
[----:B------:R1:W2:Y:S01]  /*b4e0*/  MUFU.EX2 R64, R72 ;  /* 0x0000004800407308 */ /* 0x0002a20000000800 */
[----:B------:R-:W-:-:S01]  /*b4f0*/  FFMA R69, R69, UR7, -R80 ;  /* 0x0000000745457c23 */ /* 0x000fc20008000850 */
[----:B---3--:R-:W-:Y:S01]  /*b500*/  @!P4 FMUL R61, R61, R61 ;  /* 0x0000003d3d3dc220 */ /* 0x008fe20000400000 */
[----:B------:R-:W-:Y:S01]  /*b510*/  FSETP.GEU.AND P4, PT, R220, -126, PT ;  /* 0xc2fc0000dc00780b */ /* 0x000fe20003f8e000 */
[--C-:B------:R-:W-:Y:S01]  /*b520*/  FFMA R73, R30, UR7, -R80.reuse ;  /* 0x000000071e497c23 */ /* 0x100fe20008000850 */
[----:B------:R-:W-:-:S01]  /*b530*/  FFMA R76, R31, UR7, -R80 ;  /* 0x000000071f4c7c23 */ /* 0x000fc20008000850 */
[----:B------:R-:W-:Y:S01]  /*b540*/  @!P5 FMUL R85, R85, 0.5 ;  /* 0x3f0000005555d820 */ /* 0x000fe20000400000 */
[----:B------:R-:W-:-:S01]  /*b550*/  FFMA R81, R34, UR7, -R80 ;  /* 0x0000000722517c23 */ /* 0x000fc20008000850 */
[----:B------:R-:W-:Y:S01]  /*b560*/  @!P6 FMUL R84, R84, 0.5 ;  /* 0x3f0000005454e820 */ /* 0x000fe20000400000 */
[----:B-1----:R-:W-:-:S01]  /*b570*/  FFMA R72, R27, UR7, -R80 ;  /* 0x000000071b487c23 */ /* 0x002fc20008000850 */
[--C-:B------:R-:W-:Y:S01]  /*b580*/  FFMA R201, R86, UR7, -R80.reuse ;  /* 0x0000000756c97c23 */ /* 0x100fe20008000850 */
[----:B------:R1:W3:Y:S01]  /*b590*/  MUFU.EX2 R27, R85 ;  /* 0x00000055001b7308 */ /* 0x0002e20000000800 */
[----:B------:R-:W-:-:S01]  /*b5a0*/  FFMA R203, R87, UR7, -R80 ;  /* 0x0000000757cb7c23 */ /* 0x000fc20008000850 */
[----:B------:R-:W-:Y:S01]  /*b5b0*/  FADD R86, R29, R60 ;  /* 0x0000003c1d567221 */ /* 0x000fe20000000000 */
[----:B------:R-:W-:Y:S01]  /*b5c0*/  F2FP.SATFINITE.E4M3.F32.PACK_AB_MERGE_C R29, RZ, R29, RZ ;  /* 0x0000001dff1d723e */ /* 0x000fe200048070ff */
[----:B------:R-:W-:Y:S01]  /*b5d0*/  FMUL R12, R12, UR7 ;  /* 0x000000070c0c7c20 */ /* 0x000fe20008400000 */
[----:B------:R-:W-:Y:S01]  /*b5e0*/  @!P4 FMUL R220, R220, 0.5 ;  /* 0x3f000000dcdcc820 */ /* 0x000fe20000400000 */
[----:B--2---:R-:W-:Y:S01]  /*b5f0*/  @!P3 FMUL R64, R64, R64 ;  /* 0x000000404040b220 */ /* 0x004fe20000400000 */
[----:B------:R-:W-:Y:S01]  /*b600*/  FSETP.GEU.AND P3, PT, R69, -126, PT ;  /* 0xc2fc00004500780b */ /* 0x000fe20003f6e000 */
[----:B------:R2:W4:Y:S01]  /*b610*/  MUFU.EX2 R68, R84 ;  /* 0x0000005400447308 */ /* 0x0005220000000800 */
[----:B-1----:R-:W-:-:S01]  /*b620*/  FFMA R85, R67, UR7, -R80 ;  /* 0x0000000743557c23 */ /* 0x002fc20008000850 */
[----:B------:R-:W-:Y:S01]  /*b630*/  FADD R77, R33, R64 ;  /* 0x00000040214d7221 */ /* 0x000fe20000000000 */
[----:B------:R-:W-:-:S02]  /*b640*/  F2FP.SATFINITE.E4M3.F32.PACK_AB_MERGE_C R64, RZ, R64, RZ ;  /* 0x00000040ff40723e */ /* 0x000fc400048070ff */
[----:B------:R-:W-:Y:S02]  /*b650*/  F2FP.SATFINITE.E4M3.F32.PACK_AB_MERGE_C R33, RZ, R33, RZ ;  /* 0x00000021ff21723e */ /* 0x000fe400048070ff */
[----:B------:R-:W-:Y:S01]  /*b660*/  LOP3.LUT R64, R64, 0xff, RZ, 0xc0, !PT ;  /* 0x000000ff40407812 */ /* 0x000fe200078ec0ff */
[----:B------:R-:W1:Y:S01]  /*b670*/  MUFU.EX2 R17, R220 ;  /* 0x000000dc00117308 */ /* 0x000e620000000800 */
[----:B---3--:R-:W-:Y:S01]  /*b680*/  @!P5 FMUL R27, R27, R27 ;  /* 0x0000001b1b1bd220 */ /* 0x008fe20000400000 */
[----:B------:R-:W-:Y:S01]  /*b690*/  FSETP.GEU.AND P5, PT, R76, -126, PT ;  /* 0xc2fc00004c00780b */ /* 0x000fe20003fae000 */
[----:B--2---:R-:W-:-:S01]  /*b6a0*/  FFMA R84, R55, UR7, -R80 ;  /* 0x0000000737547c23 */ /* 0x004fc20008000850 */
[----:B------:R-:W-:Y:S01]  /*b6b0*/  @!P3 FMUL R69, R69, 0.5 ;  /* 0x3f0000004545b820 */ /* 0x000fe20000400000 */
[----:B------:R-:W-:-:S01]  /*b6c0*/  FADD R200, R40, R27 ;  /* 0x0000001b28c87221 */ /* 0x000fc20000000000 */
[----:B------:R-:W-:Y:S02]  /*b6d0*/  F2FP.SATFINITE.E4M3.F32.PACK_AB_MERGE_C R40, RZ, R40, RZ ;  /* 0x00000028ff28723e */ /* 0x000fe400048070ff */
[----:B------:R2:W3:Y:S01]  /*b6e0*/  MUFU.EX2 R30, R69 ;  /* 0x00000045001e7308 */ /* 0x0004e20000000800 */
[----:B----4-:R-:W-:Y:S01]  /*b6f0*/  @!P6 FMUL R68, R68, R68 ;  /* 0x000000444444e220 */ /* 0x010fe20000400000 */
[----:B------:R-:W-:-:S02]  /*b700*/  FSETP.GEU.AND P6, PT, R73, -126, PT ;  /* 0xc2fc00004900780b */ /* 0x000fc40003fce000 */
[----:B------:R-:W-:Y:S02]  /*b710*/  LOP3.LUT R33, R33, 0xff, RZ, 0xc0, !PT ;  /* 0x000000ff21217812 */ /* 0x000fe400078ec0ff */
[----:B------:R-:W-:Y:S01]  /*b720*/  F2FP.SATFINITE.E4M3.F32.PACK_AB_MERGE_C R27, RZ, R27, RZ ;  /* 0x0000001bff1b723e */ /* 0x000fe200048070ff */
[----:B------:R-:W-:Y:S01]  /*b730*/  @!P5 FMUL R76, R76, 0.5 ;  /* 0x3f0000004c4cd820 */ /* 0x000fe20000400000 */
[----:B------:R-:W-:Y:S01]  /*b740*/  F2FP.SATFINITE.E4M3.F32.PACK_AB_MERGE_C R60, RZ, R60, RZ ;  /* 0x0000003cff3c723e */ /* 0x000fe200048070ff */
[----:B-1----:R-:W-:Y:S01]  /*b750*/  @!P4 FMUL R17, R17, R17 ;  /* 0x000000111111c220 */ /* 0x002fe20000400000 */
[----:B------:R-:W-:Y:S01]  /*b760*/  FSETP.GEU.AND P4, PT, R72, -126, PT ;  /* 0xc2fc00004800780b */ /* 0x000fe20003f8e000 */
[----:B--2---:R-:W-:-:S01]  /*b770*/  FFMA R69, R35, UR7, -R80 ;  /* 0x0000000723457c23 */ /* 0x004fc20008000850 */
[----:B------:R-:W-:Y:S01]  /*b780*/  LOP3.LUT R27, R27, 0xffff, RZ, 0xc0, !PT ;  /* 0x0000ffff1b1b7812 */ /* 0x000fe200078ec0ff */
[----:B------:R1:W2:Y:S01]  /*b790*/  MUFU.EX2 R35, R76 ;  /* 0x0000004c00237308 */ /* 0x0002a20000000800 */
[----:B------:R-:W-:Y:S01]  /*b7a0*/  LOP3.LUT R60, R60, 0xff, RZ, 0xc0, !PT ;  /* 0x000000ff3c3c7812 */ /* 0x000fe200078ec0ff */
[----:B------:R-:W-:Y:S01]  /*b7b0*/  @!P6 FMUL R73, R73, 0.5 ;  /* 0x3f0000004949e820 */ /* 0x000fe20000400000 */
[----:B---3--:R-:W-:Y:S01]  /*b7c0*/  @!P3 FMUL R30, R30, R30 ;  /* 0x0000001e1e1eb220 */ /* 0x008fe20000400000 */
[----:B------:R-:W-:-:S04]  /*b7d0*/  FSETP.GEU.AND P3, PT, R81, -126, PT ;  /* 0xc2fc00005100780b */ /* 0x000fc80003f6e000 */
[----:B------:R3:W4:Y:S01]  /*b7e0*/  MUFU.EX2 R34, R73 ;  /* 0x0000004900227308 */ /* 0x0007220000000800 */
[----:B-1----:R-:W-:-:S01]  /*b7f0*/  FFMA R76, R42, UR7, -R80 ;  /* 0x000000072a4c7c23 */ /* 0x002fc20008000850 */
[----:B------:R-:W-:-:S06]  /*b800*/  @!P4 FMUL R72, R72, 0.5 ;  /* 0x3f0000004848c820 */ /* 0x000fcc0000400000 */
[----:B------:R1:W5:Y:S01]  /*b810*/  MUFU.EX2 R31, R72 ;  /* 0x00000048001f7308 */ /* 0x0003620000000800 */
[----:B---3--:R-:W-:-:S01]  /*b820*/  FFMA R73, R39, UR7, -R80 ;  /* 0x0000000727497c23 */ /* 0x008fc20008000850 */
[----:B--2---:R-:W-:Y:S01]  /*b830*/  @!P5 FMUL R35, R35, R35 ;  /* 0x000000232323d220 */ /* 0x004fe20000400000 */
        /* <DEDUP_REMOVED lines=10> */
[----:B------:R1:W3:Y:S02]  /*b8e0*/  MUFU.EX2 R43, R73 ;  /* 0x00000049002b7308 */ /* 0x0002e40000000800 */
[----:B------:R-:W-:Y:S01]  /*b8f0*/  @!P6 FMUL R72, R72, 0.5 ;  /* 0x3f0000004848e820 */ /* 0x000fe20000400000 */
[----:B--2---:R-:W-:Y:S01]  /*b900*/  @!P3 FMUL R38, R38, R38 ;  /* 0x000000262626b220 */ /* 0x004fe20000400000 */
[----:B------:R-:W-:Y:S01]  /*b910*/  FSETP.GEU.AND P3, PT, R76, -126, PT ;  /* 0xc2fc00004c00780b */ /* 0x000fe20003f6e000 */
[----:B------:R-:W-:-:S03]  /*b920*/  @!P4 FMUL R69, R69, 0.5 ;  /* 0x3f0000004545c820 */ /* 0x000fc60000400000 */
[----:B------:R2:W4:Y:S01]  /*b930*/  MUFU.EX2 R42, R72 ;  /* 0x00000048002a7308 */ /* 0x0005220000000800 */
[----:B-1----:R-:W-:-:S07]  /*b940*/  FFMA R73, R50, UR7, -R80 ;  /* 0x0000000732497c23 */ /* 0x002fce0008000850 */
        /* <DEDUP_REMOVED lines=18> */
[----:B------:R-:W2:Y:S01]  /*ba70*/  MUFU.EX2 R50, R69 ;  /* 0x0000004500327308 */ /* 0x000ea20000000800 */
[----:B-1----:R-:W-:-:S07]  /*ba80*/  FFMA R72, R58, UR7, -R80 ;  /* 0x000000073a487c23 */ /* 0x002fce0008000850 */
[----:B------:R1:W4:Y:S01]  /*ba90*/  MUFU.EX2 R47, R81 ;  /* 0x00000051002f7308 */ /* 0x0003220000000800 */
[----:B---3--:R-:W-:Y:S01]  /*baa0*/  @!P5 FMUL R51, R51, R51 ;  /* 0x000000333333d220 */ /* 0x008fe20000400000 */
[----:B------:R-:W-:Y:S01]  /*bab0*/  FSETP.GEU.AND P5, PT, R84, -126, PT ;  /* 0xc2fc00005400780b */ /* 0x000fe20003fae000 */
[----:B------:R-:W-:Y:S01]  /*bac0*/  @!P3 FMUL R73, R73, 0.5 ;  /* 0x3f0000004949b820 */ /* 0x000fe20000400000 */
[----:B-1----:R-:W-:Y:S01]  /*bad0*/  FFMA R81, R54, UR7, -R80 ;  /* 0x0000000736517c23 */ /* 0x002fe20008000850 */
[----:B--2---:R-:W-:-:S03]  /*bae0*/  @!P6 FMUL R50, R50, R50 ;  /* 0x000000323232e220 */ /* 0x004fc60000400000 */
[----:B------:R1:W2:Y:S01]  /*baf0*/  MUFU.EX2 R54, R73 ;  /* 0x0000004900367308 */ /* 0x0002a20000000800 */
[----:B------:R-:W-:-:S06]  /*bb00*/  FSETP.GEU.AND P6, PT, R81, -126, PT ;  /* 0xc2fc00005100780b */ /* 0x000fcc0003fce000 */
[----:B------:R-:W-:Y:S01]  /*bb10*/  @!P5 FMUL R84, R84, 0.5 ;  /* 0x3f0000005454d820 */ /* 0x000fe20000400000 */
[----:B----4-:R-:W-:Y:S01]  /*bb20*/  @!P4 FMUL R47, R47, R47 ;  /* 0x0000002f2f2fc220 */ /* 0x010fe20000400000 */
[----:B------:R-:W-:Y:S02]  /*bb30*/  FSETP.GEU.AND P4, PT, R76, -126, PT ;  /* 0xc2fc00004c00780b */ /* 0x000fe40003f8e000 */
[----:B------:R3:W4:Y:S01]  /*bb40*/  MUFU.EX2 R58, R84 ;  /* 0x00000054003a7308 */ /* 0x0007220000000800 */
[----:B-1----:R-:W-:-:S02]  /*bb50*/  FFMA R73, R59, UR7, -R80 ;  /* 0x000000073b497c23 */ /* 0x002fc40008000850 */
[----:B------:R-:W-:Y:S01]  /*bb60*/  @!P6 FMUL R81, R81, 0.5 ;  /* 0x3f0000005151e820 */ /* 0x000fe20000400000 */
[----:B--2---:R-:W-:Y:S01]  /*bb70*/  @!P3 FMUL R54, R54, R54 ;  /* 0x000000363636b220 */ /* 0x004fe20000400000 */
[----:B------:R-:W-:Y:S01]  /*bb80*/  FSETP.GEU.AND P3, PT, R72, -126, PT ;  /* 0xc2fc00004800780b */ /* 0x000fe20003f6e000 */
[----:B---3--:R-:W-:-:S05]  /*bb90*/  FFMA R84, R66, UR7, -R80 ;  /* 0x0000000742547c23 */ /* 0x008fca0008000850 */
[----:B------:R-:W-:Y:S01]  /*bba0*/  @!P4 FMUL R76, R76, 0.5 ;  /* 0x3f0000004c4cc820 */ /* 0x000fe20000400000 */
[----:B------:R1:W2:Y:S01]  /*bbb0*/  MUFU.EX2 R69, R81 ;  /* 0x0000005100457308 */ /* 0x0002a20000000800 */
[----:B----4-:R-:W-:-:S07]  /*bbc0*/  @!P5 FMUL R58, R58, R58 ;  /* 0x0000003a3a3ad220 */ /* 0x010fce0000400000 */
[----:B------:R3:W4:Y:S01]  /*bbd0*/  MUFU.EX2 R55, R76 ;  /* 0x0000004c00377308 */ /* 0x0007220000000800 */
[----:B-1----:R-:W-:-:S01]  /*bbe0*/  FFMA R81, R63, UR7, -R80 ;  /* 0x000000073f517c23 */ /* 0x002fc20008000850 */
[----:B------:R-:W-:-:S04]  /*bbf0*/  @!P3 FMUL R72, R72, 0.5 ;  /* 0x3f0000004848b820 */ /* 0x000fc80000400000 */
[----:B------:R-:W-:Y:S02]  /*bc00*/  FSETP.GEU.AND P5, PT, R81, -126, PT ;  /* 0xc2fc00005100780b */ /* 0x000fe40003fae000 */
[----:B------:R-:W1:Y:S01]  /*bc10*/  MUFU.EX2 R59, R72 ;  /* 0x00000048003b7308 */ /* 0x000e620000000800 */
[----:B---3--:R-:W-:-:S01]  /*bc20*/  FFMA R76, R62, UR7, -R80 ;  /* 0x000000073e4c7c23 */ /* 0x008fc20008000850 */
[----:B--2---:R-:W-:-:S04]  /*bc30*/  @!P6 FMUL R69, R69, R69 ;  /* 0x000000454545e220 */ /* 0x004fc80000400000 */
[----:B------:R-:W-:Y:S01]  /*bc40*/  FSETP.GEU.AND P6, PT, R76, -126, PT ;  /* 0xc2fc00004c00780b */ /* 0x000fe20003fce000 */
[----:B----4-:R-:W-:Y:S01]  /*bc50*/  @!P4 FMUL R55, R55, R55 ;  /* 0x000000373737c220 */ /* 0x010fe20000400000 */
[----:B------:R-:W-:-:S03]  /*bc60*/  FSETP.GEU.AND P4, PT, R73, -126, PT ;  /* 0xc2fc00004900780b */ /* 0x000fc60003f8e000 */
[----:B------:R-:W-:-:S04]  /*bc70*/  @!P5 FMUL R81, R81, 0.5 ;  /* 0x3f0000005151d820 */ /* 0x000fc80000400000 */
[----:B------:R2:W3:Y:S01]  /*bc80*/  MUFU.EX2 R66, R81 ;  /* 0x0000005100427308 */ /* 0x0004e20000000800 */
[----:B-1----:R-:W-:Y:S01]  /*bc90*/  @!P3 FMUL R59, R59, R59 ;  /* 0x0000003b3b3bb220 */ /* 0x002fe20000400000 */
[----:B------:R-:W-:Y:S02]  /*bca0*/  FSETP.GEU.AND P3, PT, R84, -126, PT ;  /* 0xc2fc00005400780b */ /* 0x000fe40003f6e000 */
[----:B------:R-:W-:Y:S02]  /*bcb0*/  @!P6 FMUL R76, R76, 0.5 ;  /* 0x3f0000004c4ce820 */ /* 0x000fe40000400000 */
[----:B------:R-:W-:Y:S02]  /*bcc0*/  @!P4 FMUL R73, R73, 0.5 ;  /* 0x3f0000004949c820 */ /* 0x000fe40000400000 */
[----:B------:R1:W4:Y:S01]  /*bcd0*/  MUFU.EX2 R63, R76 ;  /* 0x0000004c003f7308 */ /* 0x0003220000000800 */
[----:B--2---:R-:W-:-:S06]  /*bce0*/  FFMA R81, R74, UR7, -R80 ;  /* 0x000000074a517c23 */ /* 0x004fcc0008000850 */
[----:B------:R-:W-:Y:S01]  /*bcf0*/  @!P3 FMUL R84, R84, 0.5 ;  /* 0x3f0000005454b820 */ /* 0x000fe20000400000 */
[----:B------:R2:W5:Y:S01]  /*bd00*/  MUFU.EX2 R62, R73 ;  /* 0x00000049003e7308 */ /* 0x0005620000000800 */
[----:B-1----:R-:W-:-:S01]  /*bd10*/  FFMA R76, R71, UR7, -R80 ;  /* 0x00000007474c7c23 */ /* 0x002fc20008000850 */
[----:B---3--:R-:W-:-:S04]  /*bd20*/  @!P5 FMUL R66, R66, R66 ;  /* 0x000000424242d220 */ /* 0x008fc80000400000 */
[----:B------:R-:W-:Y:S02]  /*bd30*/  FSETP.GEU.AND P5, PT, R76, -126, PT ;  /* 0xc2fc00004c00780b */ /* 0x000fe40003fae000 */
[----:B------:R1:W3:Y:S01]  /*bd40*/  MUFU.EX2 R67, R84 ;  /* 0x0000005400437308 */ /* 0x0002e20000000800 */
[----:B--2---:R-:W-:-:S01]  /*bd50*/  FFMA R73, R70, UR7, -R80 ;  /* 0x0000000746497c23 */ /* 0x004fc20008000850 */
[----:B----4-:R-:W-:-:S04]  /*bd60*/  @!P6 FMUL R63, R63, R63 ;  /* 0x0000003f3f3fe220 */ /* 0x010fc80000400000 */
[----:B------:R-:W-:Y:S01]  /*bd70*/  FSETP.GEU.AND P6, PT, R73, -126, PT ;  /* 0xc2fc00004900780b */ /* 0x000fe20003fce000 */
[----:B-----5:R-:W-:Y:S01]  /*bd80*/  @!P4 FMUL R62, R62, R62 ;  /* 0x0000003e3e3ec220 */ /* 0x020fe20000400000 */
[----:B------:R-:W-:-:S03]  /*bd90*/  FSETP.GEU.AND P4, PT, R85, -126, PT ;  /* 0xc2fc00005500780b */ /* 0x000fc60003f8e000 */
[----:B------:R-:W-:Y:S01]  /*bda0*/  @!P5 FMUL R76, R76, 0.5 ;  /* 0x3f0000004c4cd820 */ /* 0x000fe20000400000 */
[----:B-1----:R-:W-:-:S01]  /*bdb0*/  FFMA R84, R75, UR7, -R80 ;  /* 0x000000074b547c23 */ /* 0x002fc20008000850 */
[--C-:B------:R-:W-:Y:S01]  /*bdc0*/  FFMA R75, R82, UR7, -R80.reuse ;  /* 0x00000007524b7c23 */ /* 0x100fe20008000850 */
[----:B------:R-:W-:-:S01]  /*bdd0*/  FFMA R82, R83, UR7, -R80 ;  /* 0x0000000753527c23 */ /* 0x000fc20008000850 */
[----:B------:R-:W1:Y:S01]  /*bde0*/  MUFU.EX2 R72, R76 ;  /* 0x0000004c00487308 */ /* 0x000e620000000800 */
[----:B------:R-:W-:-:S01]  /*bdf0*/  FFMA R83, R78, UR7, -R80 ;  /* 0x000000074e537c23 */ /* 0x000fc20008000850 */
[----:B---3--:R-:W-:Y:S01]  /*be00*/  @!P3 FMUL R67, R67, R67 ;  /* 0x000000434343b220 */ /* 0x008fe20000400000 */
[----:B------:R-:W-:Y:S01]  /*be10*/  FSETP.GEU.AND P3, PT, R81, -126, PT ;  /* 0xc2fc00005100780b */ /* 0x000fe20003f6e000 */
[----:B------:R-:W-:Y:S01]  /*be20*/  @!P6 FMUL R73, R73, 0.5 ;  /* 0x3f0000004949e820 */ /* 0x000fe20000400000 */
[----:B------:R-:W-:-:S01]  /*be30*/  FADD R78, R26, R57 ;  /* 0x000000391a4e7221 */ /* 0x000fc20000000000 */
[----:B------:R-:W-:Y:S01]  /*be40*/  F2FP.SATFINITE.E4M3.F32.PACK_AB_MERGE_C R26, RZ, R26, RZ ;  /* 0x0000001aff1a723e */ /* 0x000fe200048070ff */
[----:B------:R-:W-:Y:S01]  /*be50*/  @!P4 FMUL R85, R85, 0.5 ;  /* 0x3f0000005555c820 */ /* 0x000fe20000400000 */
[----:B------:R-:W2:Y:S01]  /*be60*/  MUFU.EX2 R71, R73 ;  /* 0x0000004900477308 */ /* 0x000ea20000000800 */
[----:B------:R-:W-:-:S04]  /*be70*/  F2FP.SATFINITE.E4M3.F32.PACK_AB_MERGE_C R57, RZ, R57, RZ ;  /* 0x00000039ff39723e */ /* 0x000fc800048070ff */
[----:B------:R-:W-:-:S03]  /*be80*/  LOP3.LUT R57, R57, 0xff, RZ, 0xc0, !PT ;  /* 0x000000ff39397812 */ /* 0x000fc600078ec0ff */
[----:B------:R-:W-:Y:S01]  /*be90*/  @!P3 FMUL R81, R81, 0.5 ;  /* 0x3f0000005151b820 */ /* 0x000fe20000400000 */
[----:B------:R3:W4:Y:S01]  /*bea0*/  MUFU.EX2 R70, R85 ;  /* 0x0000005500467308 */ /* 0x0007220000000800 */
[----:B-1----:R-:W-:Y:S01]  /*beb0*/  @!P5 FMUL R72, R72, R72 ;  /* 0x000000484848d220 */ /* 0x002fe20000400000 */
[----:B------:R-:W-:-:S06]  /*bec0*/  FSETP.GEU.AND P5, PT, R82, -126, PT ;  /* 0xc2fc00005200780b */ /* 0x000fcc0003fae000 */
[----:B------:R1:W5:Y:S01]  /*bed0*/  MUFU.EX2 R73, R81 ;  /* 0x0000005100497308 */ /* 0x0003620000000800 */
[----:B--2---:R-:W-:Y:S01]  /*bee0*/  @!P6 FMUL R71, R71, R71 ;  /* 0x000000474747e220 */ /* 0x004fe20000400000 */
[----:B------:R-:W-:Y:S01]  /*bef0*/  FSETP.GEU.AND P6, PT, R75, -126, PT ;  /* 0xc2fc00004b00780b */ /* 0x000fe20003fce000 */
[----:B---3--:R-:W-:-:S01]  /*bf00*/  FFMA R85, R79, UR7, -R80 ;  /* 0x000000074f557c23 */ /* 0x008fc20008000850 */
[----:B------:R-:W-:Y:S01]  /*bf10*/  FADD R80, R23, R52 ;  /* 0x0000003417507221 */ /* 0x000fe20000000000 */
[----:B------:R-:W-:-:S01]  /*bf20*/  FADD R79, R18, R41 ;  /* 0x00000029124f7221 */ /* 0x000fc20000000000 */
[----:B------:R-:W-:Y:S01]  /*bf30*/  F2FP.SATFINITE.E4M3.F32.PACK_AB_MERGE_C R18, RZ, R18, RZ ;  /* 0x00000012ff12723e */ /* 0x000fe200048070ff */
[----:B------:R-:W-:Y:S01]  /*bf40*/  @!P5 FMUL R82, R82, 0.5 ;  /* 0x3f0000005252d820 */ /* 0x000fe20000400000 */
[----:B------:R-:W-:Y:S01]  /*bf50*/  F2FP.SATFINITE.E4M3.F32.PACK_AB_MERGE_C R23, RZ, R23, RZ ;  /* 0x00000017ff17723e */ /* 0x000fe200048070ff */
[----:B----4-:R-:W-:Y:S01]  /*bf60*/  @!P4 FMUL R70, R70, R70 ;  /* 0x000000464646c220 */ /* 0x010fe20000400000 */
[----:B------:R-:W-:Y:S01]  /*bf70*/  FSETP.GEU.AND P4, PT, R84, -126, PT ;  /* 0xc2fc00005400780b */ /* 0x000fe20003f8e000 */
[----:B------:R2:W3:Y:S01]  /*bf80*/  MUFU.EX2 R76, R82 ;  /* 0x00000052004c7308 */ /* 0x0004e20000000800 */
[----:B-1----:R-:W-:-:S01]  /*bf90*/  FADD R81, R19, R44 ;  /* 0x0000002c13517221 */ /* 0x002fc20000000000 */
[----:B------:R-:W-:Y:S01]  /*bfa0*/  FADD R79, R79, R78 ;  /* 0x0000004e4f4f7221 */ /* 0x000fe20000000000 */
[----:B------:R-:W-:-:S01]  /*bfb0*/  FADD R204, R39, R70 ;  /* 0x0000004627cc7221 */ /* 0x000fc20000000000 */
[----:B------:R-:W-:Y:S01]  /*bfc0*/  @!P6 FMUL R75, R75, 0.5 ;  /* 0x3f0000004b4be820 */ /* 0x000fe20000400000 */
[----:B------:R-:W-:-:S01]  /*bfd0*/  FADD R81, R81, R86 ;  /* 0x0000005651517221 */ /* 0x000fc20000000000 */
[----:B-----5:R-:W-:Y:S01]  /*bfe0*/  @!P3 FMUL R73, R73, R73 ;  /* 0x000000494949b220 */ /* 0x020fe20000400000 */
[----:B------:R-:W-:Y:S01]  /*bff0*/  FSETP.GEU.AND P3, PT, R83, -126, PT ;  /* 0xc2fc00005300780b */ /* 0x000fe20003f6e000 */
[----:B------:R-:W-:Y:S01]  /*c000*/  FADD R86, R32, R65 ;  /* 0x0000004120567221 */ /* 0x000fe20000000000 */
[----:B--2---:R-:W-:-:S01]  /*c010*/  FADD R82, R22, R49 ;  /* 0x0000003116527221 */ /* 0x004fc20000000000 */
[----:B------:R-:W1:Y:S01]  /*c020*/  MUFU.EX2 R75, R75 ;  /* 0x0000004b004b7308 */ /* 0x000e620000000800 */
[----:B------:R-:W-:-:S01]  /*c030*/  FADD R206, R46, R73 ;  /* 0x000000492ece7221 */ /* 0x000fc20000000000 */
[----:B------:R-:W-:Y:S01]  /*c040*/  @!P4 FMUL R84, R84, 0.5 ;  /* 0x3f0000005454c820 */ /* 0x000fe20000400000 */
[----:B------:R-:W-:-:S01]  /*c050*/  FADD R82, R82, R77 ;  /* 0x0000004d52527221 */ /* 0x000fc20000000000 */
[----:B------:R-:W-:Y:S01]  /*c060*/  FADD R77, R20, R45 ;  /* 0x0000002d144d7221 */ /* 0x000fe20000000000 */
[----:B------:R-:W-:Y:S01]  /*c070*/  F2FP.SATFINITE.E4M3.F32.PACK_AB_MERGE_C R20, RZ, R20, RZ ;  /* 0x00000014ff14723e */ /* 0x000fe200048070ff */
[----:B---3--:R-:W-:-:S02]  /*c080*/  @!P5 FMUL R76, R76, R76 ;  /* 0x0000004c4c4cd220 */ /* 0x008fc40000400000 */
[----:B------:R2:W3:Y:S01]  /*c090*/  MUFU.EX2 R74, R84 ;  /* 0x00000054004a7308 */ /* 0x0004e20000000800 */
[----:B------:R-:W-:Y:S01]  /*c0a0*/  FSETP.GEU.AND P5, PT, R203, -126, PT ;  /* 0xc2fc0000cb00780b */ /* 0x000fe20003fae000 */
[----:B------:R-:W-:Y:S01]  /*c0b0*/  @!P3 FMUL R83, R83, 0.5 ;  /* 0x3f0000005353b820 */ /* 0x000fe20000400000 */
[----:B------:R-:W-:-:S01]  /*c0c0*/  FADD R207, R55, R76 ;  /* 0x0000004c37cf7221 */ /* 0x000fc20000000000 */
[----:B------:R-:W-:Y:S01]  /*c0d0*/  FADD R79, R79, R82 ;  /* 0x000000524f4f7221 */ /* 0x000fe20000000000 */
[----:B------:R-:W-:Y:S02]  /*c0e0*/  LOP3.LUT R18, R18, 0xff, RZ, 0xc0, !PT ;  /* 0x000000ff12127812 */ /* 0x000fe400078ec0ff */
[----:B------:R-:W-:Y:S01]  /*c0f0*/  FADD R207, R204, R207 ;  /* 0x000000cfcccf7221 */ /* 0x000fe20000000000 */
[----:B------:R4:W5:Y:S01]  /*c100*/  MUFU.EX2 R13, R83 ;  /* 0x00000053000d7308 */ /* 0x0009620000000800 */
[----:B-1----:R-:W-:Y:S01]  /*c110*/  @!P6 FMUL R75, R75, R75 ;  /* 0x0000004b4b4be220 */ /* 0x002fe20000400000 */
[----:B------:R-:W-:Y:S01]  /*c120*/  FSETP.GEU.AND P6, PT, R201, -126, PT ;  /* 0xc2fc0000c900780b */ /* 0x000fe20003fce000 */
[----:B--2---:R-:W-:-:S01]  /*c130*/  FADD R84, R28, R61 ;  /* 0x0000003d1c547221 */ /* 0x004fc20000000000 */
[----:B------:R-:W-:Y:S01]  /*c140*/  F2FP.SATFINITE.E4M3.F32.PACK_AB_MERGE_C R22, RZ, R22, RZ ;  /* 0x00000016ff16723e */ /* 0x000fe200048070ff */
[----:B------:R-:W-:-:S01]  /*c150*/  FADD R208, R54, R75 ;  /* 0x0000004b36d07221 */ /* 0x000fc20000000000 */
[----:B------:R-:W-:Y:S01]  /*c160*/  @!P5 FMUL R203, R203, 0.5 ;  /* 0x3f000000cbcbd820 */ /* 0x000fe20000400000 */
[----:B------:R-:W-:-:S01]  /*c170*/  FADD R87, R77, R84 ;  /* 0x000000544d577221 */ /* 0x000fc20000000000 */
[----:B------:R-:W-:Y:S01]  /*c180*/  FADD R77, R21, R48 ;  /* 0x00000030154d7221 */ /* 0x000fe20000000000 */
[----:B---3--:R-:W-:Y:S01]  /*c190*/  @!P4 FMUL R74, R74, R74 ;  /* 0x0000004a4a4ac220 */ /* 0x008fe20000400000 */
[----:B------:R-:W-:Y:S01]  /*c1a0*/  FSETP.GEU.AND P4, PT, R85, -126, PT ;  /* 0xc2fc00005500780b */ /* 0x000fe20003f8e000 */
[----:B----4-:R-:W-:-:S01]  /*c1b0*/  FADD R83, R36, R17 ;  /* 0x0000001124537221 */ /* 0x010fc20000000000 */
[----:B------:R-:W-:Y:S01]  /*c1c0*/  FADD R86, R77, R86 ;  /* 0x000000564d567221 */ /* 0x000fe20000000000 */
[----:B------:R-:W-:-:S01]  /*c1d0*/  FADD R84, R24, R53 ;  /* 0x0000003518547221 */ /* 0x000fc20000000000 */
[----:B------:R1:W2:Y:S01]  /*c1e0*/  MUFU.EX2 R77, R203 ;  /* 0x000000cb004d7308 */ /* 0x0002a20000000800 */
[----:B------:R-:W-:Y:S01]  /*c1f0*/  @!P6 FMUL R201, R201, 0.5 ;  /* 0x3f000000c9c9e820 */ /* 0x000fe20000400000 */
[----:B------:R-:W-:Y:S01]  /*c200*/  FADD R202, R80, R83 ;  /* 0x0000005350ca7221 */ /* 0x000fe20000000000 */
[----:B------:R-:W-:-:S01]  /*c210*/  FADD R83, R25, R56 ;  /* 0x0000003819537221 */ /* 0x000fc20000000000 */
[----:B------:R-:W-:Y:S01]  /*c220*/  FADD R205, R47, R74 ;  /* 0x0000004a2fcd7221 */ /* 0x000fe20000000000 */
[----:B-----5:R-:W-:Y:S01]  /*c230*/  @!P3 FMUL R13, R13, R13 ;  /* 0x0000000d0d0db220 */ /* 0x020fe20000400000 */
[----:B------:R-:W-:Y:S01]  /*c240*/  FADD R82, R87, R202 ;  /* 0x000000ca57527221 */ /* 0x000fe20000000000 */
[----:B------:R-:W-:Y:S01]  /*c250*/  F2FP.SATFINITE.E4M3.F32.PACK_AB_MERGE_C R87, RZ, R19, RZ ;  /* 0x00000013ff57723e */ /* 0x000fe200048070ff */
[----:B------:R3:W4:Y:S01]  /*c260*/  MUFU.EX2 R80, R201 ;  /* 0x000000c900507308 */ /* 0x0007220000000800 */
[----:B------:R-:W-:Y:S01]  /*c270*/  @!P4 FMUL R85, R85, 0.5 ;  /* 0x3f0000005555c820 */ /* 0x000fe20000400000 */
[----:B------:R-:W-:Y:S01]  /*c280*/  FADD R204, R50, R13 ;  /* 0x0000000d32cc7221 */ /* 0x000fe20000000000 */
[----:B------:R-:W-:Y:S01]  /*c290*/  F2FP.SATFINITE.E4M3.F32.PACK_AB_MERGE_C R21, RZ, R21, RZ ;  /* 0x00000015ff15723e */ /* 0x000fe200048070ff */
[----:B-1----:R-:W-:Y:S01]  /*c2a0*/  FADD R203, R43, R72 ;  /* 0x000000482bcb7221 */ /* 0x002fe20000000000 */
[----:B------:R-:W-:-:S02]  /*c2b0*/  LOP3.LUT R19, R20, 0xffff, RZ, 0xc0, !PT ;  /* 0x0000ffff14137812 */ /* 0x000fc400078ec0ff */
[----:B------:R-:W-:Y:S01]  /*c2c0*/  LOP3.LUT R87, R87, 0xff, RZ, 0xc0, !PT ;  /* 0x000000ff57577812 */ /* 0x000fe200078ec0ff */
[----:B------:R1:W5:Y:S01]  /*c2d0*/  MUFU.EX2 R78, R85 ;  /* 0x00000055004e7308 */ /* 0x0003620000000800 */
[----:B---3--:R-:W-:-:S01]  /*c2e0*/  FADD R201, R38, R67 ;  /* 0x0000004326c97221 */ /* 0x008fc20000000000 */
[----:B--2---:R-:W-:Y:S01]  /*c2f0*/  @!P5 FMUL R77, R77, R77 ;  /* 0x0000004d4d4dd220 */ /* 0x004fe20000400000 */
[----:B------:R-:W-:Y:S02]  /*c300*/  LOP3.LUT R20, R21, 0xffff, RZ, 0xc0, !PT ;  /* 0x0000ffff15147812 */ /* 0x000fe400078ec0ff */
[----:B------:R-:W-:Y:S01]  /*c310*/  FADD R212, R201, R208 ;  /* 0x000000d0c9d47221 */ /* 0x000fe20000000000 */
[----:B------:R-:W-:-:S01]  /*c320*/  FADD R201, R42, R71 ;  /* 0x000000472ac97221 */ /* 0x000fc20000000000 */
[----:B------:R-:W-:Y:S01]  /*c330*/  FADD R208, R58, R77 ;  /* 0x0000004d3ad07221 */ /* 0x000fe20000000000 */
[----:B------:R-:W-:Y:S01]  /*c340*/  F2FP.SATFINITE.E4M3.F32.PACK_AB_MERGE_C R17, RZ, R17, RZ ;  /* 0x00000011ff11723e */ /* 0x000fe200048070ff */
[----:B-1----:R-:W-:Y:S01]  /*c350*/  FADD R85, R37, R68 ;  /* 0x0000004425557221 */ /* 0x002fe20000000000 */
[----:B----4-:R-:W-:Y:S01]  /*c360*/  @!P6 FMUL R80, R80, R80 ;  /* 0x000000505050e220 */ /* 0x010fe20000400000 */
[----:B------:R-:W-:Y:S01]  /*c370*/  FADD R208, R203, R208 ;  /* 0x000000d0cbd07221 */ /* 0x000fe20000000000 */
[----:B------:R-:W-:Y:S01]  /*c380*/  PRMT R19, R19, 0x7604, R18 ;  /* 0x0000760413137816 */ /* 0x000fe20000000012 */
[----:B------:R-:W-:Y:S01]  /*c390*/  FADD R84, R84, R85 ;  /* 0x0000005554547221 */ /* 0x000fe20000000000 */
[----:B------:R-:W-:-:S01]  /*c3a0*/  FADD R85, R83, R200 ;  /* 0x000000c853557221 */ /* 0x000fc20000000000 */
[----:B------:R-:W-:Y:S01]  /*c3b0*/  FADD R83, R30, R59 ;  /* 0x0000003b1e537221 */ /* 0x000fe20000000000 */
[----:B------:R-:W-:-:S01]  /*c3c0*/  FADD R200, R31, R62 ;  /* 0x0000003e1fc87221 */ /* 0x000fc20000000000 */
[----:B-----5:R-:W-:Y:S01]  /*c3d0*/  @!P4 FMUL R78, R78, R78 ;  /* 0x0000004e4e4ec220 */ /* 0x020fe20000400000 */
[----:B------:R-:W-:-:S01]  /*c3e0*/  FADD R21, R86, R85 ;  /* 0x0000005556157221 */ /* 0x000fc20000000000 */
[----:B------:R-:W-:Y:S01]  /*c3f0*/  FADD R209, R83, R206 ;  /* 0x000000ce53d17221 */ /* 0x000fe20000000000 */
[----:B------:R-:W-:-:S01]  /*c400*/  FADD R210, R200, R205 ;  /* 0x000000cdc8d27221 */ /* 0x000fc20000000000 */
[----:B------:R-:W-:Y:S01]  /*c410*/  FADD R83, R34, R63 ;  /* 0x0000003f22537221 */ /* 0x000fe20000000000 */
[----:B------:R-:W-:-:S01]  /*c420*/  FADD R206, R69, R80 ;  /* 0x0000005045ce7221 */ /* 0x000fc20000000000 */
[----:B------:R-:W-:Y:S01]  /*c430*/  FADD R200, R35, R66 ;  /* 0x0000004223c87221 */ /* 0x000fe20000000000 */
[----:B------:R-:W-:-:S01]  /*c440*/  FADD R205, R51, R78 ;  /* 0x0000004e33cd7221 */ /* 0x000fc20000000000 */
[----:B------:R-:W-:Y:S01]  /*c450*/  FADD R204, R83, R204 ;  /* 0x000000cc53cc7221 */ /* 0x000fe20000000000 */
[----:B------:R-:W-:-:S01]  /*c460*/  FADD R201, R201, R206 ;  /* 0x000000cec9c97221 */ /* 0x000fc20000000000 */
[----:B------:R-:W-:Y:S01]  /*c470*/  F2FP.SATFINITE.E4M3.F32.PACK_AB_MERGE_C R24, RZ, R24, RZ ;  /* 0x00000018ff18723e */ /* 0x000fe200048070ff */
[----:B------:R-:W-:-:S01]  /*c480*/  FADD R83, R200, R205 ;  /* 0x000000cdc8537221 */ /* 0x000fc20000000000 */
[----:B------:R-:W-:Y:S01]  /*c490*/  F2FP.SATFINITE.E4M3.F32.PACK_AB_MERGE_C R25, RZ, R25, RZ ;  /* 0x00000019ff19723e */ /* 0x000fe200048070ff */
[----:B------:R-:W-:-:S01]  /*c4a0*/  FADD R84, R81, R84 ;  /* 0x0000005451547221 */ /* 0x000fc20000000000 */
[----:B------:R-:W-:Y:S01]  /*c4b0*/  F2FP.SATFINITE.E4M3.F32.PACK_AB_MERGE_C R86, RZ, R28, RZ ;  /* 0x0000001cff56723e */ /* 0x000fe200048070ff */
[----:B------:R-:W-:-:S01]  /*c4c0*/  FADD R81, R210, R207 ;  /* 0x000000cfd2517221 */ /* 0x000fc20000000000 */
[----:B------:R-:W-:Y:S01]  /*c4d0*/  PRMT R18, R20, 0x7604, R87 ;  /* 0x0000760414127816 */ /* 0x000fe20000000057 */
[----:B------:R-:W-:-:S01]  /*c4e0*/  FADD R20, R209, R212 ;  /* 0x000000d4d1147221 */ /* 0x000fc20000000000 */
[----:B------:R-:W-:Y:S01]  /*c4f0*/  LOP3.LUT R28, R26, 0xff, RZ, 0xc0, !PT ;  /* 0x000000ff1a1c7812 */ /* 0x000fe200078ec0ff */
[----:B------:R-:W-:-:S01]  /*c500*/  FADD R85, R204, R201 ;  /* 0x000000c9cc557221 */ /* 0x000fc20000000000 */
[----:B------:R-:W-:Y:S01]  /*c510*/  FADD R26, R83, R208 ;  /* 0x000000d0531a7221 */ /* 0x000fe20000000000 */
[----:B------:R-:W-:Y:S01]  /*c520*/  LOP3.LUT R17, R17, 0xffff, RZ, 0xc0, !PT ;  /* 0x0000ffff11117812 */ /* 0x000fe200078ec0ff */
[----:B------:R-:W-:Y:S01]  /*c530*/  FADD R82, R82, R21 ;  /* 0x0000001552527221 */ /* 0x000fe20000000000 */
[----:B------:R-:W-:Y:S01]  /*c540*/  F2FP.SATFINITE.E4M3.F32.PACK_AB_MERGE_C R34, RZ, R34, RZ ;  /* 0x00000022ff22723e */ /* 0x000fe200048070ff */
[----:B------:R-:W-:Y:S01]  /*c550*/  FADD R81, R81, R26 ;  /* 0x0000001a51517221 */ /* 0x000fe20000000000 */
[----:B------:R-:W-:Y:S01]  /*c560*/  F2FP.SATFINITE.E4M3.F32.PACK_AB_MERGE_C R35, RZ, R35, RZ ;  /* 0x00000023ff23723e */ /* 0x000fe200048070ff */
[----:B------:R-:W-:Y:S01]  /*c570*/  FADD R20, R20, R85 ;  /* 0x0000005514147221 */ /* 0x000fe20000000000 */
[----:B------:R-:W-:Y:S01]  /*c580*/  LOP3.LUT R22, R22, 0xff, RZ, 0xc0, !PT ;  /* 0x000000ff16167812 */ /* 0x000fe200078ec0ff */
[----:B------:R-:W-:Y:S01]  /*c590*/  FADD R79, R79, R84 ;  /* 0x000000544f4f7221 */ /* 0x000fe20000000000 */
[----:B------:R-:W-:Y:S01]  /*c5a0*/  LOP3.LUT R23, R23, 0xffff, RZ, 0xc0, !PT ;  /* 0x0000ffff17177812 */ /* 0x000fe200078ec0ff */
[----:B------:R-:W-:Y:S01]  /*c5b0*/  FADD R81, R20, R81 ;  /* 0x0000005114517221 */ /* 0x000fe20000000000 */
[----:B------:R-:W-:Y:S01]  /*c5c0*/  LOP3.LUT R24, R24, 0xff, RZ, 0xc0, !PT ;  /* 0x000000ff18187812 */ /* 0x000fe200078ec0ff */
[----:B------:R-:W-:Y:S01]  /*c5d0*/  FADD R82, R79, R82 ;  /* 0x000000524f527221 */ /* 0x000fe20000000000 */
[----:B------:R-:W-:-:S02]  /*c5e0*/  LOP3.LUT R25, R25, 0xffff, RZ, 0xc0, !PT ;  /* 0x0000ffff19197812 */ /* 0x000fc400078ec0ff */
[----:B------:R-:W-:Y:S02]  /*c5f0*/  LOP3.LUT R87, R86, 0xffff, RZ, 0xc0, !PT ;  /* 0x0000ffff56577812 */ /* 0x000fe400078ec0ff */
[----:B------:R-:W-:Y:S02]  /*c600*/  F2FP.SATFINITE.E4M3.F32.PACK_AB_MERGE_C R32, RZ, R32, RZ ;  /* 0x00000020ff20723e */ /* 0x000fe400048070ff */
[----:B------:R-:W-:Y:S02]  /*c610*/  F2FP.SATFINITE.E4M3.F32.PACK_AB_MERGE_C R37, RZ, R37, RZ ;  /* 0x00000025ff25723e */ /* 0x000fe400048070ff */
[----:B------:R-:W-:Y:S01]  /*c620*/  PRMT R64, R17, 0x7604, R64 ;  /* 0x0000760411407816 */ /* 0x000fe20000000040 */
[----:B------:R-:W-:Y:S01]  /*c630*/  IMAD.U32 R17, R34, 0x10000, RZ ;  /* 0x0001000022117824 */ /* 0x000fe200078e00ff */
[----:B------:R-:W-:Y:S02]  /*c640*/  LOP3.LUT R35, R35, 0xffff, RZ, 0xc0, !PT ;  /* 0x0000ffff23237812 */ /* 0x000fe400078ec0ff */
[----:B------:R-:W-:-:S02]  /*c650*/  PRMT R22, R23, 0x7604, R22 ;  /* 0x0000760417167816 */ /* 0x000fc40000000016 */
[----:B------:R-:W-:Y:S01]  /*c660*/  F2FP.SATFINITE.E4M3.F32.PACK_AB_MERGE_C R36, RZ, R36, RZ ;  /* 0x00000024ff24723e */ /* 0x000fe200048070ff */
[----:B------:R-:W-:Y:S01]  /*c670*/  IMAD.SHL.U32 R20, R35, 0x1000000, RZ ;  /* 0x0100000023147824 */ /* 0x000fe200078e00ff */
[----:B------:R-:W-:Y:S02]  /*c680*/  F2FP.SATFINITE.E4M3.F32.PACK_AB_MERGE_C R41, RZ, R41, RZ ;  /* 0x00000029ff29723e */ /* 0x000fe400048070ff */
[----:B------:R-:W-:Y:S02]  /*c690*/  F2FP.SATFINITE.E4M3.F32.PACK_AB_MERGE_C R45, RZ, R45, RZ ;  /* 0x0000002dff2d723e */ /* 0x000fe400048070ff */
[----:B------:R-:W-:Y:S02]  /*c6a0*/  PRMT R24, R25, 0x7604, R24 ;  /* 0x0000760419187816 */ /* 0x000fe40000000018 */
[----:B------:R-:W-:Y:S02]  /*c6b0*/  PRMT R23, R87, 0x7604, R28 ;  /* 0x0000760457177816 */ /* 0x000fe4000000001c */
[----:B------:R-:W-:-:S02]  /*c6c0*/  F2FP.SATFINITE.E4M3.F32.PACK_AB_MERGE_C R46, RZ, R46, RZ ;  /* 0x0000002eff2e723e */ /* 0x000fc400048070ff */
[----:B------:R-:W-:Y:S02]  /*c6d0*/  F2FP.SATFINITE.E4M3.F32.PACK_AB_MERGE_C R47, RZ, R47, RZ ;  /* 0x0000002fff2f723e */ /* 0x000fe400048070ff */
[----:B------:R-:W-:Y:S01]  /*c6e0*/  LOP3.LUT R28, R29, 0xff, RZ, 0xc0, !PT ;  /* 0x000000ff1d1c7812 */ /* 0x000fe200078ec0ff */
[----:B------:R-:W-:Y:S01]  /*c6f0*/  IMAD.U32 R46, R46, 0x10000, RZ ;  /* 0x000100002e2e7824 */ /* 0x000fe200078e00ff */
[----:B------:R-:W-:Y:S02]  /*c700*/  LOP3.LUT R25, R32, 0xffff, RZ, 0xc0, !PT ;  /* 0x0000ffff20197812 */ /* 0x000fe400078ec0ff */
[----:B------:R-:W-:Y:S02]  /*c710*/  LOP3.LUT R32, R37, 0xff, RZ, 0xc0, !PT ;  /* 0x000000ff25207812 */ /* 0x000fe400078ec0ff */
[----:B------:R-:W-:Y:S02]  /*c720*/  LOP3.LUT R29, R40, 0xffff, RZ, 0xc0, !PT ;  /* 0x0000ffff281d7812 */ /* 0x000fe400078ec0ff */
[----:B------:R-:W-:-:S02]  /*c730*/  F2FP.SATFINITE.E4M3.F32.PACK_AB_MERGE_C R59, RZ, R59, RZ ;  /* 0x0000003bff3b723e */ /* 0x000fc400048070ff */
[----:B------:R-:W-:Y:S02]  /*c740*/  LOP3.LUT R36, R36, 0xffff, RZ, 0xc0, !PT ;  /* 0x0000ffff24247812 */ /* 0x000fe400078ec0ff */
[----:B------:R-:W-:Y:S02]  /*c750*/  LOP3.LUT R41, R41, 0xff, RZ, 0xc0, !PT ;  /* 0x000000ff29297812 */ /* 0x000fe400078ec0ff */
[----:B------:R-:W-:Y:S02]  /*c760*/  LOP3.LUT R40, R45, 0xffff, RZ, 0xc0, !PT ;  /* 0x0000ffff2d287812 */ /* 0x000fe400078ec0ff */
[----:B------:R-:W-:Y:S02]  /*c770*/  F2FP.SATFINITE.E4M3.F32.PACK_AB_MERGE_C R38, RZ, R38, RZ ;  /* 0x00000026ff26723e */ /* 0x000fe400048070ff */
[----:B------:R-:W-:Y:S02]  /*c780*/  F2FP.SATFINITE.E4M3.F32.PACK_AB_MERGE_C R44, RZ, R44, RZ ;  /* 0x0000002cff2c723e */ /* 0x000fe400048070ff */
[----:B------:R-:W-:-:S02]  /*c790*/  F2FP.SATFINITE.E4M3.F32.PACK_AB_MERGE_C R48, RZ, R48, RZ ;  /* 0x00000030ff30723e */ /* 0x000fc400048070ff */
[----:B------:R-:W-:Y:S02]  /*c7a0*/  F2FP.SATFINITE.E4M3.F32.PACK_AB_MERGE_C R53, RZ, R53, RZ ;  /* 0x00000035ff35723e */ /* 0x000fe400048070ff */
[----:B------:R-:W-:Y:S02]  /*c7b0*/  F2FP.SATFINITE.E4M3.F32.PACK_AB_MERGE_C R56, RZ, R56, RZ ;  /* 0x00000038ff38723e */ /* 0x000fe400048070ff */
[----:B------:R-:W-:Y:S01]  /*c7c0*/  LOP3.LUT R17, R18, 0xff0000, R17, 0xf8, !PT ;  /* 0x00ff000012117812 */ /* 0x000fe200078ef811 */
[----:B------:R-:W-:Y:S01]  /*c7d0*/  IMAD.U32 R18, R59, 0x10000, RZ ;  /* 0x000100003b127824 */ /* 0x000fe200078e00ff */
[----:B------:R-:W-:Y:S02]  /*c7e0*/  LOP3.LUT R47, R47, 0xffff, RZ, 0xc0, !PT ;  /* 0x0000ffff2f2f7812 */ /* 0x000fe400078ec0ff */
[----:B------:R-:W-:Y:S02]  /*c7f0*/  F2FP.SATFINITE.E4M3.F32.PACK_AB_MERGE_C R61, RZ, R61, RZ ;  /* 0x0000003dff3d723e */ /* 0x000fe400048070ff */
[----:B------:R-:W-:-:S02]  /*c800*/  F2FP.SATFINITE.E4M3.F32.PACK_AB_MERGE_C R68, RZ, R68, RZ ;  /* 0x00000044ff44723e */ /* 0x000fc400048070ff */
[----:B------:R-:W-:Y:S02]  /*c810*/  PRMT R28, R25, 0x7604, R28 ;  /* 0x00007604191c7816 */ /* 0x000fe4000000001c */
[----:B------:R-:W-:Y:S02]  /*c820*/  PRMT R32, R29, 0x7604, R32 ;  /* 0x000076041d207816 */ /* 0x000fe40000000020 */
[----:B------:R-:W-:Y:S02]  /*c830*/  F2FP.SATFINITE.E4M3.F32.PACK_AB_MERGE_C R49, RZ, R49, RZ ;  /* 0x00000031ff31723e */ /* 0x000fe400048070ff */
[----:B------:R-:W-:Y:S02]  /*c840*/  F2FP.SATFINITE.E4M3.F32.PACK_AB_MERGE_C R52, RZ, R52, RZ ;  /* 0x00000034ff34723e */ /* 0x000fe400048070ff */
[----:B------:R-:W-:Y:S02]  /*c850*/  F2FP.SATFINITE.E4M3.F32.PACK_AB_MERGE_C R65, RZ, R65, RZ ;  /* 0x00000041ff41723e */ /* 0x000fe400048070ff */
[----:B------:R-:W-:-:S02]  /*c860*/  F2FP.SATFINITE.E4M3.F32.PACK_AB_MERGE_C R66, RZ, R66, RZ ;  /* 0x00000042ff42723e */ /* 0x000fc400048070ff */
[----:B------:R-:W-:Y:S02]  /*c870*/  PRMT R25, R36, 0x7604, R33 ;  /* 0x0000760424197816 */ /* 0x000fe40000000021 */
[----:B------:R-:W-:Y:S02]  /*c880*/  PRMT R29, R40, 0x7604, R41 ;  /* 0x00007604281d7816 */ /* 0x000fe40000000029 */
[----:B------:R-:W-:Y:S02]  /*c890*/  SHF.L.U32 R21, R38, 0x10, RZ ;  /* 0x0000001026157819 */ /* 0x000fe400000006ff */
[----:B------:R-:W-:Y:S02]  /*c8a0*/  F2FP.SATFINITE.E4M3.F32.PACK_AB_MERGE_C R73, RZ, R73, RZ ;  /* 0x00000049ff49723e */ /* 0x000fe400048070ff */
[----:B------:R-:W-:Y:S02]  /*c8b0*/  LOP3.LUT R36, R44, 0xff, RZ, 0xc0, !PT ;  /* 0x000000ff2c247812 */ /* 0x000fe400078ec0ff */
[----:B------:R-:W-:-:S02]  /*c8c0*/  LOP3.LUT R33, R48, 0xffff, RZ, 0xc0, !PT ;  /* 0x0000ffff30217812 */ /* 0x000fc400078ec0ff */
[----:B------:R-:W-:Y:S02]  /*c8d0*/  LOP3.LUT R40, R53, 0xff, RZ, 0xc0, !PT ;  /* 0x000000ff35287812 */ /* 0x000fe400078ec0ff */
[----:B------:R-:W-:Y:S02]  /*c8e0*/  LOP3.LUT R37, R56, 0xffff, RZ, 0xc0, !PT ;  /* 0x0000ffff38257812 */ /* 0x000fe400078ec0ff */
[----:B------:R-:W-:Y:S02]  /*c8f0*/  F2FP.SATFINITE.E4M3.F32.PACK_AB_MERGE_C R63, RZ, R63, RZ ;  /* 0x0000003fff3f723e */ /* 0x000fe400048070ff */
[----:B------:R-:W-:Y:S02]  /*c900*/  F2FP.SATFINITE.E4M3.F32.PACK_AB_MERGE_C R67, RZ, R67, RZ ;  /* 0x00000043ff43723e */ /* 0x000fe400048070ff */
[----:B------:R-:W-:Y:S02]  /*c910*/  F2FP.SATFINITE.E4M3.F32.PACK_AB_MERGE_C R13, RZ, R13, RZ ;  /* 0x0000000dff0d723e */ /* 0x000fe400048070ff */
[----:B------:R-:W-:Y:S01]  /*c920*/  LOP3.LUT R17, R17, R20, RZ, 0xfc, !PT ;  /* 0x0000001411117212 */ /* 0x000fe200078efcff */
[----:B------:R-:W-:Y:S01]  /*c930*/  IMAD.SHL.U32 R20, R47, 0x1000000, RZ ;  /* 0x010000002f147824 */ /* 0x000fe200078e00ff */
[----:B------:R-:W-:Y:S01]  /*c940*/  FSETP.GEU.AND P3, PT, R16, -126, PT ;  /* 0xc2fc00001000780b */ /* 0x000fe20003f6e000 */
[----:B------:R-:W-:Y:S01]  /*c950*/  IMAD.U32 R13, R13, 0x10000, RZ ;  /* 0x000100000d0d7824 */ /* 0x000fe200078e00ff */
[----:B------:R-:W-:-:S02]  /*c960*/  LOP3.LUT R44, R61, 0xffff, RZ, 0xc0, !PT ;  /* 0x0000ffff3d2c7812 */ /* 0x000fc400078ec0ff */
[----:B------:R-:W-:Y:S02]  /*c970*/  LOP3.LUT R68, R68, 0xff, RZ, 0xc0, !PT ;  /* 0x000000ff44447812 */ /* 0x000fe400078ec0ff */
[----:B------:R-:W-:Y:S02]  /*c980*/  F2FP.SATFINITE.E4M3.F32.PACK_AB_MERGE_C R30, RZ, R30, RZ ;  /* 0x0000001eff1e723e */ /* 0x000fe400048070ff */
[----:B------:R-:W-:Y:S02]  /*c990*/  F2FP.SATFINITE.E4M3.F32.PACK_AB_MERGE_C R42, RZ, R42, RZ ;  /* 0x0000002aff2a723e */ /* 0x000fe400048070ff */
[----:B------:R-:W-:Y:S01]  /*c9a0*/  F2FP.SATFINITE.E4M3.F32.PACK_AB_MERGE_C R39, RZ, R39, RZ ;  /* 0x00000027ff27723e */ /* 0x000fe200048070ff */
[----:B------:R-:W-:Y:S01]  /*c9b0*/  IMAD.U32 R30, R30, 0x10000, RZ ;  /* 0x000100001e1e7824 */ /* 0x000fe200078e00ff */
[----:B------:R-:W-:Y:S01]  /*c9c0*/  LOP3.LUT R49, R49, 0xff, RZ, 0xc0, !PT ;  /* 0x000000ff31317812 */ /* 0x000fe200078ec0ff */
[----:B------:R-:W-:Y:S01]  /*c9d0*/  @!P3 FMUL R16, R16, 0.5 ;  /* 0x3f0000001010b820 */ /* 0x000fe20000400000 */
[----:B------:R-:W-:-:S02]  /*c9e0*/  LOP3.LUT R52, R52, 0xffff, RZ, 0xc0, !PT ;  /* 0x0000ffff34347812 */ /* 0x000fc400078ec0ff */
[----:B------:R-:W-:Y:S02]  /*c9f0*/  LOP3.LUT R65, R65, 0xffff, RZ, 0xc0, !PT ;  /* 0x0000ffff41417812 */ /* 0x000fe400078ec0ff */
[----:B------:R-:W-:Y:S02]  /*ca00*/  LOP3.LUT R23, R23, 0xff0000, R46, 0xf8, !PT ;  /* 0x00ff000017177812 */ /* 0x000fe400078ef82e */
[----:B------:R-:W-:Y:S02]  /*ca10*/  F2FP.SATFINITE.E4M3.F32.PACK_AB_MERGE_C R69, RZ, R69, RZ ;  /* 0x00000045ff45723e */ /* 0x000fe400048070ff */
[----:B------:R-:W-:Y:S02]  /*ca20*/  LOP3.LUT R66, R66, 0xffff, RZ, 0xc0, !PT ;  /* 0x0000ffff42427812 */ /* 0x000fe400078ec0ff */
[----:B------:R-:W-:Y:S01]  /*ca30*/  LOP3.LUT R21, R22, 0xff0000, R21, 0xf8, !PT ;  /* 0x00ff000016157812 */ /* 0x000fe200078ef815 */
[----:B------:R-:W-:Y:S01]  /*ca40*/  IMAD.U32 R22, R73, 0x10000, RZ ;  /* 0x0001000049167824 */ /* 0x000fe200078e00ff */
[----:B------:R-:W-:Y:S01]  /*ca50*/  F2FP.SATFINITE.E4M3.F32.PACK_AB_MERGE_C R31, RZ, R31, RZ ;  /* 0x0000001fff1f723e */ /* 0x000fe200048070ff */
[----:B------:R-:W-:Y:S01]  /*ca60*/  IMAD.U32 R69, R69, 0x10000, RZ ;  /* 0x0001000045457824 */ /* 0x000fe200078e00ff */
[----:B------:R-:W-:-:S02]  /*ca70*/  F2FP.SATFINITE.E4M3.F32.PACK_AB_MERGE_C R58, RZ, R58, RZ ;  /* 0x0000003aff3a723e */ /* 0x000fc400048070ff */
[----:B------:R-:W-:Y:S02]  /*ca80*/  FSETP.GEU.AND P4, PT, R12, -126, PT ;  /* 0xc2fc00000c00780b */ /* 0x000fe40003f8e000 */
[----:B------:R-:W-:Y:S02]  /*ca90*/  PRMT R36, R33, 0x7604, R36 ;  /* 0x0000760421247816 */ /* 0x000fe40000000024 */
[----:B------:R-:W-:Y:S02]  /*caa0*/  PRMT R40, R37, 0x7604, R40 ;  /* 0x0000760425287816 */ /* 0x000fe40000000028 */
[----:B------:R-:W-:Y:S01]  /*cab0*/  LOP3.LUT R29, R29, 0xff0000, R18, 0xf8, !PT ;  /* 0x00ff00001d1d7812 */ /* 0x000fe200078ef812 */
[----:B------:R-:W-:Y:S01]  /*cac0*/  IMAD.U32 R18, R67, 0x10000, RZ ;  /* 0x0001000043127824 */ /* 0x000fe200078e00ff */
[----:B------:R-:W-:Y:S02]  /*cad0*/  F2FP.SATFINITE.E4M3.F32.PACK_AB_MERGE_C R71, RZ, R71, RZ ;  /* 0x00000047ff47723e */ /* 0x000fe400048070ff */
[----:B------:R-:W-:-:S02]  /*cae0*/  SHF.L.U32 R63, R63, 0x10, RZ ;  /* 0x000000103f3f7819 */ /* 0x000fc400000006ff */
[----:B------:R-:W-:Y:S01]  /*caf0*/  F2FP.SATFINITE.E4M3.F32.PACK_AB_MERGE_C R72, RZ, R72, RZ ;  /* 0x00000048ff48723e */ /* 0x000fe200048070ff */
[----:B------:R-:W-:Y:S01]  /*cb00*/  IMAD.U32 R71, R71, 0x10000, RZ ;  /* 0x0001000047477824 */ /* 0x000fe200078e00ff */
[----:B------:R-:W-:Y:S01]  /*cb10*/  PRMT R37, R44, 0x7604, R57 ;  /* 0x000076042c257816 */ /* 0x000fe20000000039 */
[----:B------:R-:W-:Y:S01]  /*cb20*/  @!P4 FMUL R12, R12, 0.5 ;  /* 0x3f0000000c0cc820 */ /* 0x000fe20000400000 */
[----:B------:R-:W-:Y:S01]  /*cb30*/  PRMT R68, R27, 0x7604, R68 ;  /* 0x000076041b447816 */ /* 0x000fe20000000044 */
[----:B------:R-:W-:Y:S01]  /*cb40*/  IMAD.U32 R27, R42, 0x10000, RZ ;  /* 0x000100002a1b7824 */ /* 0x000fe200078e00ff */
[----:B------:R-:W-:Y:S02]  /*cb50*/  LOP3.LUT R39, R39, 0xffff, RZ, 0xc0, !PT ;  /* 0x0000ffff27277812 */ /* 0x000fe400078ec0ff */
[----:B------:R-:W-:Y:S01]  /*cb60*/  PRMT R33, R52, 0x7604, R49 ;  /* 0x0000760434217816 */ /* 0x000fe20000000031 */
[----:B------:R-:W1:Y:S01]  /*cb70*/  MUFU.EX2 R12, R12 ;  /* 0x0000000c000c7308 */ /* 0x000e620000000800 */
[----:B------:R-:W-:-:S02]  /*cb80*/  PRMT R60, R65, 0x7604, R60 ;  /* 0x00007604413c7816 */ /* 0x000fc4000000003c */
[----:B------:R-:W-:Y:S01]  /*cb90*/  LOP3.LUT R20, R23, R20, RZ, 0xfc, !PT ;  /* 0x0000001417147212 */ /* 0x000fe200078efcff */
[----:B------:R-:W-:Y:S01]  /*cba0*/  IMAD.SHL.U32 R23, R66, 0x1000000, RZ ;  /* 0x0100000042177824 */ /* 0x000fe200078e00ff */
[----:B------:R-:W-:Y:S02]  /*cbb0*/  F2FP.SATFINITE.E4M3.F32.PACK_AB_MERGE_C R50, RZ, R50, RZ ;  /* 0x00000032ff32723e */ /* 0x000fe400048070ff */
[----:B------:R-:W-:Y:S02]  /*cbc0*/  LOP3.LUT R31, R31, 0xffff, RZ, 0xc0, !PT ;  /* 0x0000ffff1f1f7812 */ /* 0x000fe400078ec0ff */
[----:B------:R-:W-:Y:S02]  /*cbd0*/  F2FP.SATFINITE.E4M3.F32.PACK_AB_MERGE_C R51, RZ, R51, RZ ;  /* 0x00000033ff33723e */ /* 0x000fe400048070ff */
[----:B------:R-:W-:Y:S02]  /*cbe0*/  LOP3.LUT R58, R58, 0xffff, RZ, 0xc0, !PT ;  /* 0x0000ffff3a3a7812 */ /* 0x000fe400078ec0ff */
[----:B------:R-:W-:-:S02]  /*cbf0*/  LOP3.LUT R36, R36, 0xff0000, R63, 0xf8, !PT ;  /* 0x00ff000024247812 */ /* 0x000fc400078ef83f */
[----:B------:R-:W-:Y:S02]  /*cc00*/  LOP3.LUT R72, R72, 0xffff, RZ, 0xc0, !PT ;  /* 0x0000ffff48487812 */ /* 0x000fe400078ec0ff */
[----:B------:R-:W-:Y:S01]  /*cc10*/  LOP3.LUT R37, R37, 0xff0000, R22, 0xf8, !PT ;  /* 0x00ff000025257812 */ /* 0x000fe200078ef816 */
[----:B------:R-:W-:Y:S01]  /*cc20*/  IMAD.SHL.U32 R22, R39, 0x1000000, RZ ;  /* 0x0100000027167824 */ /* 0x000fe200078e00ff */
[----:B------:R-:W-:Y:S01]  /*cc30*/  F2FP.SATFINITE.E4M3.F32.PACK_AB_MERGE_C R43, RZ, R43, RZ ;  /* 0x0000002bff2b723e */ /* 0x000fe200048070ff */
[----:B-1----:R-:W-:Y:S01]  /*cc40*/  @!P4 FMUL R12, R12, R12 ;  /* 0x0000000c0c0cc220 */ /* 0x002fe20000400000 */
[----:B------:R-:W-:Y:S02]  /*cc50*/  LOP3.LUT R33, R33, 0xff0000, R18, 0xf8, !PT ;  /* 0x00ff000021217812 */ /* 0x000fe400078ef812 */
[----:B------:R-:W-:Y:S01]  /*cc60*/  LOP3.LUT R60, R60, 0xff0000, R13, 0xf8, !PT ;  /* 0x00ff00003c3c7812 */ /* 0x000fe200078ef80d */
[----:B------:R-:W-:Y:S01]  /*cc70*/  FFMA R5, R12, R5, R81 ;  /* 0x000000050c057223 */ /* 0x000fe20000000051 */
[----:B------:R-:W-:Y:S01]  /*cc80*/  F2FP.SATFINITE.E4M3.F32.PACK_AB_MERGE_C R78, RZ, R78, RZ ;  /* 0x0000004eff4e723e */ /* 0x000fe200048070ff */
[-C--:B------:R-:W-:Y:S01]  /*cc90*/  FMUL R186, R186, R12.reuse ;  /* 0x0000000cbaba7220 */ /* 0x080fe20000400000 */
[----:B------:R-:W-:Y:S01]  /*cca0*/  LOP3.LUT R19, R19, 0xff0000, R30, 0xf8, !PT ;  /* 0x00ff000013137812 */ /* 0x000fe200078ef81e */
[-C--:B------:R-:W-:Y:S01]  /*ccb0*/  FMUL R187, R187, R12.reuse ;  /* 0x0000000cbbbb7220 */ /* 0x080fe20000400000 */
[----:B------:R-:W-:Y:S01]  /*ccc0*/  LOP3.LUT R24, R24, 0xff0000, R27, 0xf8, !PT ;  /* 0x00ff000018187812 */ /* 0x000fe200078ef81b */
[----:B------:R-:W-:Y:S01]  /*ccd0*/  IMAD.U32 R27, R50, 0x10000, RZ ;  /* 0x00010000321b7824 */ /* 0x000fe200078e00ff */
[----:B------:R-:W-:Y:S01]  /*cce0*/  SHF.L.U32 R18, R31, 0x18, RZ ;  /* 0x000000181f127819 */ /* 0x000fe200000006ff */
[-C--:B------:R-:W-:Y:S01]  /*ccf0*/  FMUL R190, R190, R12.reuse ;  /* 0x0000000cbebe7220 */ /* 0x080fe20000400000 */
[----:B------:R-:W-:Y:S01]  /*cd00*/  LOP3.LUT R51, R51, 0xffff, RZ, 0xc0, !PT ;  /* 0x0000ffff33337812 */ /* 0x000fe200078ec0ff */
[-C--:B------:R-:W-:Y:S01]  /*cd10*/  FMUL R191, R191, R12.reuse ;  /* 0x0000000cbfbf7220 */ /* 0x080fe20000400000 */
[----:B------:R-:W-:Y:S01]  /*cd20*/  SHF.L.U32 R13, R58, 0x18, RZ ;  /* 0x000000183a0d7819 */ /* 0x000fe200000006ff */
[-C--:B------:R-:W-:Y:S01]  /*cd30*/  FMUL R194, R194, R12.reuse ;  /* 0x0000000cc2c27220 */ /* 0x080fe20000400000 */
[----:B------:R-:W-:Y:S01]  /*cd40*/  LOP3.LUT R32, R32, 0xff0000, R69, 0xf8, !PT ;  /* 0x00ff000020207812 */ /* 0x000fe200078ef845 */
[----:B------:R-:W-:Y:S01]  /*cd50*/  FMUL R195, R195, R12 ;  /* 0x0000000cc3c37220 */ /* 0x000fe20000400000 */
[----:B------:R-:W-:Y:S01]  /*cd60*/  LOP3.LUT R36, R36, R23, RZ, 0xfc, !PT ;  /* 0x0000001724247212 */ /* 0x000fe200078efcff */
[----:B------:R-:W-:Y:S01]  /*cd70*/  IMAD.SHL.U32 R23, R72, 0x1000000, RZ ;  /* 0x0100000048177824 */ /* 0x000fe200078e00ff */
[----:B------:R-:W-:Y:S01]  /*cd80*/  F2FP.SATFINITE.E4M3.F32.PACK_AB_MERGE_C R54, RZ, R54, RZ ;  /* 0x00000036ff36723e */ /* 0x000fe200048070ff */
[-C--:B------:R-:W-:Y:S01]  /*cd90*/  FMUL R198, R198, R12.reuse ;  /* 0x0000000cc6c67220 */ /* 0x080fe20000400000 */
[----:B------:R-:W-:Y:S01]  /*cda0*/  LOP3.LUT R43, R43, 0xffff, RZ, 0xc0, !PT ;  /* 0x0000ffff2b2b7812 */ /* 0x000fe200078ec0ff */
[-C--:B------:R-:W-:Y:S01]  /*cdb0*/  FMUL R199, R199, R12.reuse ;  /* 0x0000000cc7c77220 */ /* 0x080fe20000400000 */
[----:B------:R-:W-:Y:S01]  /*cdc0*/  F2FP.SATFINITE.E4M3.F32.PACK_AB_MERGE_C R55, RZ, R55, RZ ;  /* 0x00000037ff37723e */ /* 0x000fe200048070ff */
[----:B------:R-:W-:Y:S01]  /*cdd0*/  IMAD.U32 R54, R54, 0x10000, RZ ;  /* 0x0001000036367824 */ /* 0x000fe200078e00ff */
[----:B------:R-:W-:Y:S01]  /*cde0*/  LOP3.LUT R40, R40, 0xff0000, R71, 0xf8, !PT ;  /* 0x00ff000028287812 */ /* 0x000fe200078ef847 */
[----:B------:R-:W-:Y:S01]  /*cdf0*/  IMAD.SHL.U32 R43, R43, 0x1000000, RZ ;  /* 0x010000002b2b7824 */ /* 0x000fe200078e00ff */
[----:B------:R-:W-:Y:S01]  /*ce00*/  LOP3.LUT R78, R78, 0xffff, RZ, 0xc0, !PT ;  /* 0x0000ffff4e4e7812 */ /* 0x000fe200078ec0ff */
[-C--:B------:R-:W-:Y:S01]  /*ce10*/  FMUL R170, R170, R12.reuse ;  /* 0x0000000caaaa7220 */ /* 0x080fe20000400000 */
[----:B------:R-:W-:Y:S01]  /*ce20*/  F2FP.SATFINITE.E4M3.F32.PACK_AB_MERGE_C R75, RZ, R75, RZ ;  /* 0x0000004bff4b723e */ /* 0x000fe200048070ff */
[----:B------:R-:W-:Y:S01]  /*ce30*/  FMUL R171, R171, R12 ;  /* 0x0000000cabab7220 */ /* 0x000fe20000400000 */
[----:B------:R-:W-:Y:S01]  /*ce40*/  F2FP.SATFINITE.E4M3.F32.PACK_AB_MERGE_C R80, RZ, R80, RZ ;  /* 0x00000050ff50723e */ /* 0x000fe200048070ff */
[----:B------:R-:W-:Y:S01]  /*ce50*/  FMUL R174, R174, R12 ;  /* 0x0000000caeae7220 */ /* 0x000fe20000400000 */
[----:B------:R-:W-:Y:S01]  /*ce60*/  LOP3.LUT R18, R19, R18, RZ, 0xfc, !PT ;  /* 0x0000001213127212 */ /* 0x000fe200078efcff */
[----:B------:R-:W-:Y:S01]  /*ce70*/  IMAD.U32 R75, R75, 0x10000, RZ ;  /* 0x000100004b4b7824 */ /* 0x000fe200078e00ff */
[----:B------:R-:W-:Y:S01]  /*ce80*/  LOP3.LUT R21, R21, R22, RZ, 0xfc, !PT ;  /* 0x0000001615157212 */ /* 0x000fe200078efcff */
[----:B------:R-:W-:Y:S01]  /*ce90*/  IMAD.SHL.U32 R22, R51, 0x1000000, RZ ;  /* 0x0100000033167824 */ /* 0x000fe200078e00ff */
[----:B------:R-:W-:Y:S01]  /*cea0*/  F2FP.SATFINITE.E4M3.F32.PACK_AB_MERGE_C R62, RZ, R62, RZ ;  /* 0x0000003eff3e723e */ /* 0x000fe200048070ff */
[----:B------:R-:W-:Y:S01]  /*ceb0*/  IMAD.U32 R41, R80, 0x10000, RZ ;  /* 0x0001000050297824 */ /* 0x000fe200078e00ff */
[----:B------:R-:W-:Y:S01]  /*cec0*/  F2FP.SATFINITE.E4M3.F32.PACK_AB_MERGE_C R70, RZ, R70, RZ ;  /* 0x00000046ff46723e */ /* 0x000fe200048070ff */
[----:B------:R-:W-:Y:S01]  /*ced0*/  FMUL R175, R175, R12 ;  /* 0x0000000cafaf7220 */ /* 0x000fe20000400000 */
[----:B------:R-:W-:Y:S01]  /*cee0*/  F2FP.SATFINITE.E4M3.F32.PACK_AB_MERGE_C R74, RZ, R74, RZ ;  /* 0x0000004aff4a723e */ /* 0x000fe200048070ff */
[-C--:B------:R-:W-:Y:S01]  /*cef0*/  FMUL R178, R178, R12.reuse ;  /* 0x0000000cb2b27220 */ /* 0x080fe20000400000 */
[----:B------:R-:W-:Y:S01]  /*cf00*/  F2FP.SATFINITE.E4M3.F32.PACK_AB_MERGE_C R77, RZ, R77, RZ ;  /* 0x0000004dff4d723e */ /* 0x000fe200048070ff */
[-C--:B------:R-:W-:Y:S01]  /*cf10*/  FMUL R179, R179, R12.reuse ;  /* 0x0000000cb3b37220 */ /* 0x080fe20000400000 */
[----:B------:R-:W-:Y:S01]  /*cf20*/  LOP3.LUT R19, R32, R13, RZ, 0xfc, !PT ;  /* 0x0000000d20137212 */ /* 0x000fe200078efcff */
[-C--:B------:R-:W-:Y:S01]  /*cf30*/  FMUL R182, R182, R12.reuse ;  /* 0x0000000cb6b67220 */ /* 0x080fe20000400000 */
[----:B------:R-:W-:Y:S01]  /*cf40*/  LOP3.LUT R27, R28, 0xff0000, R27, 0xf8, !PT ;  /* 0x00ff00001c1b7812 */ /* 0x000fe200078ef81b */
[----:B------:R1:W2:Y:S01]  /*cf50*/  MUFU.EX2 R13, R16 ;  /* 0x00000010000d7308 */ /* 0x0002a20000000800 */
[----:B------:R-:W-:Y:S01]  /*cf60*/  LOP3.LUT R55, R55, 0xffff, RZ, 0xc0, !PT ;  /* 0x0000ffff37377812 */ /* 0x000fe200078ec0ff */
[----:B------:R-:W-:Y:S01]  /*cf70*/  FMUL R183, R183, R12 ;  /* 0x0000000cb7b77220 */ /* 0x000fe20000400000 */
[----:B------:R-:W-:Y:S01]  /*cf80*/  F2FP.SATFINITE.E4M3.F32.PACK_AB_MERGE_C R76, RZ, R76, RZ ;  /* 0x0000004cff4c723e */ /* 0x000fe200048070ff */
[-C--:B------:R-:W-:Y:S01]  /*cf90*/  FMUL R154, R154, R12.reuse ;  /* 0x0000000c9a9a7220 */ /* 0x080fe20000400000 */
[----:B------:R-:W-:Y:S01]  /*cfa0*/  LOP3.LUT R40, R40, R23, RZ, 0xfc, !PT ;  /* 0x0000001728287212 */ /* 0x000fe200078efcff */
[----:B------:R-:W-:Y:S01]  /*cfb0*/  IMAD.SHL.U32 R23, R78, 0x1000000, RZ ;  /* 0x010000004e177824 */ /* 0x000fe200078e00ff */
[----:B------:R-:W-:Y:S01]  /*cfc0*/  LOP3.LUT R62, R62, 0xffff, RZ, 0xc0, !PT ;  /* 0x0000ffff3e3e7812 */ /* 0x000fe200078ec0ff */
[-C--:B------:R-:W-:Y:S01]  /*cfd0*/  FMUL R155, R155, R12.reuse ;  /* 0x0000000c9b9b7220 */ /* 0x080fe20000400000 */
[----:B------:R-:W-:Y:S01]  /*cfe0*/  LOP3.LUT R70, R70, 0xffff, RZ, 0xc0, !PT ;  /* 0x0000ffff46467812 */ /* 0x000fe200078ec0ff */
[----:B------:R-:W-:Y:S01]  /*cff0*/  FMUL R158, R158, R12 ;  /* 0x0000000c9e9e7220 */ /* 0x000fe20000400000 */
[----:B------:R-:W-:Y:S01]  /*d000*/  LOP3.LUT R74, R74, 0xffff, RZ, 0xc0, !PT ;  /* 0x0000ffff4a4a7812 */ /* 0x000fe200078ec0ff */
[----:B------:R-:W-:Y:S01]  /*d010*/  IMAD.SHL.U32 R62, R62, 0x1000000, RZ ;  /* 0x010000003e3e7824 */ /* 0x000fe200078e00ff */
[----:B------:R-:W-:Y:S01]  /*d020*/  LOP3.LUT R77, R77, 0xffff, RZ, 0xc0, !PT ;  /* 0x0000ffff4d4d7812 */ /* 0x000fe200078ec0ff */
[----:B------:R-:W-:Y:S01]  /*d030*/  IMAD.SHL.U32 R70, R70, 0x1000000, RZ ;  /* 0x0100000046467824 */ /* 0x000fe200078e00ff */
[----:B------:R-:W-:Y:S01]  /*d040*/  LOP3.LUT R27, R27, R22, RZ, 0xfc, !PT ;  /* 0x000000161b1b7212 */ /* 0x000fe200078efcff */
[----:B------:R-:W-:Y:S01]  /*d050*/  IMAD.SHL.U32 R22, R55, 0x1000000, RZ ;  /* 0x0100000037167824 */ /* 0x000fe200078e00ff */
[----:B------:R-:W-:Y:S01]  /*d060*/  LOP3.LUT R76, R76, 0xffff, RZ, 0xc0, !PT ;  /* 0x0000ffff4c4c7812 */ /* 0x000fe200078ec0ff */
[----:B------:R-:W-:Y:S01]  /*d070*/  IMAD.SHL.U32 R74, R74, 0x1000000, RZ ;  /* 0x010000004a4a7824 */ /* 0x000fe200078e00ff */
[----:B------:R-:W-:Y:S01]  /*d080*/  LOP3.LUT R25, R25, 0xff0000, R54, 0xf8, !PT ;  /* 0x00ff000019197812 */ /* 0x000fe200078ef836 */
[----:B-1----:R-:W-:Y:S01]  /*d090*/  IMAD.SHL.U32 R16, R77, 0x1000000, RZ ;  /* 0x010000004d107824 */ /* 0x002fe200078e00ff */
[----:B------:R-:W-:Y:S01]  /*d0a0*/  LOP3.LUT R24, R24, R43, RZ, 0xfc, !PT ;  /* 0x0000002b18187212 */ /* 0x000fe200078efcff */
[----:B--2---:R-:W-:Y:S01]  /*d0b0*/  @!P3 FMUL R13, R13, R13 ;  /* 0x0000000d0d0db220 */ /* 0x004fe20000400000 */
[----:B------:R-:W-:Y:S01]  /*d0c0*/  LOP3.LUT R60, R60, R23, RZ, 0xfc, !PT ;  /* 0x000000173c3c7212 */ /* 0x000fe200078efcff */
[----:B------:R-:W-:Y:S01]  /*d0d0*/  FMUL R159, R159, R12 ;  /* 0x0000000c9f9f7220 */ /* 0x000fe20000400000 */
[----:B------:R-:W-:Y:S01]  /*d0e0*/  LOP3.LUT R64, R64, 0xff0000, R75, 0xf8, !PT ;  /* 0x00ff000040407812 */ /* 0x000fe200078ef84b */
[----:B------:R-:W-:Y:S01]  /*d0f0*/  FFMA R6, R13, R6, R82 ;  /* 0x000000060d067223 */ /* 0x000fe20000000052 */
[----:B------:R-:W-:Y:S01]  /*d100*/  LOP3.LUT R41, R68, 0xff0000, R41, 0xf8, !PT ;  /* 0x00ff000044297812 */ /* 0x000fe200078ef829 */
[-C--:B------:R-:W-:Y:S01]  /*d110*/  FMUL R184, R184, R13.reuse ;  /* 0x0000000db8b87220 */ /* 0x080fe20000400000 */
[----:B------:R-:W-:Y:S01]  /*d120*/  SHF.L.U32 R23, R76, 0x18, RZ ;  /* 0x000000184c177819 */ /* 0x000fe200000006ff */
[-C--:B------:R-:W-:Y:S01]  /*d130*/  FMUL R185, R185, R13.reuse ;  /* 0x0000000db9b97220 */ /* 0x080fe20000400000 */
[----:B------:R-:W-:Y:S01]  /*d140*/  SEL R26, R17, R18, P1 ;  /* 0x00000012111a7207 */ /* 0x000fe20000800000 */
[----:B------:R-:W-:Y:S01]  /*d150*/  FMUL R188, R188, R13 ;  /* 0x0000000dbcbc7220 */ /* 0x000fe20000400000 */
[----:B------:R-:W-:Y:S01]  /*d160*/  SEL R17, R18, R17, P1 ;  /* 0x0000001112117207 */ /* 0x000fe20000800000 */
[-C--:B------:R-:W-:Y:S01]  /*d170*/  FMUL R189, R189, R13.reuse ;  /* 0x0000000dbdbd7220 */ /* 0x080fe20000400000 */
[----:B------:R-:W-:Y:S01]  /*d180*/  LOP3.LUT R22, R25, R22, RZ, 0xfc, !PT ;  /* 0x0000001619167212 */ /* 0x000fe200078efcff */
[----:B------:R-:W-:Y:S01]  /*d190*/  FMUL R192, R192, R13 ;  /* 0x0000000dc0c07220 */ /* 0x000fe20000400000 */
[----:B------:R-:W-:Y:S01]  /*d1a0*/  SEL R18, R24, R21, P1 ;  /* 0x0000001518127207 */ /* 0x000fe20000800000 */
[-C--:B------:R-:W-:Y:S01]  /*d1b0*/  FMUL R193, R193, R13.reuse ;  /* 0x0000000dc1c17220 */ /* 0x080fe20000400000 */
[----:B------:R-:W-:Y:S01]  /*d1c0*/  SEL R21, R21, R24, P1 ;  /* 0x0000001815157207 */ /* 0x000fe20000800000 */
[-C--:B------:R-:W-:Y:S01]  /*d1d0*/  FMUL R196, R196, R13.reuse ;  /* 0x0000000dc4c47220 */ /* 0x080fe20000400000 */
[----:B------:R-:W-:Y:S01]  /*d1e0*/  LOP3.LUT R29, R29, R62, RZ, 0xfc, !PT ;  /* 0x0000003e1d1d7212 */ /* 0x000fe200078efcff */
[-C--:B------:R-:W-:Y:S01]  /*d1f0*/  FMUL R197, R197, R13.reuse ;  /* 0x0000000dc5c57220 */ /* 0x080fe20000400000 */
[----:B------:R-:W-:Y:S01]  /*d200*/  LOP3.LUT R33, R33, R70, RZ, 0xfc, !PT ;  /* 0x0000004621217212 */ /* 0x000fe200078efcff */
[-C--:B------:R-:W-:Y:S01]  /*d210*/  FMUL R168, R168, R13.reuse ;  /* 0x0000000da8a87220 */ /* 0x080fe20000400000 */
        /* <DEDUP_REMOVED lines=30> */
[----:B------:R-:W-:Y:S01]  /*d400*/  SHF.L.U32 R16, R4, 0x1f, RZ ;  /* 0x0000001f04107819 */ /* 0x000fe200000006ff */
[-C--:B------:R-:W-:Y:S01]  /*d410*/  FMUL R136, R136, R13.reuse ;  /* 0x0000000d88887220 */ /* 0x080fe20000400000 */
        /* <DEDUP_REMOVED lines=30> */
[----:B------:R-:W-:Y:S01]  /*d600*/  FMUL R101, R101, R13 ;  /* 0x0000000d65657220 */ /* 0x000fe20000400000 */
[----:B------:R1:W2:Y:S01]  /*d610*/  SYNCS.PHASECHK.TRANS64.TRYWAIT P3, [UR10+0x2a000], R16 ;  /* 0x02a00010ff0075a7 */ /* 0x0002a2000806014a */
[----:B------:R1:W3:Y:S01]  /*d620*/  SHFL.IDX PT, R26, R26, R9, 0x1c1f ;  /* 0x001c1f091a1a7589 */ /* 0x0002e200000e0000 */
[-C--:B------:R-:W-:Y:S01]  /*d630*/  FMUL R162, R162, R12.reuse ;  /* 0x0000000ca2a27220 */ /* 0x080fe20000400000 */
[-C--:B------:R-:W-:Y:S01]  /*d640*/  FMUL R163, R163, R12.reuse ;  /* 0x0000000ca3a37220 */ /* 0x080fe20000400000 */
[-C--:B------:R-:W-:Y:S01]  /*d650*/  FMUL R166, R166, R12.reuse ;  /* 0x0000000ca6a67220 */ /* 0x080fe20000400000 */
[----:B------:R1:W4:Y:S01]  /*d660*/  SHFL.IDX PT, R17, R17, R10, 0x1c1f ;  /* 0x001c1f0a11117589 */ /* 0x00032200000e0000 */
[-C--:B------:R-:W-:Y:S01]  /*d670*/  FMUL R167, R167, R12.reuse ;  /* 0x0000000ca7a77220 */ /* 0x080fe20000400000 */
[-C--:B------:R-:W-:Y:S01]  /*d680*/  FMUL R138, R138, R12.reuse ;  /* 0x0000000c8a8a7220 */ /* 0x080fe20000400000 */
[-C--:B------:R-:W-:Y:S01]  /*d690*/  FMUL R139, R139, R12.reuse ;  /* 0x0000000c8b8b7220 */ /* 0x080fe20000400000 */
[----:B------:R1:W1:Y:S01]  /*d6a0*/  SHFL.IDX PT, R18, R18, R9, 0x1c1f ;  /* 0x001c1f0912127589 */ /* 0x00026200000e0000 */
        /* <DEDUP_REMOVED lines=38> */
[----:B------:R-:W-:Y:S01]  /*d910*/  FMUL R103, R103, R12 ;  /* 0x0000000c67677220 */ /* 0x000fe20000400000 */
[----:B------:R1:W1:Y:S04]  /*d920*/  SHFL.IDX PT, R30, R30, R9, 0x1c1f ;  /* 0x001c1f091e1e7589 */ /* 0x00026800000e0000 */
[----:B------:R1:W1:Y:S04]  /*d930*/  SHFL.IDX PT, R37, R37, R10, 0x1c1f ;  /* 0x001c1f0a25257589 */ /* 0x00026800000e0000 */
[----:B------:R1:W1:Y:S04]  /*d940*/  SHFL.IDX PT, R32, R32, R9, 0x1c1f ;  /* 0x001c1f0920207589 */ /* 0x00026800000e0000 */
[----:B------:R1:W1:Y:S01]  /*d950*/  SHFL.IDX PT, R23, R23, R10, 0x1c1f ;  /* 0x001c1f0a17177589 */ /* 0x00026200000e0000 */
[----:B--234-:R-:W-:Y:S05]  /*d960*/  @!P0 BRA `(.L_x_39) ;  /* 0x0000000000048947 */ /* 0x01cfea0003800000 */
[----:B------:R-:W-:Y:S01]  /*d970*/  BPT.TRAP 0x1 ;  /* 0x000000040000795c */ /* 0x000fe20000300000 */
.L_x_39:
[----:B------:R-:W-:Y:S05]  /*d980*/  @P3 BRA `(.L_x_40) ;  /* 0x0000000000083947 */ /* 0x000fea0003800000 */
[----:B------:R-:W2:Y:S02]  /*d990*/  SYNCS.PHASECHK.TRANS64.TRYWAIT P3, [UR10+0x2a000], R16 ;  /* 0x02a00010ff0075a7 */ /* 0x000ea4000806014a */
[----:B--2---:R-:W-:Y:S05]  /*d9a0*/  @!P3 BRA `(.L_x_41) ;  /* 0x0000005000d0b947 */ /* 0x004fea0003800000 */
.L_x_40:
[CCC-:B-1----:R-:W-:Y:S01]  /*d9b0*/  PRMT R24, R26.reuse, R8.reuse, R17.reuse ;  /* 0x000000081a187216 */ /* 0x1c2fe20000000011 */
[----:B------:R-:W-:Y:S01]  /*d9c0*/  UIMAD UR10, UR6, 0x700, UR4 ;  /* 0x00000700060a78a4 */ /* 0x000fe2000f8e0204 */
[-C--:B--2---:R-:W-:Y:S01]  /*d9d0*/  PRMT R25, R26, R7.reuse, R17 ;  /* 0x000000071a197216 */ /* 0x084fe20000000011 */
[----:B------:R-:W-:Y:S01]  /*d9e0*/  UMOV UR11, 0x40000040 ;  /* 0x40000040000b7882 */ /* 0x000fe20000000000 */
[C-C-:B------:R-:W-:Y:S01]  /*d9f0*/  PRMT R26, R18.reuse, R8, R21.reuse ;  /* 0x00000008121a7216 */ /* 0x140fe20000000015 */
[----:B------:R-:W-:Y:S01]  /*da00*/  UIADD3 UR14, UR10, 0x100, URZ ;  /* 0x000001000a0e7890 */ /* 0x000fe2000fffe03f */
[----:B------:R-:W-:Y:S01]  /*da10*/  PRMT R27, R18, R7, R21 ;  /* 0x00000007121b7216 */ /* 0x000fe20000000015 */
[----:B------:R-:W-:Y:S01]  /*da20*/  UMOV UR15, 0x40000040 ;  /* 0x40000040000f7882 */ /* 0x000fe20000000000 */
[----:B------:R-:W-:Y:S02]  /*da30*/  UIADD3 UR18, UR10, 0x200, URZ ;  /* 0x000002000a127890 */ /* 0x000fe4000fffe03f */
[----:B------:R-:W-:Y:S01]  /*da40*/  WARPGROUP.ARRIVE ;  /* 0x00000000000079c5 */ /* 0x000fe20000000000 */
[----:B------:R-:W-:Y:S01]  /*da50*/  UMOV UR19, 0x40000040 ;  /* 0x4000004000137882 */ /* 0x000fe20000000000 */
[----:B------:R-:W-:Y:S01]  /*da60*/  UIADD3 UR22, UR10, 0x300, URZ ;  /* 0x000003000a167890 */ /* 0x000fe2000fffe03f */
[----:B------:R-:W-:Y:S01]  /*da70*/  UMOV UR23, 0x40000040 ;  /* 0x4000004000177882 */ /* 0x000fe20000000000 */
[----:B------:R-:W-:-:S02]  /*da80*/  UIADD3 UR26, UR10, 0x400, URZ ;  /* 0x000004000a1a7890 */ /* 0x000fc4000fffe03f */
[----:B------:R-:W-:Y:S01]  /*da90*/  QGMMA.64x32x32.F32.E4M3.E4M3 R184, R24, gdesc[UR8], R184, gsb0 ;  /* 0x0060000818b87df3 */ /* 0x000fe200080008b8 */
[----:B------:R-:W-:Y:S01]  /*daa0*/  UMOV UR27, 0x40000040 ;  /* 0x40000040001b7882 */ /* 0x000fe20000000000 */
        /* <DEDUP_REMOVED lines=32> */
[CCC-:B------:R-:W-:Y:S02]  /*dcb0*/  PRMT R24, R13.reuse, R8.reuse, R34.reuse ;  /* 0x000000080d187216 */ /* 0x1c0fe40000000022 */
[-C--:B------:R-:W-:Y:S02]  /*dcc0*/  PRMT R25, R13, R7.reuse, R34 ;  /* 0x000000070d197216 */ /* 0x080fe40000000022 */
[C-C-:B------:R-:W-:Y:S02]  /*dcd0*/  PRMT R26, R20.reuse, R8, R19.reuse ;  /* 0x00000008141a7216 */ /* 0x140fe40000000013 */
[----:B------:R-:W-:-:S04]  /*dce0*/  PRMT R27, R20, R7, R19 ;  /* 0x00000007141b7216 */ /* 0x000fc80000000013 */
        /* <DEDUP_REMOVED lines=106> */
.L_x_42:
[----:B------:R-:W-:-:S04]  /*e390*/  ULEA UR10, UR5, UR36, 0x3 ;  /* 0x00000024050a7291 */ /* 0x000fc8000f8e183f */
[----:B------:R-:W-:-:S04]  /*e3a0*/  UIADD3 UR10, UR10, 0x2a028, URZ ;  /* 0x0002a0280a0a7890 */ /* 0x000fc8000fffe03f */
[----:B------:R-:W-:-:S09]  /*e3b0*/  UPRMT UR10, URZ, 0x654, UR10 ;  /* 0x000006543f0a7896 */ /* 0x000fd2000800000a */
[----:B------:R-:W-:Y:S01]  /*e3c0*/  SYNCS.ARRIVE.TRANS64.RED.A1T0 RZ, [UR10], RZ ;  /* 0x000000ffffff79a7 */ /* 0x000fe2000810040a */
[----:B------:R-:W-:Y:S05]  /*e3d0*/  @P2 BRA `(.L_x_43) ;  /* 0x0000000000042947 */ /* 0x000fea0003800000 */
[----:B------:R-:W-:Y:S01]  /*e3e0*/  BPT.TRAP 0x1 ;  /* 0x000000040000795c */ /* 0x000fe20000300000 */
.L_x_43:
[----:B------:R-:W-:-:S04]  /*e3f0*/  UIADD3 UR5, UR5, 0x1, URZ ;  /* 0x0000000105057890 */ /* 0x000fc8000fffe03f */
[----:B------:R-:W-:-:S04]  /*e400*/  UISETP.NE.AND UP0, UPT, UR5, 0x5, UPT ;  /* 0x000000050500788c */ /* 0x000fc8000bf05270 */
[----:B------:R-:W-:Y:S01]  /*e410*/  USEL UR10, UR5, URZ, UP0 ;  /* 0x0000003f050a7287 */ /* 0x000fe20008000000 */
[----:B------:R-:W-:Y:S11]  /*e420*/  @!P0 BRA `(.L_x_44) ;  /* 0x0000000000048947 */ /* 0x000ff60003800000 */
[----:B------:R-:W-:Y:S01]  /*e430*/  BPT.TRAP 0x1 ;  /* 0x000000040000795c */ /* 0x000fe20000300000 */
.L_x_44:
[----:B------:R-:W-:-:S04]  /*e440*/  ULEA UR5, UR10, UR36, 0x3 ;  /* 0x000000240a057291 */ /* 0x000fc8000f8e183f */
[----:B------:R-:W-:-:S04]  /*e450*/  UIADD3 UR5, UR5, 0x2a028, URZ ;  /* 0x0002a02805057890 */ /* 0x000fc8000fffe03f */
[----:B------:R-:W-:-:S09]  /*e460*/  UPRMT UR5, URZ, 0x654, UR5 ;  /* 0x000006543f057896 */ /* 0x000fd20008000005 */
[----:B------:R-:W-:Y:S01]  /*e470*/  SYNCS.ARRIVE.TRANS64.RED.A1T0 RZ, [UR5], RZ ;  /* 0x000000ffffff79a7 */ /* 0x000fe20008100405 */
[----:B------:R-:W-:Y:S05]  /*e480*/  @P2 BRA `(.L_x_45) ;  /* 0x0000000000042947 */ /* 0x000fea0003800000 */
[----:B------:R-:W-:Y:S01]  /*e490*/  BPT.TRAP 0x1 ;  /* 0x000000040000795c */ /* 0x000fe20000300000 */
.L_x_45:
        /* <DEDUP_REMOVED lines=14> */
.L_x_35:
[----:B------:R-:W2:Y:S01]  /*e580*/  SHFL.BFLY PT, R3, R6, 0x1, 0x1f ;  /* 0x0c201f0006037f89 */ /* 0x000ea200000e0000 */
[----:B------:R-:W-:Y:S01]  /*e590*/  BSSY B0, `(.L_x_47) ;  /* 0x0000024000007945 */ /* 0x000fe20003800000 */
[----:B------:R-:W-:Y:S01]  /*e5a0*/  IMAD.MOV.U32 R4, RZ, RZ, 0x7f800000 ;  /* 0x7f800000ff047424 */ /* 0x000fe200078e00ff */
[----:B------:R-:W-:Y:S01]  /*e5b0*/  MOV R8, 0x3f800000 ;  /* 0x3f80000000087802 */ /* 0x000fe20000000f00 */
[----:B------:R-:W1:Y:S01]  /*e5c0*/  SHFL.BFLY PT, R0, R5, 0x1, 0x1f ;  /* 0x0c201f0005007f89 */ /* 0x000e6200000e0000 */
[----:B--2---:R-:W-:Y:S01]  /*e5d0*/  FADD R3, R3, R6 ;  /* 0x0000000603037221 */ /* 0x004fe20000000000 */
[----:B------:R-:W-:Y:S02]  /*e5e0*/  IMAD.MOV.U32 R6, RZ, RZ, 0x7f800000 ;  /* 0x7f800000ff067424 */ /* 0x000fe400078e00ff */
[----:B-1----:R-:W-:Y:S02]  /*e5f0*/  FADD R16, R0, R5 ;  /* 0x0000000500107221 */ /* 0x002fe40000000000 */
[----:B------:R-:W1:Y:S01]  /*e600*/  SHFL.BFLY PT, R2, R3, 0x2, 0x1f ;  /* 0x0c401f0003027f89 */ /* 0x000e6200000e0000 */
[----:B------:R-:W-:-:S03]  /*e610*/  IMAD.MOV.U32 R0, RZ, RZ, 0x3f800000 ;  /* 0x3f800000ff007424 */ /* 0x000fc600078e00ff */
[----:B------:R-:W2:Y:S01]  /*e620*/  SHFL.BFLY PT, R17, R16, 0x2, 0x1f ;  /* 0x0c401f0010117f89 */ /* 0x000ea200000e0000 */
[C---:B-1----:R-:W-:Y:S01]  /*e630*/  FSETP.NE.AND P0, PT, R3.reuse, -R2, PT ;  /* 0x800000020300720b */ /* 0x042fe20003f05000 */
[----:B------:R-:W-:Y:S01]  /*e640*/  FADD R2, R3, R2 ;  /* 0x0000000203027221 */ /* 0x000fe20000000000 */
[----:B--2---:R-:W-:-:S11]  /*e650*/  FADD R7, R16, R17 ;  /* 0x0000001110077221 */ /* 0x004fd60000000000 */
[----:B------:R-:W-:Y:S05]  /*e660*/  @!P0 BRA `(.L_x_48) ;  /* 0x0000000000588947 */ /* 0x000fea0003800000 */
[----:B------:R-:W-:Y:S01]  /*e670*/  IMAD.MOV.U32 R5, RZ, RZ, R2 ;  /* 0x000000ffff057224 */ /* 0x000fe200078e0002 */
[----:B------:R-:W-:Y:S03]  /*e680*/  BSSY B1, `(.L_x_49) ;  /* 0x000000d000017945 */ /* 0x000fe60003800000 */
[----:B------:R-:W-:-:S05]  /*e690*/  VIADD R0, R5, 0x1800000 ;  /* 0x0180000005007836 */ /* 0x000fca0000000000 */
[----:B------:R-:W-:-:S04]  /*e6a0*/  LOP3.LUT R0, R0, 0x7f800000, RZ, 0xc0, !PT ;  /* 0x7f80000000007812 */ /* 0x000fc800078ec0ff */
[----:B------:R-:W-:-:S13]  /*e6b0*/  ISETP.GT.U32.AND P0, PT, R0, 0x1ffffff, PT ;  /* 0x01ffffff0000780c */ /* 0x000fda0003f04070 */
[----:B------:R-:W-:Y:S05]  /*e6c0*/  @P0 BRA `(.L_x_50) ;  /* 0x0000000000100947 */ /* 0x000fea0003800000 */
[----:B------:R-:W-:Y:S01]  /*e6d0*/  IMAD.MOV.U32 R2, RZ, RZ, R5 ;  /* 0x000000ffff027224 */ /* 0x000fe200078e0005 */
[----:B------:R-:W-:-:S07]  /*e6e0*/  MOV R13, 0xe700 ;  /* 0x0000e700000d7802 */ /* 0x000fce0000000f00 */
[----:B------:R-:W-:Y:S05]  /*e6f0*/  CALL.REL.NOINC `($__internal_0_$__cuda_sm20_rcp_rn_f32_slowpath) ;  /* 0x0000004800247944 */ /* 0x000fea0003c00000 */
[----:B------:R-:W-:Y:S05]  /*e700*/  BRA `(.L_x_51) ;  /* 0x0000000000107947 */ /* 0x000fea0003800000 */
.L_x_50:
[----:B------:R-:W1:Y:S02]  /*e710*/  MUFU.RCP R0, R5 ;  /* 0x0000000500007308 */ /* 0x000e640000001000 */
[----:B-1----:R-:W-:-:S04]  /*e720*/  FFMA R2, R5, R0, -1 ;  /* 0xbf80000005027423 */ /* 0x002fc80000000000 */
[----:B------:R-:W-:-:S04]  /*e730*/  FADD.FTZ R3, -R2, -RZ ;  /* 0x800000ff02037221 */ /* 0x000fc80000010100 */
[----:B------:R-:W-:-:S07]  /*e740*/  FFMA R0, R0, R3, R0 ;  /* 0x0000000300007223 */ /* 0x000fce0000000000 */
.L_x_51:
[----:B------:R-:W-:Y:S05]  /*e750*/  BSYNC B1 ;  /* 0x0000000000017941 */ /* 0x000fea0003800000 */
.L_x_49:
[----:B------:R-:W-:Y:S01]  /*e760*/  FSETP.GEU.AND P0, PT, |R5|, 1.175494350822287508e-38, PT ;  /* 0x008000000500780b */ /* 0x000fe20003f0e200 */
[----:B------:R-:W-:-:S12]  /*e770*/  ULDC UR4, c[0x0][0x600] ;  /* 0x0001800000047ab9 */ /* 0x000fd80000000800 */
[----:B------:R-:W-:-:S04]  /*e780*/  @!P0 FMUL R5, R5, 16777216 ;  /* 0x4b80000005058820 */ /* 0x000fc80000400000 */
[----:B------:R-:W1:Y:S02]  /*e790*/  MUFU.LG2 R2, R5 ;  /* 0x0000000500027308 */ /* 0x000e640000000c00 */
[----:B-1----:R-:W-:-:S04]  /*e7a0*/  @!P0 FADD R2, R2, -24 ;  /* 0xc1c0000002028421 */ /* 0x002fc80000000000 */
[----:B------:R-:W-:-:S04]  /*e7b0*/  FMUL R3, R2, 0.69314718246459960938 ;  /* 0x3f31721802037820 */ /* 0x000fc80000400000 */
[----:B------:R-:W-:-:S07]  /*e7c0*/  FFMA R6, R14, UR4, R3 ;  /* 0x000000040e067c23 */ /* 0x000fce0008000003 */
.L_x_48:
[----:B------:R-:W-:Y:S05]  /*e7d0*/  BSYNC B0 ;  /* 0x0000000000007941 */ /* 0x000fea0003800000 */
.L_x_47:
[----:B------:R-:W-:Y:S01]  /*e7e0*/  FSETP.NE.AND P0, PT, R16, -R17, PT ;  /* 0x800000111000720b */ /* 0x000fe20003f05000 */
[----:B------:R-:W-:Y:S01]  /*e7f0*/  ULDC UR4, c[0x0][0x608] ;  /* 0x0001820000047ab9 */ /* 0x000fe20000000800 */
[----:B------:R-:W-:Y:S01]  /*e800*/  BSSY B0, `(.L_x_52) ;  /* 0x0000051000007945 */ /* 0x000fe20003800000 */
[----:B------:R-:W-:-:S04]  /*e810*/  FMUL R0, R0, UR4 ;  /* 0x0000000400007c20 */ /* 0x000fc80008400000 */
        /* <DEDUP_REMOVED lines=56> */
[----:B------:R-:W-:Y:S06]  /*eba0*/  @!P0 BRA `(.L_x_53) ;  /* 0x0000000000588947 */ /* 0x000fec0003800000 */
[----:B------:R-:W-:Y:S01]  /*ebb0*/  VIADD R0, R7, 0x1800000 ;  /* 0x0180000007007836 */ /* 0x000fe20000000000 */
[----:B------:R-:W-:Y:S04]  /*ebc0*/  BSSY B1, `(.L_x_54) ;  /* 0x000000d000017945 */ /* 0x000fe80003800000 */
[----:B------:R-:W-:-:S04]  /*ebd0*/  LOP3.LUT R0, R0, 0x7f800000, RZ, 0xc0, !PT ;  /* 0x7f80000000007812 */ /* 0x000fc800078ec0ff */
[----:B------:R-:W-:-:S13]  /*ebe0*/  ISETP.GT.U32.AND P0, PT, R0, 0x1ffffff, PT ;  /* 0x01ffffff0000780c */ /* 0x000fda0003f04070 */
[----:B------:R-:W-:Y:S05]  /*ebf0*/  @P0 BRA `(.L_x_55) ;  /* 0x0000000000140947 */ /* 0x000fea0003800000 */
[----:B------:R-:W-:Y:S02]  /*ec00*/  MOV R2, R7 ;  /* 0x0000000700027202 */ /* 0x000fe40000000f00 */
[----:B------:R-:W-:-:S07]  /*ec10*/  MOV R13, 0xec30 ;  /* 0x0000ec30000d7802 */ /* 0x000fce0000000f00 */
[----:B------:R-:W-:Y:S05]  /*ec20*/  CALL.REL.NOINC `($__internal_0_$__cuda_sm20_rcp_rn_f32_slowpath) ;  /* 0x0000004000d87944 */ /* 0x000fea0003c00000 */
[----:B------:R-:W-:Y:S01]  /*ec30*/  IMAD.MOV.U32 R8, RZ, RZ, R0 ;  /* 0x000000ffff087224 */ /* 0x000fe200078e0000 */
[----:B------:R-:W-:Y:S06]  /*ec40*/  BRA `(.L_x_56) ;  /* 0x0000000000107947 */ /* 0x000fec0003800000 */
.L_x_55:
[----:B------:R-:W1:Y:S02]  /*ec50*/  MUFU.RCP R8, R7 ;  /* 0x0000000700087308 */ /* 0x000e640000001000 */
[----:B-1----:R-:W-:-:S04]  /*ec60*/  FFMA R0, R7, R8, -1 ;  /* 0xbf80000007007423 */ /* 0x002fc80000000008 */
[----:B------:R-:W-:-:S04]  /*ec70*/  FADD.FTZ R3, -R0, -RZ ;  /* 0x800000ff00037221 */ /* 0x000fc80000010100 */
[----:B------:R-:W-:-:S07]  /*ec80*/  FFMA R8, R8, R3, R8 ;  /* 0x0000000308087223 */ /* 0x000fce0000000008 */
.L_x_56:
[----:B------:R-:W-:Y:S05]  /*ec90*/  BSYNC B1 ;  /* 0x0000000000017941 */ /* 0x000fea0003800000 */
.L_x_54:
[----:B------:R-:W-:Y:S01]  /*eca0*/  FSETP.GEU.AND P0, PT, |R7|, 1.175494350822287508e-38, PT ;  /* 0x008000000700780b */ /* 0x000fe20003f0e200 */
[----:B------:R-:W-:-:S12]  /*ecb0*/  ULDC UR4, c[0x0][0x600] ;  /* 0x0001800000047ab9 */ /* 0x000fd80000000800 */
[----:B------:R-:W-:-:S04]  /*ecc0*/  @!P0 FMUL R7, R7, 16777216 ;  /* 0x4b80000007078820 */ /* 0x000fc80000400000 */
[----:B------:R-:W1:Y:S02]  /*ecd0*/  MUFU.LG2 R0, R7 ;  /* 0x0000000700007308 */ /* 0x000e640000000c00 */
[----:B-1----:R-:W-:-:S04]  /*ece0*/  @!P0 FADD R0, R0, -24 ;  /* 0xc1c0000000008421 */ /* 0x002fc80000000000 */
[----:B------:R-:W-:-:S04]  /*ecf0*/  FMUL R0, R0, 0.69314718246459960938 ;  /* 0x3f31721800007820 */ /* 0x000fc80000400000 */
[----:B------:R-:W-:-:S07]  /*ed00*/  FFMA R4, R15, UR4, R0 ;  /* 0x000000040f047c23 */ /* 0x000fce0008000000 */
.L_x_53:
[----:B------:R-:W-:Y:S05]  /*ed10*/  BSYNC B0 ;  /* 0x0000000000007941 */ /* 0x000fea0003800000 */
.L_x_52:
[----:B------:R-:W-:Y:S01]  /*ed20*/  UISETP.NE.AND UP0, UPT, UR38, 0x1, UPT ;  /* 0x000000012600788c */ /* 0x000fe2000bf05270 */
[----:B------:R-:W1:Y:S01]  /*ed30*/  S2R R23, SR_TID.X ;  /* 0x0000000000177919 */ /* 0x000e620000002100 */
[----:B------:R-:W-:Y:S02]  /*ed40*/  ULDC UR4, c[0x0][0x608] ;  /* 0x0001820000047ab9 */ /* 0x000fe40000000800 */
[----:B------:R-:W-:Y:S01]  /*ed50*/  FMUL R8, R8, UR4 ;  /* 0x0000000408087c20 */ /* 0x000fe20008400000 */
[----:B------:R-:W-:-:S03]  /*ed60*/  USEL UR4, URZ, 0x1, UP0 ;  /* 0x000000013f047887 */ /* 0x000fc60008000000 */
[-C--:B------:R-:W-:Y:S01]  /*ed70*/  FMUL R186, R186, R8.reuse ;  /* 0x00000008baba7220 */ /* 0x080fe20000400000 */
[-C--:B------:R-:W-:Y:S01]  /*ed80*/  FMUL R34, R187, R8.reuse ;  /* 0x00000008bb227220 */ /* 0x080fe20000400000 */
[-C--:B------:R-:W-:Y:S01]  /*ed90*/  FMUL R190, R190, R8.reuse ;  /* 0x00000008bebe7220 */ /* 0x080fe20000400000 */
[----:B------:R-:W-:Y:S02]  /*eda0*/  IMAD.U32 R0, RZ, RZ, UR4 ;  /* 0x00000004ff007e24 */ /* 0x000fe4000f8e00ff */
[-C--:B------:R-:W-:Y:S01]  /*edb0*/  FMUL R32, R191, R8.reuse ;  /* 0x00000008bf207220 */ /* 0x080fe20000400000 */
[-C--:B------:R-:W-:Y:S01]  /*edc0*/  FMUL R194, R194, R8.reuse ;  /* 0x00000008c2c27220 */ /* 0x080fe20000400000 */
[-C--:B------:R-:W-:Y:S01]  /*edd0*/  FMUL R30, R195, R8.reuse ;  /* 0x00000008c31e7220 */ /* 0x080fe20000400000 */
[-C--:B------:R-:W-:Y:S01]  /*ede0*/  FMUL R198, R198, R8.reuse ;  /* 0x00000008c6c67220 */ /* 0x080fe20000400000 */
[----:B------:R-:W-:Y:S01]  /*edf0*/  SHF.L.U32 R0, R0, 0x1f, RZ ;  /* 0x0000001f00007819 */ /* 0x000fe200000006ff */
[-C--:B------:R-:W-:Y:S01]  /*ee00*/  FMUL R26, R199, R8.reuse ;  /* 0x00000008c71a7220 */ /* 0x080fe20000400000 */
[-C--:B------:R-:W-:Y:S01]  /*ee10*/  FMUL R170, R170, R8.reuse ;  /* 0x00000008aaaa7220 */ /* 0x080fe20000400000 */
[-C--:B------:R-:W-:Y:S01]  /*ee20*/  FMUL R28, R171, R8.reuse ;  /* 0x00000008ab1c7220 */ /* 0x080fe20000400000 */
[----:B------:R-:W2:Y:S01]  /*ee30*/  SYNCS.PHASECHK.TRANS64.TRYWAIT P0, [UR39+0x8], R0 ;  /* 0x00000800ff0075a7 */ /* 0x000ea20008000167 */
        /* <DEDUP_REMOVED lines=22> */
[----:B-1----:R-:W-:Y:S01]  /*efa0*/  LOP3.LUT P1, RZ, R23, 0x3, RZ, 0xc0, !PT ;  /* 0x0000000317ff7812 */ /* 0x002fe2000782c0ff */
        /* <DEDUP_REMOVED lines=8> */
[----:B------:R-:W-:Y:S01]  /*f030*/  LOP3.LUT R19, R23, 0x7f, RZ, 0xc0, !PT ;  /* 0x0000007f17137812 */ /* 0x000fe200078ec0ff */
[----:B--2---:R-:W-:Y:S06]  /*f040*/  @!P0 BRA `(.L_x_57) ;  /* 0x0000003c00408947 */ /* 0x004fec0003800000 */
.L_x_117:
[----:B------:R-:W-:Y:S01]  /*f050*/  ULDC.64 UR10, c[0x0][0x208] ;  /* 0x00008200000a7ab9 */ /* 0x000fe20000000a00 */
[----:B------:R-:W-:Y:S01]  /*f060*/  BSSY B0, `(.L_x_58) ;  /* 0x0000019000007945 */ /* 0x000fe20003800000 */
[----:B------:R-:W-:Y:S02]  /*f070*/  SHF.R.U32.HI R23, RZ, 0x2, R23 ;  /* 0x00000002ff177819 */ /* 0x000fe40000011617 */
[----:B------:R-:W-:Y:S01]  /*f080*/  SHF.R.U32.HI R25, RZ, 0x5, R19 ;  /* 0x00000005ff197819 */ /* 0x000fe20000011613 */
[----:B------:R-:W-:Y:S06]  /*f090*/  @P1 BRA `(.L_x_59) ;  /* 0x0000000000541947 */ /* 0x000fec0003800000 */
[----:B------:R-:W2:Y:S01]  /*f0a0*/  S2UR UR4, SR_CTAID.Y ;  /* 0x00000000000479c3 */ /* 0x000ea20000002600 */
[----:B-1----:R-:W-:Y:S01]  /*f0b0*/  IMAD.SHL.U32 R3, R25, 0x10, RZ ;  /* 0x0000001019037824 */ /* 0x002fe200078e00ff */
[----:B------:R-:W-:Y:S01]  /*f0c0*/  LOP3.LUT R0, R23, 0x7, RZ, 0xc0, !PT ;  /* 0x0000000717007812 */ /* 0x000fe200078ec0ff */
[----:B------:R-:W-:Y:S01]  /*f0d0*/  USHF.L.U32 UR8, UR37, 0x6, URZ ;  /* 0x0000000625087899 */ /* 0x000fe2000800063f */
[----:B------:R-:W-:Y:S02]  /*f0e0*/  ULDC.64 UR6, c[0x0][0x688] ;  /* 0x0001a20000067ab9 */ /* 0x000fe40000000a00 */
[----:B------:R-:W-:Y:S02]  /*f0f0*/  LOP3.LUT R0, R3, 0xfffffff0, R0, 0xe2, !PT ;  /* 0xfffffff003007812 */ /* 0x000fe400078ee200 */
[----:B------:R-:W1:Y:S03]  /*f100*/  S2UR UR5, SR_CTAID.Z ;  /* 0x00000000000579c3 */ /* 0x000e660000002700 */
[----:B------:R-:W-:-:S04]  /*f110*/  VIADD R3, R0, UR8 ;  /* 0x0000000800037c36 */ /* 0x000fc80008000000 */
[----:B------:R-:W-:Y:S01]  /*f120*/  VIADD R2, R3, 0x8 ;  /* 0x0000000803027836 */ /* 0x000fe20000000000 */
[----:B--2---:R-:W-:-:S04]  /*f130*/  UIMAD UR4, UR4, UR6, UR8 ;  /* 0x00000006040472a4 */ /* 0x004fc8000f8e0208 */
[----:B-1----:R-:W-:-:S03]  /*f140*/  UIMAD UR4, UR5, UR7, UR4 ;  /* 0x00000007050472a4 */ /* 0x002fc6000f8e0204 */
[----:B------:R-:W-:Y:S02]  /*f150*/  ULDC UR5, c[0x0][0x288] ;  /* 0x0000a20000057ab9 */ /* 0x000fe40000000800 */
[----:B------:R-:W-:Y:S02]  /*f160*/  ISETP.GE.U32.AND P0, PT, R3, UR5, PT ;  /* 0x0000000503007c0c */ /* 0x000fe4000bf06070 */
[----:B------:R-:W-:Y:S02]  /*f170*/  IADD3 R0, P2, R0, UR4, RZ ;  /* 0x0000000400007c10 */ /* 0x000fe4000ff5e0ff */
[----:B------:R-:W-:Y:S01]  /*f180*/  ISETP.GE.U32.AND P1, PT, R2, UR5, PT ;  /* 0x0000000502007c0c */ /* 0x000fe2000bf26070 */
[----:B------:R-:W-:Y:S02]  /*f190*/  ULDC.64 UR4, c[0x0][0x680] ;  /* 0x0001a00000047ab9 */ /* 0x000fe40000000a00 */
[----:B------:R-:W-:Y:S01]  /*f1a0*/  IMAD.X R3, RZ, RZ, RZ, P2 ;  /* 0x000000ffff037224 */ /* 0x000fe200010e06ff */
[----:B------:R-:W-:-:S04]  /*f1b0*/  LEA R2, P2, R0, UR4, 0x2 ;  /* 0x0000000400027c11 */ /* 0x000fc8000f8410ff */
[----:B------:R-:W-:-:S05]  /*f1c0*/  LEA.HI.X R3, R0, UR5, R3, 0x2, P2 ;  /* 0x0000000500037c11 */ /* 0x000fca00090f1403 */
[----:B------:R2:W-:Y:S04]  /*f1d0*/  @!P0 STG.E desc[UR10][R2.64], R6 ;  /* 0x0000000602008986 */ /* 0x0005e8000c10190a */
[----:B------:R2:W-:Y:S02]  /*f1e0*/  @!P1 STG.E desc[UR10][R2.64+0x20], R4 ;  /* 0x0000200402009986 */ /* 0x0005e4000c10190a */
.L_x_59:
[----:B------:R-:W-:Y:S05]  /*f1f0*/  BSYNC B0 ;  /* 0x0000000000007941 */ /* 0x000fea0003800000 */
.L_x_58:
[----:B------:R-:W-:Y:S01]  /*f200*/  ULDC.64 UR4, c[0x0][0x730] ;  /* 0x0001cc0000047ab9 */ /* 0x000fe20000000a00 */
[-C--:B------:R-:W-:Y:S01]  /*f210*/  FMUL R106, R106, R8.reuse ;  /* 0x000000086a6a7220 */ /* 0x080fe20000400000 */
[----:B------:R-:W-:Y:S01]  /*f220*/  ISETP.NE.U32.AND P0, PT, RZ, UR4, PT ;  /* 0x00000004ff007c0c */ /* 0x000fe2000bf05070 */
[-C--:B------:R-:W-:Y:S01]  /*f230*/  FMUL R107, R107, R8.reuse ;  /* 0x000000086b6b7220 */ /* 0x080fe20000400000 */
[-C--:B------:R-:W-:Y:S01]  /*f240*/  FMUL R110, R110, R8.reuse ;  /* 0x000000086e6e7220 */ /* 0x080fe20000400000 */
[-C--:B------:R-:W-:Y:S01]  /*f250*/  FMUL R111, R111, R8.reuse ;  /* 0x000000086f6f7220 */ /* 0x080fe20000400000 */
[----:B------:R-:W-:Y:S01]  /*f260*/  ISETP.NE.AND.EX P0, PT, RZ, UR5, PT, P0 ;  /* 0x00000005ff007c0c */ /* 0x000fe2000bf05300 */
        /* <DEDUP_REMOVED lines=12> */
[----:B------:R-:W-:Y:S06]  /*f330*/  @P0 BRA `(.L_x_60) ;  /* 0x0000000000200947 */ /* 0x000fec0003800000 */
[----:B------:R-:W-:Y:S02]  /*f340*/  ULDC.64 UR4, c[0x0][0x728] ;  /* 0x0001ca0000047ab9 */ /* 0x000fe40000000a00 */
[----:B------:R-:W-:-:S04]  /*f350*/  ISETP.NE.U32.AND P0, PT, RZ, UR4, PT ;  /* 0x00000004ff007c0c */ /* 0x000fc8000bf05070 */
[----:B------:R-:W-:-:S13]  /*f360*/  ISETP.NE.AND.EX P0, PT, RZ, UR5, PT, P0 ;  /* 0x00000005ff007c0c */ /* 0x000fda000bf05300 */
[----:B------:R-:W-:Y:S05]  /*f370*/  @!P0 BRA `(.L_x_61) ;  /* 0x00000000000c8947 */ /* 0x000fea0003800000 */
[----:B-12---:R-:W1:Y:S02]  /*f380*/  LDC.64 R2, c[0x0][0x728] ;  /* 0x0001ca00ff027b82 */ /* 0x006e640000000a00 */
[----:B-1----:R4:W5:Y:S01]  /*f390*/  LDG.E R17, desc[UR10][R2.64] ;  /* 0x0000000a02117981 */ /* 0x002962000c1e1900 */
[----:B------:R-:W-:Y:S05]  /*f3a0*/  BRA `(.L_x_60) ;  /* 0x0000000000047947 */ /* 0x000fea0003800000 */
.L_x_61:
[----:B------:R-:W3:Y:S02]  /*f3b0*/  LDC R17, c[0x0][0x720] ;  /* 0x0001c800ff117b82 */ /* 0x000ee40000000800 */
.L_x_60:
[----:B-1----:R-:W-:-:S04]  /*f3c0*/  MOV R0, RZ ;  /* 0x000000ff00007202 */ /* 0x002fc80000000f00 */
[----:B------:R-:W-:-:S13]  /*f3d0*/  LOP3.LUT P0, RZ, R0, 0x9f, RZ, 0xc0, !PT ;  /* 0x0000009f00ff7812 */ /* 0x000fda000780c0ff */
[----:B------:R-:W-:Y:S05]  /*f3e0*/  @!P0 BRA `(.L_x_62) ;  /* 0x0000000000408947 */ /* 0x000fea0003800000 */
[----:B--2-4-:R-:W-:Y:S01]  /*f3f0*/  MOV R2, 0x0 ;  /* 0x0000000000027802 */ /* 0x014fe20000000f00 */
[----:B------:R-:W-:Y:S01]  /*f400*/  ULDC.64 UR4, c[0x4][0x70] ;  /* 0x01001c0000047ab9 */ /* 0x000fe20000000a00 */
[----:B------:R-:W-:Y:S01]  /*f410*/  ULDC.64 UR6, c[0x4][0x8] ;  /* 0x0100020000067ab9 */ /* 0x000fe20000000a00 */
[----:B------:R-:W-:Y:S01]  /*f420*/  MOV R4, UR4 ;  /* 0x0000000400047c02 */ /* 0x000fe20008000f00 */
[----:B------:R-:W-:Y:S01]  /*f430*/  IMAD.U32 R5, RZ, RZ, UR5 ;  /* 0x00000005ff057e24 */ /* 0x000fe2000f8e00ff */
[----:B------:R-:W-:Y:S01]  /*f440*/  ULDC.64 UR4, c[0x4][0x78] ;  /* 0x01001e0000047ab9 */ /* 0x000fe20000000a00 */
[----:B------:R-:W1:Y:S01]  /*f450*/  LDC.64 R2, c[0x4][R2] ;  /* 0x0100000002027b82 */ /* 0x000e620000000a00 */
[----:B------:R-:W-:Y:S01]  /*f460*/  IMAD.U32 R6, RZ, RZ, UR4 ;  /* 0x00000004ff067e24 */ /* 0x000fe2000f8e00ff */
[----:B------:R-:W-:Y:S01]  /*f470*/  MOV R12, 0x1 ;  /* 0x00000001000c7802 */ /* 0x000fe20000000f00 */
[----:B------:R-:W-:Y:S02]  /*f480*/  IMAD.U32 R7, RZ, RZ, UR5 ;  /* 0x00000005ff077e24 */ /* 0x000fe4000f8e00ff */
[----:B------:R-:W-:-:S02]  /*f490*/  IMAD.U32 R10, RZ, RZ, UR6 ;  /* 0x00000006ff0a7e24 */ /* 0x000fc4000f8e00ff */
[----:B------:R-:W-:Y:S02]  /*f4a0*/  IMAD.U32 R11, RZ, RZ, UR7 ;  /* 0x00000007ff0b7e24 */ /* 0x000fe4000f8e00ff */
[----:B------:R-:W-:Y:S02]  /*f4b0*/  IMAD.MOV.U32 R8, RZ, RZ, 0x70 ;  /* 0x00000070ff087424 */ /* 0x000fe400078e00ff */
[----:B------:R-:W-:-:S07]  /*f4c0*/  IMAD.MOV.U32 R13, RZ, RZ, RZ ;  /* 0x000000ffff0d7224 */ /* 0x000fce00078e00ff */
[----:B------:R-:W-:-:S07]  /*f4d0*/  LEPC R20, `(.L_x_62) ;  /* 0x000000001014794e */ /* 0x000fce0000000000 */
[----:B-1-3-5:R-:W-:Y:S05]  /*f4e0*/  CALL.ABS.NOINC R2 ;  /* 0x0000000002007343 */ /* 0x02afea0003c00000 */
.L_x_62:
[----:B------:R-:W-:Y:S02]  /*f4f0*/  IMAD.U32 R16, RZ, RZ, UR36 ;  /* 0x00000024ff107e24 */ /* 0x000fe4000f8e00ff */
[----:B--2-4-:R-:W-:-:S04]  /*f500*/  IMAD.U32 R3, RZ, RZ, UR38 ;  /* 0x00000026ff037e24 */ /* 0x014fc8000f8e00ff */
[----:B------:R-:W-:-:S04]  /*f510*/  IMAD R16, R3, 0x1100, R16 ;  /* 0x0000110003107824 */ /* 0x000fc800078e0210 */
[----:B------:R-:W-:-:S05]  /*f520*/  VIADD R0, R16, 0xffffef00 ;  /* 0xffffef0010007836 */ /* 0x000fca0000000000 */
[----:B------:R-:W-:-:S13]  /*f530*/  LOP3.LUT P0, RZ, R0, 0x90, RZ, 0xc0, !PT ;  /* 0x0000009000ff7812 */ /* 0x000fda000780c0ff */
[----:B------:R-:W-:Y:S05]  /*f540*/  @!P0 BRA `(.L_x_63) ;  /* 0x0000000000408947 */ /* 0x000fea0003800000 */
[----:B------:R-:W-:Y:S01]  /*f550*/  MOV R2, 0x0 ;  /* 0x0000000000027802 */ /* 0x000fe20000000f00 */
[----:B------:R-:W-:Y:S01]  /*f560*/  ULDC.64 UR4, c[0x4][0x70] ;  /* 0x01001c0000047ab9 */ /* 0x000fe20000000a00 */
[----:B------:R-:W-:Y:S01]  /*f570*/  ULDC.64 UR6, c[0x4][0x78] ;  /* 0x01001e0000067ab9 */ /* 0x000fe20000000a00 */
[----:B------:R-:W-:Y:S01]  /*f580*/  IMAD.U32 R4, RZ, RZ, UR4 ;  /* 0x00000004ff047e24 */ /* 0x000fe2000f8e00ff */
[----:B------:R-:W-:Y:S01]  /*f590*/  MOV R6, UR6 ;  /* 0x0000000600067c02 */ /* 0x000fe20008000f00 */
[----:B------:R-:W-:Y:S01]  /*f5a0*/  IMAD.U32 R5, RZ, RZ, UR5 ;  /* 0x00000005ff057e24 */ /* 0x000fe2000f8e00ff */
[----:B------:R-:W1:Y:S01]  /*f5b0*/  LDC.64 R2, c[0x4][R2] ;  /* 0x0100000002027b82 */ /* 0x000e620000000a00 */
[----:B------:R-:W-:Y:S01]  /*f5c0*/  ULDC.64 UR4, c[0x4][0x10] ;  /* 0x0100040000047ab9 */ /* 0x000fe20000000a00 */
[----:B------:R-:W-:Y:S02]  /*f5d0*/  IMAD.U32 R7, RZ, RZ, UR7 ;  /* 0x00000007ff077e24 */ /* 0x000fe4000f8e00ff */
[----:B------:R-:W-:-:S02]  /*f5e0*/  IMAD.U32 R10, RZ, RZ, UR4 ;  /* 0x00000004ff0a7e24 */ /* 0x000fc4000f8e00ff */
[----:B------:R-:W-:Y:S02]  /*f5f0*/  IMAD.U32 R11, RZ, RZ, UR5 ;  /* 0x00000005ff0b7e24 */ /* 0x000fe4000f8e00ff */
[----:B------:R-:W-:Y:S02]  /*f600*/  IMAD.MOV.U32 R8, RZ, RZ, 0x70 ;  /* 0x00000070ff087424 */ /* 0x000fe400078e00ff */
[----:B------:R-:W-:Y:S02]  /*f610*/  IMAD.MOV.U32 R12, RZ, RZ, 0x1 ;  /* 0x00000001ff0c7424 */ /* 0x000fe400078e00ff */
[----:B------:R-:W-:-:S07]  /*f620*/  IMAD.MOV.U32 R13, RZ, RZ, RZ ;  /* 0x000000ffff0d7224 */ /* 0x000fce00078e00ff */
[----:B------:R-:W-:-:S07]  /*f630*/  LEPC R20, `(.L_x_63) ;  /* 0x000000001014794e */ /* 0x000fce0000000000 */
[----:B-1-3-5:R-:W-:Y:S05]  /*f640*/  CALL.ABS.NOINC R2 ;  /* 0x0000000002007343 */ /* 0x02afea0003c00000 */
.L_x_63:
[----:B------:R-:W1:Y:S01]  /*f650*/  S2R R5, SR_TID.X ;  /* 0x0000000000057919 */ /* 0x000e620000002100 */
[----:B------:R-:W-:Y:S01]  /*f660*/  ULDC.64 UR4, c[0x0][0x730] ;  /* 0x0001cc0000047ab9 */ /* 0x000fe20000000a00 */
[----:B------:R-:W-:Y:S01]  /*f670*/  IMAD.SHL.U32 R23, R23, 0x20, RZ ;  /* 0x0000002017177824 */ /* 0x000fe200078e00ff */
[----:B------:R-:W-:Y:S01]  /*f680*/  ISETP.NE.U32.AND P0, PT, RZ, UR4, PT ;  /* 0x00000004ff007c0c */ /* 0x000fe2000bf05070 */
[----:B------:R-:W-:-:S03]  /*f690*/  VIADD R19, R19, 0x1f ;  /* 0x0000001f13137836 */ /* 0x000fc60000000000 */
[----:B------:R-:W-:Y:S02]  /*f6a0*/  ISETP.NE.AND.EX P0, PT, RZ, UR5, PT, P0 ;  /* 0x00000005ff007c0c */ /* 0x000fe4000bf05300 */
[----:B------:R-:W-:-:S11]  /*f6b0*/  ISETP.GT.U32.AND P1, PT, R19, 0x3e, PT ;  /* 0x0000003e1300780c */ /* 0x000fd60003f24070 */
[----:B---3-5:R-:W2:Y:S01]  /*f6c0*/  @P0 LDC R17, c[0x0][0x720] ;  /* 0x0001c800ff110b82 */ /* 0x028ea20000000800 */
[C---:B-1----:R-:W-:Y:S01]  /*f6d0*/  SHF.L.U32 R0, R5.reuse, 0x1, RZ ;  /* 0x0000000105007819 */ /* 0x042fe200000006ff */
[----:B------:R-:W-:-:S03]  /*f6e0*/  IMAD.SHL.U32 R2, R5, 0x8, RZ ;  /* 0x0000000805027824 */ /* 0x000fc600078e00ff */
[----:B------:R-:W-:Y:S02]  /*f6f0*/  LOP3.LUT R0, R0, 0x6, RZ, 0xc0, !PT ;  /* 0x0000000600007812 */ /* 0x000fe400078ec0ff */
[----:B------:R-:W-:-:S03]  /*f700*/  LOP3.LUT R2, R2, 0x80, RZ, 0xc0, !PT ;  /* 0x0000008002027812 */ /* 0x000fc600078ec0ff */
[----:B------:R-:W-:Y:S01]  /*f710*/  IMAD R25, R25, 0x200, R0 ;  /* 0x0000020019197824 */ /* 0x000fe200078e0200 */
[--C-:B------:R-:W-:Y:S02]  /*f720*/  LOP3.LUT R3, R2, 0x10, R5.reuse, 0xf8, !PT ;  /* 0x0000001002037812 */ /* 0x100fe400078ef805 */
[----:B------:R-:W-:Y:S01]  /*f730*/  SHF.R.U32.HI R0, RZ, 0x4, R5 ;  /* 0x00000004ff007819 */ /* 0x000fe20000011605 */
[-C--:B--2---:R-:W-:Y:S01]  /*f740*/  FMUL R184, R184, R17.reuse ;  /* 0x00000011b8b87220 */ /* 0x084fe20000400000 */
[----:B------:R-:W-:Y:S01]  /*f750*/  LOP3.LUT R2, R23, 0x60, RZ, 0xc0, !PT ;  /* 0x0000006017027812 */ /* 0x000fe200078ec0ff */
[-C--:B------:R-:W-:Y:S01]  /*f760*/  FMUL R185, R185, R17.reuse ;  /* 0x00000011b9b97220 */ /* 0x080fe20000400000 */
[----:B------:R-:W-:Y:S01]  /*f770*/  LOP3.LUT P0, RZ, R0, 0x1, RZ, 0xc0, !PT ;  /* 0x0000000100ff7812 */ /* 0x000fe2000780c0ff */
[----:B------:R-:W-:Y:S01]  /*f780*/  FMUL R186, R186, R17 ;  /* 0x00000011baba7220 */ /* 0x000fe20000400000 */
[----:B------:R-:W-:Y:S01]  /*f790*/  IADD3 R3, R3, R25, R2 ;  /* 0x0000001903037210 */ /* 0x000fe20007ffe002 */
[-C--:B------:R-:W-:Y:S01]  /*f7a0*/  FMUL R188, R188, R17.reuse ;  /* 0x00000011bcbc7220 */ /* 0x080fe20000400000 */
[-C--:B------:R-:W-:Y:S01]  /*f7b0*/  FMUL R189, R189, R17.reuse ;  /* 0x00000011bdbd7220 */ /* 0x080fe20000400000 */
[-C--:B------:R-:W-:Y:S01]  /*f7c0*/  FMUL R190, R190, R17.reuse ;  /* 0x00000011bebe7220 */ /* 0x080fe20000400000 */
[----:B------:R-:W-:Y:S01]  /*f7d0*/  FMUL R5, R32, R17 ;  /* 0x0000001120057220 */ /* 0x000fe20000400000 */
[----:B------:R-:W-:-:S02]  /*f7e0*/  IMAD.IADD R0, R16, 0x1, R3 ;  /* 0x0000000110007824 */ /* 0x000fc400078e0203 */
[-C--:B------:R-:W-:Y:S01]  /*f7f0*/  FMUL R192, R192, R17.reuse ;  /* 0x00000011c0c07220 */ /* 0x080fe20000400000 */
[-C--:B------:R-:W-:Y:S01]  /*f800*/  FMUL R193, R193, R17.reuse ;  /* 0x00000011c1c17220 */ /* 0x080fe20000400000 */
[-C--:B------:R-:W-:Y:S01]  /*f810*/  FMUL R194, R194, R17.reuse ;  /* 0x00000011c2c27220 */ /* 0x080fe20000400000 */
[C---:B------:R-:W-:Y:S01]  /*f820*/  VIADD R3, R0.reuse, 0xffffef00 ;  /* 0xffffef0000037836 */ /* 0x040fe20000000000 */
[----:B------:R-:W-:Y:S01]  /*f830*/  IADD3 R2, R0, -0x10f0, RZ ;  /* 0xffffef1000027810 */ /* 0x000fe20007ffe0ff */
[-C--:B------:R-:W-:Y:S01]  /*f840*/  FMUL R7, R30, R17.reuse ;  /* 0x000000111e077220 */ /* 0x080fe20000400000 */
[-C--:B------:R-:W-:Y:S01]  /*f850*/  FMUL R196, R196, R17.reuse ;  /* 0x00000011c4c47220 */ /* 0x080fe20000400000 */
[----:B------:R-:W-:Y:S02]  /*f860*/  @P0 VIADD R2, R3, 0xfffffff0 ;  /* 0xfffffff003020836 */ /* 0x000fe40000000000 */
        /* <DEDUP_REMOVED lines=100> */
[----:B------:R-:W-:-:S02]  /*feb0*/  F2FP.SATFINITE.E4M3.F32.PACK_AB_MERGE_C R185, R185, R184, RZ ;  /* 0x000000b8b9b9723e */ /* 0x000fc400048070ff */
[----:B------:R-:W-:Y:S02]  /*fec0*/  F2FP.SATFINITE.E4M3.F32.PACK_AB_MERGE_C R3, R3, R186, RZ ;  /* 0x000000ba0303723e */ /* 0x000fe400048070ff */
[----:B------:R-:W-:Y:S02]  /*fed0*/  F2FP.SATFINITE.E4M3.F32.PACK_AB_MERGE_C R189, R189, R188, RZ ;  /* 0x000000bcbdbd723e */ /* 0x000fe400048070ff */
[----:B------:R-:W-:Y:S02]  /*fee0*/  F2FP.SATFINITE.E4M3.F32.PACK_AB_MERGE_C R5, R5, R190, RZ ;  /* 0x000000be0505723e */ /* 0x000fe400048070ff */
[----:B------:R-:W-:Y:S02]  /*fef0*/  F2FP.SATFINITE.E4M3.F32.PACK_AB_MERGE_C R193, R193, R192, RZ ;  /* 0x000000c0c1c1723e */ /* 0x000fe400048070ff */
[----:B------:R-:W-:Y:S02]  /*ff00*/  F2FP.SATFINITE.E4M3.F32.PACK_AB_MERGE_C R7, R7, R194, RZ ;  /* 0x000000c20707723e */ /* 0x000fe400048070ff */
        /* <DEDUP_REMOVED lines=49> */
[----:B------:R-:W-:Y:S01]  /*10220*/  F2FP.SATFINITE.E4M3.F32.PACK_AB_MERGE_C R103, R103, R102, RZ ;  /* 0x000000666767723e */ /* 0x000fe200048070ff */
[----:B------:R-:W-:Y:S06]  /*10230*/  @P1 BRA `(.L_x_64) ;  /* 0x0000000000041947 */ /* 0x000fec0003800000 */
[----:B------:R-:W-:-:S04]  /*10240*/  DEPBAR.LE SB0, 0x1 ;  /* 0x000080400000791a */ /* 0x000fc80000000000 */
.L_x_64:
[----:B------:R-:W-:Y:S05]  /*10250*/  WARPSYNC.ALL ;  /* 0x0000000000007948 */ /* 0x000fea0003800000 */
[----:B------:R-:W-:Y:S06]  /*10260*/  BAR.SYNC.DEFER_BLOCKING 0x1, 0x80 ;  /* 0x0042000000007b1d */ /* 0x000fec0000010000 */
[----:B------:R-:W-:Y:S01]  /*10270*/  BSSY B0, `(.L_x_65) ;  /* 0x000001d000007945 */ /* 0x000fe20003800000 */
[----:B------:R1:W-:Y:S04]  /*10280*/  STS.U16 [R0+-0x1100], R185 ;  /* 0xffef00b900007388 */ /* 0x0003e80000000400 */
[----:B------:R1:W-:Y:S04]  /*10290*/  STS.U16 [R0+-0x1000], R3 ;  /* 0xfff0000300007388 */ /* 0x0003e80000000400 */
[----:B------:R1:W-:Y:S04]  /*102a0*/  STS.U16 [R0+-0x10f8], R189 ;  /* 0xffef08bd00007388 */ /* 0x0003e80000000400 */
[----:B------:R1:W-:Y:S04]  /*102b0*/  STS.U16 [R0+-0xff8], R5 ;  /* 0xfff0080500007388 */ /* 0x0003e80000000400 */
[----:B------:R1:W-:Y:S04]  /*102c0*/  STS.U16 [R2], R193 ;  /* 0x000000c102007388 */ /* 0x0003e80000000400 */
[----:B------:R1:W-:Y:S04]  /*102d0*/  STS.U16 [R2+0x100], R7 ;  /* 0x0001000702007388 */ /* 0x0003e80000000400 */
[----:B------:R1:W-:Y:S04]  /*102e0*/  STS.U16 [R2+0x8], R197 ;  /* 0x000008c502007388 */ /* 0x0003e80000000400 */
[----:B------:R1:W-:Y:S01]  /*102f0*/  STS.U16 [R2+0x108], R9 ;  /* 0x0001080902007388 */ /* 0x0003e20000000400 */
[----:B------:R-:W-:Y:S01]  /*10300*/  @!PT LDS RZ, [RZ] ;  /* 0x00000000fffff984 */ /* 0x000fe20000000800 */
[----:B------:R-:W-:Y:S01]  /*10310*/  @!PT LDS RZ, [RZ] ;  /* 0x00000000fffff984 */ /* 0x000fe20000000800 */
[----:B------:R-:W-:Y:S01]  /*10320*/  @!PT LDS RZ, [RZ] ;  /* 0x00000000fffff984 */ /* 0x000fe20000000800 */
[----:B------:R-:W-:Y:S01]  /*10330*/  @!PT LDS RZ, [RZ] ;  /* 0x00000000fffff984 */ /* 0x000fe20000000800 */
[----:B------:R2:W-:Y:S06]  /*10340*/  MEMBAR.ALL.CTA ;  /* 0x0000000000007992 */ /* 0x0005ec0000008000 */
[----:B--2---:R-:W2:Y:S02]  /*10350*/  FENCE.VIEW.ASYNC.S ;  /* 0x00000000000073c6 */ /* 0x004ea40000000000 */
[----:B--2---:R-:W-:Y:S06]  /*10360*/  BAR.SYNC.DEFER_BLOCKING 0x1, 0x80 ;  /* 0x0042000000007b1d */ /* 0x004fec0000010000 */
[----:B-1----:R-:W-:Y:S05]  /*10370*/  @P1 BRA `(.L_x_66) ;  /* 0x0000000000301947 */ /* 0x002fea0003800000 */
[----:B------:R-:W-:Y:S01]  /*10380*/  S2UR UR12, SR_CTAID.Z ;  /* 0x00000000000c79c3 */ /* 0x000fe20000002700 */
[----:B------:R-:W-:Y:S01]  /*10390*/  R2UR UR8, R16 ;  /* 0x00000000100872ca */ /* 0x000fe200000e0000 */
[----:B------:R-:W-:Y:S01]  /*103a0*/  ULDC.64 UR4, c[0x0][0x198] ;  /* 0x0000660000047ab9 */ /* 0x000fe20000000a00 */
[----:B------:R-:W-:Y:S02]  /*103b0*/  USHF.L.U32 UR10, UR37, 0x6, URZ ;  /* 0x00000006250a7899 */ /* 0x000fe4000800063f */
[----:B------:R-:W-:Y:S01]  /*103c0*/  UIADD3 UR4, UP0, UR4, 0x670, URZ ;  /* 0x0000067004047890 */ /* 0x000fe2000ff1e03f */
[----:B------:R-:W-:Y:S02]  /*103d0*/  UMOV UR9, URZ ;  /* 0x0000003f00097c82 */ /* 0x000fe40008000000 */
[----:B------:R-:W1:Y:S01]  /*103e0*/  S2UR UR11, SR_CTAID.Y ;  /* 0x00000000000b79c3 */ /* 0x000e620000002600 */
[----:B------:R-:W-:-:S05]  /*103f0*/  UIADD3.X UR5, URZ, UR5, URZ, UP0, !UPT ;  /* 0x000000053f057290 */ /* 0x000fca00087fe43f */
[----:B------:R-:W-:-:S09]  /*10400*/  UIADD3 UR8, UR8, -0x1100, URZ ;  /* 0xffffef0008087890 */ /* 0x000fd2000fffe03f */
[----:B-1----:R1:W-:Y:S01]  /*10410*/  UTMASTG.4D [UR8], [UR4] ;  /* 0x00000008040073b5 */ /* 0x0023e20008018000 */
[----:B------:R0:W-:Y:S01]  /*10420*/  UTMACMDFLUSH ;  /* 0x00000000000079b7 */ /* 0x0001e20000000000 */
[----:B-1----:R-:W-:-:S04]  /*10430*/  DEPBAR.LE SB0, 0x1 ;  /* 0x000080400000791a */ /* 0x002fc80000000000 */
.L_x_66:
[----:B------:R-:W-:Y:S05]  /*10440*/  BSYNC B0 ;  /* 0x0000000000007941 */ /* 0x000fea0003800000 */
.L_x_65:
[----:B------:R-:W-:Y:S06]  /*10450*/  BAR.SYNC.DEFER_BLOCKING 0x1, 0x80 ;  /* 0x0042000000007b1d */ /* 0x000fec0000010000 */
[----:B------:R-:W-:Y:S01]  /*10460*/  BSSY B0, `(.L_x_67) ;  /* 0x000001d000007945 */ /* 0x000fe20003800000 */
[----:B------:R1:W-:Y:S04]  /*10470*/  STS.U16 [R0+-0x900], R169 ;  /* 0xfff700a900007388 */ /* 0x0003e80000000400 */
[----:B------:R1:W-:Y:S04]  /*10480*/  STS.U16 [R0+-0x800], R11 ;  /* 0xfff8000b00007388 */ /* 0x0003e80000000400 */
[----:B------:R1:W-:Y:S04]  /*10490*/  STS.U16 [R0+-0x8f8], R173 ;  /* 0xfff708ad00007388 */ /* 0x0003e80000000400 */
[----:B------:R1:W-:Y:S04]  /*104a0*/  STS.U16 [R0+-0x7f8], R13 ;  /* 0xfff8080d00007388 */ /* 0x0003e80000000400 */
[----:B------:R1:W-:Y:S04]  /*104b0*/  STS.U16 [R2+0x800], R177 ;  /* 0x000800b102007388 */ /* 0x0003e80000000400 */
        /* <DEDUP_REMOVED lines=16> */
[----:B------:R-:W-:Y:S02]  /*105c0*/  UMOV UR9, 0x20 ;  /* 0x0000002000097882 */ /* 0x000fe40000000000 */
[----:B------:R-:W1:Y:S01]  /*105d0*/  S2UR UR11, SR_CTAID.Y ;  /* 0x00000000000b79c3 */ /* 0x000e620000002600 */
[----:B------:R-:W-:-:S05]  /*105e0*/  UIADD3.X UR5, URZ, UR5, URZ, UP0, !UPT ;  /* 0x000000053f057290 */ /* 0x000fca00087fe43f */
[----:B------:R-:W-:-:S09]  /*105f0*/  UIADD3 UR8, UR8, -0x900, URZ ;  /* 0xfffff70008087890 */ /* 0x000fd2000fffe03f */
[----:B-1----:R1:W-:Y:S01]  /*10600*/  UTMASTG.4D [UR8], [UR4] ;  /* 0x00000008040073b5 */ /* 0x0023e20008018000 */
[----:B------:R0:W-:Y:S01]  /*10610*/  UTMACMDFLUSH ;  /* 0x00000000000079b7 */ /* 0x0001e20000000000 */
[----:B-1----:R-:W-:-:S04]  /*10620*/  DEPBAR.LE SB0, 0x1 ;  /* 0x000080400000791a */ /* 0x002fc80000000000 */
.L_x_68:
[----:B------:R-:W-:Y:S05]  /*10630*/  BSYNC B0 ;  /* 0x0000000000007941 */ /* 0x000fea0003800000 */
.L_x_67:
        /* <DEDUP_REMOVED lines=30> */
.L_x_70:
[----:B------:R-:W-:Y:S05]  /*10820*/  BSYNC B0 ;  /* 0x0000000000007941 */ /* 0x000fea0003800000 */
.L_x_69:
        /* <DEDUP_REMOVED lines=30> */
.L_x_72:
[----:B------:R-:W-:Y:S05]  /*10a10*/  BSYNC B0 ;  /* 0x0000000000007941 */ /* 0x000fea0003800000 */
.L_x_71:
        /* <DEDUP_REMOVED lines=30> */
.L_x_74:
[----:B------:R-:W-:Y:S05]  /*10c00*/  BSYNC B0 ;  /* 0x0000000000007941 */ /* 0x000fea0003800000 */
.L_x_73:
        /* <DEDUP_REMOVED lines=30> */
.L_x_76:
[----:B------:R-:W-:Y:S05]  /*10df0*/  BSYNC B0 ;  /* 0x0000000000007941 */ /* 0x000fea0003800000 */
.L_x_75:
        /* <DEDUP_REMOVED lines=27> */
[----:B-1----:R1:W-:Y:S02]  /*10fb0*/  UTMASTG.4D [UR8], [UR4] ;  /* 0x00000008040073b5 */ /* 0x0023e40008018000 */
[----:B-1----:R0:W-:Y:S02]  /*10fc0*/  UTMACMDFLUSH ;  /* 0x00000000000079b7 */ /* 0x0021e40000000000 */
.L_x_78:
[----:B------:R-:W-:Y:S05]  /*10fd0*/  BSYNC B0 ;  /* 0x0000000000007941 */ /* 0x000fea0003800000 */
.L_x_77:
[----:B------:R-:W-:Y:S01]  /*10fe0*/  UIADD3 UR38, UR38, -0x1, URZ ;  /* 0xffffffff26267890 */ /* 0x000fe2000fffe03f */
[----:B------:R-:W-:-:S04]  /*10ff0*/  DEPBAR.LE SB0, 0x0 ;  /* 0x000080000000791a */ /* 0x000fc80000000000 */
[----:B------:R-:W-:-:S04]  /*11000*/  USHF.L.U32 UR4, UR38, 0x3, URZ ;  /* 0x0000000326047899 */ /* 0x000fc8000800063f */
[----:B------:R-:W-:-:S04]  /*11010*/  ULOP3.LUT UR4, UR4, 0x8, URZ, 0xe2, !UPT ;  /* 0x0000000804047892 */ /* 0x000fc8000f8ee23f */
[----:B------:R-:W-:-:S06]  /*11020*/  ULOP3.LUT UR4, UR4, 0x18, URZ, 0x3c, !UPT ;  /* 0x0000001804047892 */ /* 0x000fcc000f8e3c3f */
[----:B------:R-:W-:-:S04]  /*11030*/  IMAD.U32 R0, RZ, RZ, UR4 ;  /* 0x00000004ff007e24 */ /* 0x000fc8000f8e00ff */
[----:B------:R-:W-:Y:S01]  /*11040*/  SYNCS.ARRIVE.TRANS64.A1T0 RZ, [R0+UR36+0x2a090], RZ ;  /* 0x02a090ff00ff79a7 */ /* 0x000fe20008100024 */
[----:B------:R-:W-:Y:S05]  /*11050*/  EXIT ;  /* 0x000000000000794d */ /* 0x000fea0003800000 */
.L_x_6:
[----:B------:R-:W-:-:S08]  /*11060*/  UISETP.NE.AND UP0, UPT, UR4, 0x1, UPT ;  /* 0x000000010400788c */ /* 0x000fd0000bf05270 */
[----:B------:R-:W1:-:S00]  /*11070*/  USETMAXREG.DEALLOC.CTAPOOL 0x18 ;  /* 0x00000018000079c8 */ /* 0x000e4000080e0500 */
[----:B------:R-:W-:-:S13]  /*11080*/  PLOP3.LUT P0, PT, PT, PT, UP0, 0x80, 0x0 ;  /* 0x000000000000781c */ /* 0x000fda0003f0f008 */
[----:B------:R-:W-:Y:S05]  /*11090*/  @P0 EXIT ;  /* 0x000000000000094d */ /* 0x000fea0003800000 */
[----:B------:R-:W2:Y:S01]  /*110a0*/  S2UR UR11, SR_CTAID.X ;  /* 0x00000000000b79c3 */ /* 0x000ea20000002500 */
[----:B------:R-:W-:Y:S01]  /*110b0*/  ULDC UR4, c[0x0][0x28c] ;  /* 0x0000a30000047ab9 */ /* 0x000fe20000000800 */
[----:B------:R-:W-:Y:S01]  /*110c0*/  ELECT P3, URZ, PT ;  /* 0x00000000003f782f */ /* 0x000fe20003860000 */
[----:B------:R-:W-:Y:S01]  /*110d0*/  BSSY B0, `(.L_x_79) ;  /* 0x0000055000007945 */ /* 0x000fe20003800000 */
[----:B------:R-:W-:Y:S01]  /*110e0*/  UIADD3 UR6, UR4, 0x7f, URZ ;  /* 0x0000007f04067890 */ /* 0x000fe2000fffe03f */
[----:B-1----:R-:W-:Y:S02]  /*110f0*/  IMAD.MOV.U32 R0, RZ, RZ, RZ ;  /* 0x000000ffff007224 */ /* 0x002fe400078e00ff */
[----:B------:R-:W-:Y:S01]  /*11100*/  IMAD.MOV.U32 R7, RZ, RZ, RZ ;  /* 0x000000ffff077224 */ /* 0x000fe200078e00ff */
[----:B------:R-:W-:Y:S01]  /*11110*/  USHF.R.S32.HI UR7, URZ, 0x1f, UR6 ;  /* 0x0000001f3f077899 */ /* 0x000fe20008011406 */
[----:B------:R-:W1:Y:S01]  /*11120*/  S2UR UR20, SR_CTAID.Y ;  /* 0x00000000001479c3 */ /* 0x000e620000002600 */
[----:B------:R-:W-:-:S02]  /*11130*/  IMAD.MOV.U32 R3, RZ, RZ, RZ ;  /* 0x000000ffff037224 */ /* 0x000fc400078e00ff */
[----:B------:R-:W-:-:S04]  /*11140*/  ULEA.HI UR7, UR7, UR6, URZ, 0x7 ;  /* 0x0000000607077291 */ /* 0x000fc8000f8f383f */
[----:B------:R-:W-:Y:S01]  /*11150*/  USHF.R.S32.HI UR7, URZ, 0x7, UR7 ;  /* 0x000000073f077899 */ /* 0x000fe20008011407 */
[----:B------:R-:W3:Y:S01]  /*11160*/  S2UR UR21, SR_CTAID.Z ;  /* 0x00000000001579c3 */ /* 0x000ee20000002700 */
[----:B--2---:R-:W-:-:S04]  /*11170*/  USHF.L.U32 UR11, UR11, 0x7, URZ ;  /* 0x000000070b0b7899 */ /* 0x004fc8000800063f */
[----:B------:R-:W-:-:S04]  /*11180*/  UIADD3 UR4, UR11, 0xff, URZ ;  /* 0x000000ff0b047890 */ /* 0x000fc8000fffe03f */
[----:B------:R-:W-:-:S04]  /*11190*/  USHF.R.U32.HI UR4, URZ, 0x7, UR4 ;  /* 0x000000073f047899 */ /* 0x000fc80008011604 */
[----:B------:R-:W-:-:S04]  /*111a0*/  UISETP.LT.AND UP0, UPT, UR4, UR7, UPT ;  /* 0x000000070400728c */ /* 0x000fc8000bf01270 */
[----:B------:R-:W-:Y:S01]  /*111b0*/  USEL UR4, UR4, UR7, UP0 ;  /* 0x0000000704047287 */ /* 0x000fe20008000000 */
[----:B-1-3--:R-:W-:Y:S11]  /*111c0*/  @!P3 BRA `(.L_x_80) ;  /* 0x000000040014b947 */ /* 0x00aff60003800000 */
[----:B------:R-:W1:Y:S01]  /*111d0*/  S2R R4, SR_CgaCtaId ;  /* 0x0000000000047919 */ /* 0x000e620000008800 */
[----:B------:R-:W-:Y:S01]  /*111e0*/  MOV R3, 0x400 ;  /* 0x0000040000037802 */ /* 0x000fe20000000f00 */
[----:B------:R-:W-:-:S03]  /*111f0*/  IMAD.MOV.U32 R5, RZ, RZ, 0x1 ;  /* 0x00000001ff057424 */ /* 0x000fc600078e00ff */
[----:B-1----:R-:W-:Y:S02]  /*11200*/  LEA R4, R4, R3, 0x18 ;  /* 0x0000000304047211 */ /* 0x002fe400078ec0ff */
[----:B------:R-:W-:-:S04]  /*11210*/  SHF.L.U32 R3, R5, 0x1f, RZ ;  /* 0x0000001f05037819 */ /* 0x000fc800000006ff */
[----:B------:R-:W1:Y:S02]  /*11220*/  SYNCS.PHASECHK.TRANS64.TRYWAIT P0, [R4+URZ+0x2a060], R3 ;  /* 0x02a06003040075a7 */ /* 0x000e64000800017f */
[----:B-1----:R-:W-:Y:S05]  /*11230*/  @!P0 BRA `(.L_x_81) ;  /* 0x0000001800dc8947 */ /* 0x002fea0003800000 */
.L_x_118:
[----:B------:R-:W-:Y:S01]  /*11240*/  ULOP3.LUT UR6, UR5, 0x2, URZ, 0xfc, !UPT ;  /* 0x0000000205067892 */ /* 0x000fe2000f8efc3f */
[----:B-1----:R-:W-:-:S03]  /*11250*/  @P2 MOV R3, 0x3800 ;  /* 0x0000380000032802 */ /* 0x002fc60000000f00 */
[----:B------:R-:W-:Y:S01]  /*11260*/  UPRMT UR6, UR6, 0x9910, URZ ;  /* 0x0000991006067896 */ /* 0x000fe2000800003f */
[----:B------:R1:W-:Y:S03]  /*11270*/  @P2 SYNCS.ARRIVE.TRANS64 RZ, [R4+URZ+0x2a050], R3 ;  /* 0x02a0500304ff29a7 */ /* 0x0003e6000800003f */
[----:B------:R-:W-:-:S06]  /*11280*/  UISETP.NE.AND UP0, UPT, UR6, 0x2, UPT ;  /* 0x000000020600788c */ /* 0x000fcc000bf05270 */
[----:B------:R-:W-:-:S13]  /*11290*/  PLOP3.LUT P0, PT, PT, PT, UP0, 0x80, 0x0 ;  /* 0x000000000000781c */ /* 0x000fda0003f0f008 */
[----:B-1----:R-:W-:Y:S05]  /*112a0*/  @P0 BRA `(.L_x_82) ;  /* 0x0000000000040947 */ /* 0x002fea0003800000 */
[----:B------:R-:W-:Y:S01]  /*112b0*/  BPT.TRAP 0x1 ;  /* 0x000000040000795c */ /* 0x000fe20000300000 */
.L_x_82:
[----:B------:R-:W-:-:S04]  /*112c0*/  LOP3.LUT P0, RZ, R2, 0x1f, RZ, 0xc0, !PT ;  /* 0x0000001f02ff7812 */ /* 0x000fc8000780c0ff */
[----:B------:R-:W-:-:S13]  /*112d0*/  PLOP3.LUT P0, PT, P0, P2, PT, 0x2a, 0x0 ;  /* 0x000000000000781c */ /* 0x000fda0000704572 */
[----:B------:R-:W-:Y:S05]  /*112e0*/  @P0 BRA `(.L_x_83) ;  /* 0x0000000000040947 */ /* 0x000fea0003800000 */
[----:B------:R-:W-:Y:S01]  /*112f0*/  BPT.TRAP 0x1 ;  /* 0x000000040000795c */ /* 0x000fe20000300000 */
.L_x_83:
[----:B------:R-:W-:Y:S01]  /*11300*/  R2UR UR8, R4 ;  /* 0x00000000040872ca */ /* 0x000fe200000e0000 */
[----:B------:R-:W-:Y:S01]  /*11310*/  ULDC.64 UR6, c[0x0][0x198] ;  /* 0x0000660000067ab9 */ /* 0x000fe20000000a00 */
[----:B------:R-:W-:Y:S01]  /*11320*/  UMOV UR14, 0x0 ;  /* 0x00000000000e7882 */ /* 0x000fe20000000000 */
[----:B------:R-:W-:Y:S01]  /*11330*/  UIADD3 UR6, UP0, UR6, 0xf0, URZ ;  /* 0x000000f006067890 */ /* 0x000fe2000ff1e03f */
[----:B------:R-:W-:Y:S01]  /*11340*/  IMAD.MOV.U32 R7, RZ, RZ, 0x40 ;  /* 0x00000040ff077424 */ /* 0x000fe200078e00ff */
[----:B------:R-:W-:Y:S01]  /*11350*/  UMOV UR15, 0x10000000 ;  /* 0x10000000000f7882 */ /* 0x000fe20000000000 */
[----:B------:R-:W-:Y:S01]  /*11360*/  UMOV UR10, URZ ;  /* 0x0000003f000a7c82 */ /* 0x000fe20008000000 */
[----:B------:R-:W-:Y:S01]  /*11370*/  UIADD3.X UR7, URZ, UR7, URZ, UP0, !UPT ;  /* 0x000000073f077290 */ /* 0x000fe200087fe43f */
[----:B------:R-:W-:Y:S01]  /*11380*/  IMAD.MOV.U32 R3, RZ, RZ, 0x1 ;  /* 0x00000001ff037424 */ /* 0x000fe200078e00ff */
[----:B------:R-:W-:Y:S01]  /*11390*/  UMOV UR12, UR20 ;  /* 0x00000014000c7c82 */ /* 0x000fe20008000000 */
[----:B------:R-:W-:Y:S01]  /*113a0*/  UMOV UR13, UR21 ;  /* 0x00000015000d7c82 */ /* 0x000fe20008000000 */
[----:B------:R-:W-:Y:S01]  /*113b0*/  UMOV UR50, 0x20 ;  /* 0x0000002000327882 */ /* 0x000fe20000000000 */
[----:B------:R-:W-:Y:S01]  /*113c0*/  UMOV UR51, UR11 ;  /* 0x0000000b00337c82 */ /* 0x000fe20008000000 */
[----:B------:R-:W-:-:S02]  /*113d0*/  UIADD3 UR9, UR8, 0x2a050, URZ ;  /* 0x0002a05008097890 */ /* 0x000fc4000fffe03f */
[----:B------:R-:W-:Y:S02]  /*113e0*/  UIADD3 UR48, UR8, 0x800, URZ ;  /* 0x0000080008307890 */ /* 0x000fe4000fffe03f */
[----:B------:R-:W-:Y:S02]  /*113f0*/  UIADD3 UR40, UR8, 0x1000, URZ ;  /* 0x0000100008287890 */ /* 0x000fe4000fffe03f */
[----:B------:R-:W-:Y:S02]  /*11400*/  UIADD3 UR32, UR8, 0x1800, URZ ;  /* 0x0000180008207890 */ /* 0x000fe4000fffe03f */
[----:B------:R-:W-:Y:S02]  /*11410*/  UIADD3 UR24, UR8, 0x2000, URZ ;  /* 0x0000200008187890 */ /* 0x000fe4000fffe03f */
[----:B------:R1:W-:Y:S01]  /*11420*/  UTMALDG.4D [UR8], [UR6], desc[UR14] ;  /* 0x00000e08060075b4 */ /* 0x0003e20008019000 */
[----:B------:R-:W-:Y:S01]  /*11430*/  UIADD3 UR16, UR8, 0x2800, URZ ;  /* 0x0000280008107890 */ /* 0x000fe2000fffe03f */
[----:B------:R-:W-:Y:S01]  /*11440*/  UMOV UR52, UR20 ;  /* 0x0000001400347c82 */ /* 0x000fe20008000000 */
[----:B------:R-:W-:Y:S01]  /*11450*/  UMOV UR53, UR21 ;  /* 0x0000001500357c82 */ /* 0x000fe20008000000 */
[----:B------:R-:W-:Y:S01]  /*11460*/  UMOV UR49, UR9 ;  /* 0x0000000900317c82 */ /* 0x000fe20008000000 */
[----:B------:R-:W-:Y:S01]  /*11470*/  UMOV UR42, 0x40 ;  /* 0x00000040002a7882 */ /* 0x000fe20000000000 */
[----:B------:R-:W-:Y:S01]  /*11480*/  UMOV UR43, UR11 ;  /* 0x0000000b002b7c82 */ /* 0x000fe20008000000 */
[----:B------:R-:W-:Y:S01]  /*11490*/  UMOV UR44, UR20 ;  /* 0x00000014002c7c82 */ /* 0x000fe20008000000 */
[----:B------:R-:W-:Y:S01]  /*114a0*/  UMOV UR45, UR21 ;  /* 0x00000015002d7c82 */ /* 0x000fe20008000000 */
[----:B------:R-:W-:Y:S01]  /*114b0*/  UMOV UR41, UR9 ;  /* 0x0000000900297c82 */ /* 0x000fe20008000000 */
[----:B------:R-:W-:Y:S01]  /*114c0*/  UMOV UR34, 0x60 ;  /* 0x0000006000227882 */ /* 0x000fe20000000000 */
[----:B------:R-:W-:Y:S01]  /*114d0*/  UMOV UR35, UR11 ;  /* 0x0000000b00237c82 */ /* 0x000fe20008000000 */
[----:B------:R-:W-:Y:S01]  /*114e0*/  UMOV UR36, UR20 ;  /* 0x0000001400247c82 */ /* 0x000fe20008000000 */
[----:B------:R-:W-:Y:S01]  /*114f0*/  UMOV UR37, UR21 ;  /* 0x0000001500257c82 */ /* 0x000fe20008000000 */
[----:B------:R2:W-:Y:S01]  /*11500*/  UTMALDG.4D [UR48], [UR6], desc[UR14] ;  /* 0x00000e30060075b4 */ /* 0x0005e20008019000 */
[----:B------:R-:W-:Y:S01]  /*11510*/  UMOV UR33, UR9 ;  /* 0x0000000900217c82 */ /* 0x000fe20008000000 */
[----:B------:R-:W-:Y:S01]  /*11520*/  UMOV UR26, 0x80 ;  /* 0x00000080001a7882 */ /* 0x000fe20000000000 */
[----:B------:R-:W-:Y:S01]  /*11530*/  UMOV UR27, UR11 ;  /* 0x0000000b001b7c82 */ /* 0x000fe20008000000 */
[----:B------:R-:W-:Y:S01]  /*11540*/  UMOV UR28, UR20 ;  /* 0x00000014001c7c82 */ /* 0x000fe20008000000 */
[----:B------:R-:W-:Y:S01]  /*11550*/  UMOV UR29, UR21 ;  /* 0x00000015001d7c82 */ /* 0x000fe20008000000 */
[----:B------:R-:W-:Y:S01]  /*11560*/  UMOV UR25, UR9 ;  /* 0x0000000900197c82 */ /* 0x000fe20008000000 */
[----:B------:R-:W-:Y:S01]  /*11570*/  UMOV UR18, 0xa0 ;  /* 0x000000a000127882 */ /* 0x000fe20000000000 */
[----:B------:R2:W-:Y:S01]  /*11580*/  UTMALDG.4D [UR40], [UR6], desc[UR14] ;  /* 0x00000e28060075b4 */ /* 0x0005e20008019000 */
[----:B------:R-:W-:Y:S01]  /*11590*/  UMOV UR19, UR11 ;  /* 0x0000000b00137c82 */ /* 0x000fe20008000000 */
[----:B------:R-:W-:Y:S01]  /*115a0*/  UMOV UR17, UR9 ;  /* 0x0000000900117c82 */ /* 0x000fe20008000000 */
[----:B-1----:R-:W-:Y:S01]  /*115b0*/  UIADD3 UR8, UR8, 0x3000, URZ ;  /* 0x0000300008087890 */ /* 0x002fe2000fffe03f */
[----:B------:R-:W-:Y:S01]  /*115c0*/  UMOV UR10, 0xc0 ;  /* 0x000000c0000a7882 */ /* 0x000fe20000000000 */
[----:B------:R2:W-:Y:S01]  /*115d0*/  UTMALDG.4D [UR32], [UR6], desc[UR14] ;  /* 0x00000e20060075b4 */ /* 0x0005e20008019000 */
[----:B------:R2:W-:Y:S01]  /*115e0*/  UTMALDG.4D [UR24], [UR6], desc[UR14] ;  /* 0x00000e18060075b4 */ /* 0x0005e20008019000 */
[----:B------:R2:W-:Y:S05]  /*115f0*/  UTMALDG.4D [UR16], [UR6], desc[UR14] ;  /* 0x00000e10060075b4 */ /* 0x0005ea0008019000 */
[----:B------:R2:W-:Y:S02]  /*11600*/  UTMALDG.4D [UR8], [UR6], desc[UR14] ;  /* 0x00000e08060075b4 */ /* 0x0005e40008019000 */
[----:B--2---:R-:W-:Y:S01]  /*11610*/  NOP ;  /* 0x0000000000007918 */ /* 0x004fe20000000000 */
.L_x_80:
[----:B------:R-:W-:Y:S05]  /*11620*/  BSYNC B0 ;  /* 0x0000000000007941 */ /* 0x000fea0003800000 */
.L_x_79:
[----:B------:R-:W-:Y:S01]  /*11630*/  ISETP.LT.AND P4, PT, RZ, UR4, P3 ;  /* 0x00000004ff007c0c */ /* 0x000fe20009f81270 */
[----:B------:R-:W-:-:S12]  /*11640*/  BSSY B0, `(.L_x_84) ;  /* 0x0000048000007945 */ /* 0x000fd80003800000 */
[----:B------:R-:W-:Y:S05]  /*11650*/  @!P4 BRA `(.L_x_85) ;  /* 0x000000040018c947 */ /* 0x000fea0003800000 */
[----:B------:R-:W1:Y:S01]  /*11660*/  S2R R5, SR_CgaCtaId ;  /* 0x0000000000057919 */ /* 0x000e620000008800 */
[----:B------:R-:W-:-:S04]  /*11670*/  MOV R0, 0x400 ;  /* 0x0000040000007802 */ /* 0x000fc80000000f00 */
[----:B-1----:R-:W-:Y:S01]  /*11680*/  LEA R5, R5, R0, 0x18 ;  /* 0x0000000005057211 */ /* 0x002fe200078ec0ff */
[----:B------:R-:W-:-:S05]  /*11690*/  IMAD.MOV.U32 R0, RZ, RZ, 0x1 ;  /* 0x00000001ff007424 */ /* 0x000fca00078e00ff */
[----:B------:R-:W-:-:S04]  /*116a0*/  SHF.L.U32 R0, R0, 0x1f, RZ ;  /* 0x0000001f00007819 */ /* 0x000fc800000006ff */
[----:B------:R-:W1:Y:S02]  /*116b0*/  SYNCS.PHASECHK.TRANS64.TRYWAIT P0, [R5+URZ+0x2a028], R0 ;  /* 0x02a02800050075a7 */ /* 0x000e64000800017f */
[----:B-1----:R-:W-:Y:S05]  /*116c0*/  @!P0 BRA `(.L_x_86) ;  /* 0x0000001400cc8947 */ /* 0x002fea0003800000 */
.L_x_119:
[----:B------:R-:W-:Y:S01]  /*116d0*/  ULOP3.LUT UR6, UR5, 0x2, URZ, 0xfc, !UPT ;  /* 0x0000000205067892 */ /* 0x000fe2000f8efc3f */
[----:B-1----:R-:W-:-:S03]  /*116e0*/  @P2 IMAD.MOV.U32 R0, RZ, RZ, 0x7000 ;  /* 0x00007000ff002424 */ /* 0x002fc600078e00ff */
[----:B------:R-:W-:Y:S01]  /*116f0*/  UPRMT UR6, UR6, 0x9910, URZ ;  /* 0x0000991006067896 */ /* 0x000fe2000800003f */
[----:B------:R1:W-:Y:S03]  /*11700*/  @P2 SYNCS.ARRIVE.TRANS64 RZ, [R5+URZ+0x2a000], R0 ;  /* 0x02a0000005ff29a7 */ /* 0x0003e6000800003f */
[----:B------:R-:W-:-:S06]  /*11710*/  UISETP.NE.AND UP0, UPT, UR6, 0x2, UPT ;  /* 0x000000020600788c */ /* 0x000fcc000bf05270 */
[----:B------:R-:W-:-:S13]  /*11720*/  PLOP3.LUT P0, PT, PT, PT, UP0, 0x80, 0x0 ;  /* 0x000000000000781c */ /* 0x000fda0003f0f008 */
[----:B-1----:R-:W-:Y:S05]  /*11730*/  @P0 BRA `(.L_x_87) ;  /* 0x0000000000040947 */ /* 0x002fea0003800000 */
[----:B------:R-:W-:Y:S01]  /*11740*/  BPT.TRAP 0x1 ;  /* 0x000000040000795c */ /* 0x000fe20000300000 */
.L_x_87:
[----:B------:R-:W-:-:S04]  /*11750*/  LOP3.LUT P0, RZ, R2, 0x1f, RZ, 0xc0, !PT ;  /* 0x0000001f02ff7812 */ /* 0x000fc8000780c0ff */
[----:B------:R-:W-:-:S13]  /*11760*/  PLOP3.LUT P0, PT, P0, P2, PT, 0x2a, 0x0 ;  /* 0x000000000000781c */ /* 0x000fda0000704572 */
[----:B------:R-:W-:Y:S05]  /*11770*/  @P0 BRA `(.L_x_88) ;  /* 0x0000000000040947 */ /* 0x000fea0003800000 */
[----:B------:R-:W-:Y:S01]  /*11780*/  BPT.TRAP 0x1 ;  /* 0x000000040000795c */ /* 0x000fe20000300000 */
.L_x_88:
        /* <DEDUP_REMOVED lines=8> */
[----:B------:R-:W-:Y:S01]  /*11810*/  UMOV UR19, URZ ;  /* 0x0000003f00137c82 */ /* 0x000fe20008000000 */
[----:B------:R-:W-:Y:S01]  /*11820*/  UMOV UR58, 0x20 ;  /* 0x00000020003a7882 */ /* 0x000fe20000000000 */
[----:B------:R-:W-:Y:S01]  /*11830*/  UMOV UR60, UR20 ;  /* 0x00000014003c7c82 */ /* 0x000fe20008000000 */
[----:B------:R-:W-:-:S02]  /*11840*/  UMOV UR61, UR21 ;  /* 0x00000015003d7c82 */ /* 0x000fc40008000000 */
[----:B------:R-:W-:Y:S02]  /*11850*/  UIADD3 UR16, UR10, 0x7000, URZ ;  /* 0x000070000a107890 */ /* 0x000fe4000fffe03f */
[----:B------:R-:W-:Y:S02]  /*11860*/  UIADD3 UR17, UR10, 0x2a000, URZ ;  /* 0x0002a0000a117890 */ /* 0x000fe4000fffe03f */
[----:B------:R-:W-:Y:S02]  /*11870*/  UIADD3 UR56, UR10, 0x8000, URZ ;  /* 0x000080000a387890 */ /* 0x000fe4000fffe03f */
[----:B------:R-:W-:Y:S02]  /*11880*/  UIADD3 UR48, UR10, 0x9000, URZ ;  /* 0x000090000a307890 */ /* 0x000fe4000fffe03f */
[----:B------:R-:W-:Y:S02]  /*11890*/  UIADD3 UR40, UR10, 0xa000, URZ ;  /* 0x0000a0000a287890 */ /* 0x000fe4000fffe03f */
[----:B------:R-:W-:Y:S01]  /*118a0*/  UIADD3 UR32, UR10, 0xb000, URZ ;  /* 0x0000b0000a207890 */ /* 0x000fe2000fffe03f */
[----:B------:R1:W-:Y:S01]  /*118b0*/  UTMALDG.4D [UR16], [UR6], desc[UR8] ;  /* 0x00000810060075b4 */ /* 0x0003e20008019000 */
[----:B------:R-:W-:Y:S01]  /*118c0*/  UIADD3 UR24, UR10, 0xc000, URZ ;  /* 0x0000c0000a187890 */ /* 0x000fe2000fffe03f */
        /* <DEDUP_REMOVED lines=10> */
[----:B------:R2:W-:Y:S01]  /*11970*/  UTMALDG.4D [UR56], [UR6], desc[UR8] ;  /* 0x00000838060075b4 */ /* 0x0005e20008019000 */
[----:B------:R-:W-:Y:S01]  /*11980*/  UMOV UR43, UR19 ;  /* 0x00000013002b7c82 */ /* 0x000fe20008000000 */
[----:B------:R-:W-:Y:S01]  /*11990*/  UMOV UR41, UR17 ;  /* 0x0000001100297c82 */ /* 0x000fe20008000000 */
[----:B------:R-:W-:Y:S01]  /*119a0*/  UMOV UR34, 0x80 ;  /* 0x0000008000227882 */ /* 0x000fe20000000000 */
[----:B------:R-:W-:Y:S01]  /*119b0*/  UMOV UR36, UR20 ;  /* 0x0000001400247c82 */ /* 0x000fe20008000000 */
[----:B------:R-:W-:Y:S01]  /*119c0*/  UMOV UR37, UR21 ;  /* 0x0000001500257c82 */ /* 0x000fe20008000000 */
[----:B------:R-:W-:Y:S01]  /*119d0*/  UMOV UR35, UR19 ;  /* 0x0000001300237c82 */ /* 0x000fe20008000000 */
[----:B------:R-:W-:Y:S01]  /*119e0*/  UMOV UR33, UR17 ;  /* 0x0000001100217c82 */ /* 0x000fe20008000000 */
[----:B------:R2:W-:Y:S01]  /*119f0*/  UTMALDG.4D [UR48], [UR6], desc[UR8] ;  /* 0x00000830060075b4 */ /* 0x0005e20008019000 */
[----:B------:R-:W-:Y:S01]  /*11a00*/  UMOV UR26, 0xa0 ;  /* 0x000000a0001a7882 */ /* 0x000fe20000000000 */
[----:B------:R-:W-:Y:S01]  /*11a10*/  UMOV UR28, UR20 ;  /* 0x00000014001c7c82 */ /* 0x000fe20008000000 */
[----:B------:R-:W-:Y:S01]  /*11a20*/  UMOV UR29, UR21 ;  /* 0x00000015001d7c82 */ /* 0x000fe20008000000 */
[----:B------:R-:W-:Y:S01]  /*11a30*/  UMOV UR27, UR19 ;  /* 0x00000013001b7c82 */ /* 0x000fe20008000000 */
[----:B-1----:R-:W-:Y:S01]  /*11a40*/  UIADD3 UR16, UR10, 0xd000, URZ ;  /* 0x0000d0000a107890 */ /* 0x002fe2000fffe03f */
[----:B------:R-:W-:Y:S01]  /*11a50*/  UMOV UR25, UR17 ;  /* 0x0000001100197c82 */ /* 0x000fe20008000000 */
[----:B------:R2:W-:Y:S01]  /*11a60*/  UTMALDG.4D [UR40], [UR6], desc[UR8] ;  /* 0x00000828060075b4 */ /* 0x0005e20008019000 */
[----:B------:R-:W-:Y:S01]  /*11a70*/  UMOV UR18, 0xc0 ;  /* 0x000000c000127882 */ /* 0x000fe20000000000 */
[----:B------:R2:W-:Y:S01]  /*11a80*/  UTMALDG.4D [UR32], [UR6], desc[UR8] ;  /* 0x00000820060075b4 */ /* 0x0005e20008019000 */
[----:B------:R2:W-:Y:S04]  /*11a90*/  UTMALDG.4D [UR24], [UR6], desc[UR8] ;  /* 0x00000818060075b4 */ /* 0x0005e80008019000 */
[----:B------:R2:W-:Y:S02]  /*11aa0*/  UTMALDG.4D [UR16], [UR6], desc[UR8] ;  /* 0x00000810060075b4 */ /* 0x0005e40008019000 */
[----:B--2---:R-:W-:Y:S01]  /*11ab0*/  NOP ;  /* 0x0000000000007918 */ /* 0x004fe20000000000 */
.L_x_85:
[----:B------:R-:W-:Y:S05]  /*11ac0*/  BSYNC B0 ;  /* 0x0000000000007941 */ /* 0x000fea0003800000 */
.L_x_84:
[----:B------:R-:W-:Y:S04]  /*11ad0*/  BSSY B0, `(.L_x_89) ;  /* 0x000004b000007945 */ /* 0x000fe80003800000 */
[----:B------:R-:W-:Y:S05]  /*11ae0*/  @!P3 BRA `(.L_x_90) ;  /* 0x000000040024b947 */ /* 0x000fea0003800000 */
[----:B------:R-:W1:Y:S01]  /*11af0*/  S2R R5, SR_CgaCtaId ;  /* 0x0000000000057919 */ /* 0x000e620000008800 */
[----:B------:R-:W-:-:S04]  /*11b00*/  MOV R4, 0x400 ;  /* 0x0000040000047802 */ /* 0x000fc80000000f00 */
[----:B-1----:R-:W-:Y:S01]  /*11b10*/  LEA R6, R5, R4, 0x18 ;  /* 0x0000000405067211 */ /* 0x002fe200078ec0ff */
[----:B------:R-:W-:-:S03]  /*11b20*/  IMAD.MOV.U32 R5, RZ, RZ, 0x1 ;  /* 0x00000001ff057424 */ /* 0x000fc600078e00ff */
[----:B------:R-:W-:Y:S02]  /*11b30*/  LEA R4, R3, R6, 0x3 ;  /* 0x0000000603047211 */ /* 0x000fe400078e18ff */
[----:B------:R-:W-:-:S04]  /*11b40*/  SHF.L.U32 R5, R5, 0x1f, RZ ;  /* 0x0000001f05057819 */ /* 0x000fc800000006ff */
[----:B------:R-:W1:Y:S02]  /*11b50*/  SYNCS.PHASECHK.TRANS64.TRYWAIT P0, [R4+URZ+0x2a060], R5 ;  /* 0x02a06005040075a7 */ /* 0x000e64000800017f */
[----:B-1----:R-:W-:Y:S05]  /*11b60*/  @!P0 BRA `(.L_x_91) ;  /* 0x0000001000b88947 */ /* 0x002fea0003800000 */
.L_x_120:
        /* <DEDUP_REMOVED lines=8> */
.L_x_92:
[----:B------:R-:W-:-:S04]  /*11bf0*/  LOP3.LUT P0, RZ, R2, 0x1f, RZ, 0xc0, !PT ;  /* 0x0000001f02ff7812 */ /* 0x000fc8000780c0ff */
[----:B------:R-:W-:-:S13]  /*11c00*/  PLOP3.LUT P0, PT, P0, P2, PT, 0x2a, 0x0 ;  /* 0x000000000000781c */ /* 0x000fda0000704572 */
[----:B------:R-:W-:Y:S05]  /*11c10*/  @P0 BRA `(.L_x_93) ;  /* 0x0000000000040947 */ /* 0x000fea0003800000 */
[----:B------:R-:W-:Y:S01]  /*11c20*/  BPT.TRAP 0x1 ;  /* 0x000000040000795c */ /* 0x000fe20000300000 */
.L_x_93:
[----:B------:R-:W-:Y:S01]  /*11c30*/  R2UR UR56, R3 ;  /* 0x00000000033872ca */ /* 0x000fe200000e0000 */
[----:B------:R-:W-:Y:S01]  /*11c40*/  ULDC.64 UR12, c[0x0][0x198] ;  /* 0x00006600000c7ab9 */ /* 0x000fe20000000a00 */
[----:B------:R-:W-:Y:S01]  /*11c50*/  R2UR UR9, R6 ;  /* 0x00000000060972ca */ /* 0x000fe200000e0000 */
[----:B------:R-:W-:Y:S01]  /*11c60*/  UIADD3 UR8, UP0, UR12, 0xf0, URZ ;  /* 0x000000f00c087890 */ /* 0x000fe2000ff1e03f */
[----:B------:R-:W-:Y:S01]  /*11c70*/  R2UR UR59, R7 ;  /* 0x00000000073b72ca */ /* 0x000fe200000e0000 */
[----:B------:R-:W-:Y:S01]  /*11c80*/  UMOV UR6, 0x0 ;  /* 0x0000000000067882 */ /* 0x000fe20000000000 */
[----:B------:R-:W-:Y:S01]  /*11c90*/  R2UR UR57, R4 ;  /* 0x00000000043972ca */ /* 0x000fe200000e0000 */
[----:B------:R-:W-:Y:S01]  /*11ca0*/  UMOV UR7, 0x10000000 ;  /* 0x1000000000077882 */ /* 0x000fe20000000000 */
[----:B------:R-:W-:Y:S01]  /*11cb0*/  UMOV UR58, URZ ;  /* 0x0000003f003a7c82 */ /* 0x000fe20008000000 */
[----:B------:R-:W-:Y:S01]  /*11cc0*/  UMOV UR60, UR20 ;  /* 0x00000014003c7c82 */ /* 0x000fe20008000000 */
[----:B------:R-:W-:Y:S01]  /*11cd0*/  UMOV UR61, UR21 ;  /* 0x00000015003d7c82 */ /* 0x000fe20008000000 */
[----:B------:R-:W-:Y:S01]  /*11ce0*/  UMOV UR50, 0x20 ;  /* 0x0000002000327882 */ /* 0x000fe20000000000 */
[----:B------:R-:W-:Y:S01]  /*11cf0*/  UMOV UR52, UR20 ;  /* 0x0000001400347c82 */ /* 0x000fe20008000000 */
[----:B------:R-:W-:Y:S01]  /*11d00*/  UMOV UR53, UR21 ;  /* 0x0000001500357c82 */ /* 0x000fe20008000000 */
[----:B------:R-:W-:Y:S01]  /*11d10*/  UMOV UR18, 0x40 ;  /* 0x0000004000127882 */ /* 0x000fe20000000000 */
[----:B------:R-:W-:-:S02]  /*11d20*/  UIMAD UR56, UR56, 0x3800, UR9 ;  /* 0x00003800383878a4 */ /* 0x000fc4000f8e0209 */
[----:B------:R-:W-:Y:S02]  /*11d30*/  UIADD3 UR59, UR11, UR59, URZ ;  /* 0x0000003b0b3b7290 */ /* 0x000fe4000fffe03f */
[----:B------:R-:W-:Y:S02]  /*11d40*/  UIADD3 UR57, UR57, 0x2a050, URZ ;  /* 0x0002a05039397890 */ /* 0x000fe4000fffe03f */
[----:B------:R-:W-:Y:S02]  /*11d50*/  UIADD3.X UR9, URZ, UR13, URZ, UP0, !UPT ;  /* 0x0000000d3f097290 */ /* 0x000fe400087fe43f */
[----:B------:R-:W-:Y:S02]  /*11d60*/  UIADD3 UR48, UR56, 0x800, URZ ;  /* 0x0000080038307890 */ /* 0x000fe4000fffe03f */
[----:B------:R-:W-:Y:S01]  /*11d70*/  UIADD3 UR16, UR56, 0x1000, URZ ;  /* 0x0000100038107890 */ /* 0x000fe2000fffe03f */
[----:B------:R-:W-:Y:S01]  /*11d80*/  UMOV UR49, UR57 ;  /* 0x0000003900317c82 */ /* 0x000fe20008000000 */
[----:B------:R-:W-:Y:S01]  /*11d90*/  UMOV UR51, UR59 ;  /* 0x0000003b00337c82 */ /* 0x000fe20008000000 */
[----:B------:R-:W-:Y:S01]  /*11da0*/  UMOV UR17, UR57 ;  /* 0x0000003900117c82 */ /* 0x000fe20008000000 */
[----:B------:R-:W-:Y:S01]  /*11db0*/  UMOV UR19, UR59 ;  /* 0x0000003b00137c82 */ /* 0x000fe20008000000 */
[----:B------:R-:W-:Y:S01]  /*11dc0*/  UTMALDG.4D [UR56], [UR8], desc[UR6] ;  /* 0x00000638080075b4 */ /* 0x000fe20008019000 */
[----:B------:R-:W-:-:S02]  /*11dd0*/  UIADD3 UR40, UR56, 0x1800, URZ ;  /* 0x0000180038287890 */ /* 0x000fc4000fffe03f */
[----:B------:R-:W-:Y:S02]  /*11de0*/  UIADD3 UR32, UR56, 0x2000, URZ ;  /* 0x0000200038207890 */ /* 0x000fe4000fffe03f */
[----:B------:R-:W-:Y:S01]  /*11df0*/  UIADD3 UR24, UR56, 0x2800, URZ ;  /* 0x0000280038187890 */ /* 0x000fe2000fffe03f */
[----:B------:R-:W-:Y:S01]  /*11e00*/  UMOV UR42, 0x60 ;  /* 0x00000060002a7882 */ /* 0x000fe20000000000 */
[----:B------:R-:W-:Y:S01]  /*11e10*/  UTMALDG.4D [UR48], [UR8], desc[UR6] ;  /* 0x00000630080075b4 */ /* 0x000fe20008019000 */
        /* <DEDUP_REMOVED lines=16> */
[----:B------:R2:W-:Y:S01]  /*11f20*/  UTMALDG.4D [UR32], [UR8], desc[UR6] ;  /* 0x00000620080075b4 */ /* 0x0005e20008019000 */
[----:B------:R2:W-:Y:S01]  /*11f30*/  UTMALDG.4D [UR24], [UR8], desc[UR6] ;  /* 0x00000618080075b4 */ /* 0x0005e20008019000 */
[----:B-1----:R-:W-:Y:S01]  /*11f40*/  UIADD3 UR16, UR56, 0x3000, URZ ;  /* 0x0000300038107890 */ /* 0x002fe2000fffe03f */
[----:B------:R-:W-:-:S08]  /*11f50*/  UMOV UR18, 0xc0 ;  /* 0x000000c000127882 */ /* 0x000fd00000000000 */
[----:B------:R2:W-:Y:S02]  /*11f60*/  UTMALDG.4D [UR16], [UR8], desc[UR6] ;  /* 0x00000610080075b4 */ /* 0x0005e40008019000 */
[----:B--2---:R-:W-:Y:S01]  /*11f70*/  NOP ;  /* 0x0000000000007918 */ /* 0x004fe20000000000 */
.L_x_90:
[----:B------:R-:W-:Y:S05]  /*11f80*/  BSYNC B0 ;  /* 0x0000000000007941 */ /* 0x000fea0003800000 */
.L_x_89:
[----:B------:R-:W-:Y:S01]  /*11f90*/  BSSY B0, `(.L_x_94) ;  /* 0x0000027000007945 */ /* 0x000fe20003800000 */
[----:B------:R-:W-:-:S03]  /*11fa0*/  IMAD.MOV.U32 R8, RZ, RZ, RZ ;  /* 0x000000ffff087224 */ /* 0x000fc600078e00ff */
[----:B------:R-:W-:Y:S05]  /*11fb0*/  @!P4 BRA `(.L_x_95) ;  /* 0x000000000090c947 */ /* 0x000fea0003800000 */
[----:B------:R-:W1:Y:S01]  /*11fc0*/  S2R R4, SR_CgaCtaId ;  /* 0x0000000000047919 */ /* 0x000e620000008800 */
[----:B------:R-:W-:-:S04]  /*11fd0*/  MOV R3, 0x400 ;  /* 0x0000040000037802 */ /* 0x000fc80000000f00 */
[----:B-1----:R-:W-:Y:S01]  /*11fe0*/  LEA R5, R4, R3, 0x18 ;  /* 0x0000000304057211 */ /* 0x002fe200078ec0ff */
[----:B------:R-:W-:-:S04]  /*11ff0*/  IMAD.MOV.U32 R4, RZ, RZ, 0x1 ;  /* 0x00000001ff047424 */ /* 0x000fc800078e00ff */
[----:B------:R-:W-:Y:S01]  /*12000*/  IMAD R3, R0, 0x8, R5 ;  /* 0x0000000800037824 */ /* 0x000fe200078e0205 */
[----:B------:R-:W-:-:S04]  /*12010*/  SHF.L.U32 R4, R4, 0x1f, RZ ;  /* 0x0000001f04047819 */ /* 0x000fc800000006ff */
[----:B------:R-:W1:Y:S02]  /*12020*/  SYNCS.PHASECHK.TRANS64.TRYWAIT P0, [R3+URZ+0x2a028], R4 ;  /* 0x02a02804030075a7 */ /* 0x000e64000800017f */
[----:B-1----:R-:W-:Y:S05]  /*12030*/  @!P0 BRA `(.L_x_96) ;  /* 0x0000000c00988947 */ /* 0x002fea0003800000 */
.L_x_121:
        /* <DEDUP_REMOVED lines=8> */
.L_x_97:
[----:B------:R-:W-:-:S04]  /*120c0*/  LOP3.LUT P0, RZ, R2, 0x1f, RZ, 0xc0, !PT ;  /* 0x0000001f02ff7812 */ /* 0x000fc8000780c0ff */
[----:B------:R-:W-:-:S13]  /*120d0*/  PLOP3.LUT P0, PT, P0, P2, PT, 0x2a, 0x0 ;  /* 0x000000000000781c */ /* 0x000fda0000704572 */
[----:B------:R-:W-:Y:S05]  /*120e0*/  @P0 BRA `(.L_x_98) ;  /* 0x0000000000040947 */ /* 0x000fea0003800000 */
[----:B------:R-:W-:Y:S01]  /*120f0*/  BPT.TRAP 0x1 ;  /* 0x000000040000795c */ /* 0x000fe20000300000 */
.L_x_98:
[C---:B------:R-:W-:Y:S01]  /*12100*/  IMAD R5, R0.reuse, 0x7000, R5 ;  /* 0x0000700000057824 */ /* 0x040fe200078e0205 */
[----:B------:R-:W-:Y:S01]  /*12110*/  R2UR UR17, R3 ;  /* 0x00000000031172ca */ /* 0x000fe200000e0000 */
[----:B------:R-:W-:Y:S01]  /*12120*/  ULDC.64 UR6, c[0x0][0x198] ;  /* 0x0000660000067ab9 */ /* 0x000fe20000000a00 */
[----:B------:R-:W-:Y:S01]  /*12130*/  UMOV UR8, 0x0 ;  /* 0x0000000000087882 */ /* 0x000fe20000000000 */
[----:B------:R-:W-:Y:S01]  /*12140*/  UIADD3 UR6, UP0, UR6, 0x2f0, URZ ;  /* 0x000002f006067890 */ /* 0x000fe2000ff1e03f */
[----:B------:R-:W-:Y:S01]  /*12150*/  R2UR UR16, R5 ;  /* 0x00000000051072ca */ /* 0x000fe200000e0000 */
[----:B------:R-:W-:Y:S01]  /*12160*/  UMOV UR9, 0x10000000 ;  /* 0x1000000000097882 */ /* 0x000fe20000000000 */
[----:B------:R-:W-:Y:S01]  /*12170*/  UMOV UR18, URZ ;  /* 0x0000003f00127c82 */ /* 0x000fe20008000000 */
[----:B------:R-:W-:Y:S01]  /*12180*/  UIADD3.X UR7, URZ, UR7, URZ, UP0, !UPT ;  /* 0x000000073f077290 */ /* 0x000fe200087fe43f */
[----:B------:R-:W-:Y:S01]  /*12190*/  MOV R8, 0x1 ;  /* 0x0000000100087802 */ /* 0x000fe20000000f00 */
[----:B------:R-:W-:Y:S01]  /*121a0*/  UMOV UR19, URZ ;  /* 0x0000003f00137c82 */ /* 0x000fe20008000000 */
[----:B------:R-:W-:-:S03]  /*121b0*/  VIADD R0, R0, 0x1 ;  /* 0x0000000100007836 */ /* 0x000fc60000000000 */
[----:B------:R-:W-:-:S04]  /*121c0*/  UIADD3 UR17, UR17, 0x2a000, URZ ;  /* 0x0002a00011117890 */ /* 0x000fc8000fffe03f */
[----:B------:R-:W-:-:S09]  /*121d0*/  UIADD3 UR16, UR16, 0x7000, URZ ;  /* 0x0000700010107890 */ /* 0x000fd2000fffe03f */
[----:B------:R1:W-:Y:S02]  /*121e0*/  UTMALDG.4D [UR16], [UR6], desc[UR8] ;  /* 0x00000810060075b4 */ /* 0x0003e40008019000 */
[----:B-1----:R-:W-:Y:S01]  /*121f0*/  NOP ;  /* 0x0000000000007918 */ /* 0x002fe20000000000 */
.L_x_95:
[----:B------:R-:W-:Y:S05]  /*12200*/  BSYNC B0 ;  /* 0x0000000000007941 */ /* 0x000fea0003800000 */
.L_x_94:
[----:B------:R-:W-:-:S05]  /*12210*/  IMAD.U32 R3, RZ, RZ, UR4 ;  /* 0x00000004ff037e24 */ /* 0x000fca000f8e00ff */
[----:B------:R-:W-:-:S13]  /*12220*/  ISETP.GE.AND P0, PT, R3, 0x2, PT ;  /* 0x000000020300780c */ /* 0x000fda0003f06270 */
[----:B------:R-:W-:Y:S05]  /*12230*/  @!P0 EXIT ;  /* 0x000000000000894d */ /* 0x000fea0003800000 */
[----:B------:R-:W-:Y:S01]  /*12240*/  USHF.L.U32 UR6, UR4, 0x1, URZ ;  /* 0x0000000104067899 */ /* 0x000fe2000800063f */
[----:B------:R-:W-:Y:S01]  /*12250*/  IMAD.U32 R3, RZ, RZ, UR5 ;  /* 0x00000005ff037e24 */ /* 0x000fe2000f8e00ff */
[----:B------:R-:W-:Y:S01]  /*12260*/  LOP3.LUT P0, RZ, R2, 0x1f, RZ, 0xc0, !PT ;  /* 0x0000001f02ff7812 */ /* 0x000fe2000780c0ff */
[----:B------:R-:W-:Y:S01]  /*12270*/  BSSY B0, `(.L_x_99) ;  /* 0x000007c000007945 */ /* 0x000fe20003800000 */
[----:B------:R-:W-:Y:S02]  /*12280*/  IMAD.MOV.U32 R2, RZ, RZ, 0x1 ;  /* 0x00000001ff027424 */ /* 0x000fe400078e00ff */
[----:B------:R-:W-:Y:S01]  /*12290*/  PLOP3.LUT P0, PT, P0, P2, PT, 0x2a, 0x0 ;  /* 0x000000000000781c */ /* 0x000fe20000704572 */
[----:B------:R-:W-:Y:S01]  /*122a0*/  IMAD.U32 R9, RZ, RZ, UR6 ;  /* 0x00000006ff097e24 */ /* 0x000fe2000f8e00ff */
[----:B------:R-:W-:-:S11]  /*122b0*/  LOP3.LUT R3, R3, 0x2, RZ, 0xfc, !PT ;  /* 0x0000000203037812 */ /* 0x000fd600078efcff */
.L_x_110:
[----:B------:R-:W-:Y:S04]  /*122c0*/  BSSY B1, `(.L_x_100) ;  /* 0x000004b000017945 */ /* 0x000fe80003800000 */
[----:B------:R-:W-:Y:S05]  /*122d0*/  @!P3 BRA `(.L_x_101) ;  /* 0x000000040024b947 */ /* 0x000fea0003800000 */
[----:B------:R-:W1:Y:S01]  /*122e0*/  S2R R5, SR_CgaCtaId ;  /* 0x0000000000057919 */ /* 0x000e620000008800 */
[----:B------:R-:W-:-:S04]  /*122f0*/  MOV R4, 0x400 ;  /* 0x0000040000047802 */ /* 0x000fc80000000f00 */
[----:B-1----:R-:W-:Y:S02]  /*12300*/  LEA R5, R5, R4, 0x18 ;  /* 0x0000000405057211 */ /* 0x002fe400078ec0ff */
[----:B------:R-:W-:Y:S02]  /*12310*/  SHF.L.U32 R4, R2, 0x1f, RZ ;  /* 0x0000001f02047819 */ /* 0x000fe400000006ff */
[----:B------:R-:W-:-:S04]  /*12320*/  LEA R7, R0, R5, 0x3 ;  /* 0x0000000500077211 */ /* 0x000fc800078e18ff */
[----:B------:R-:W1:Y:S02]  /*12330*/  SYNCS.PHASECHK.TRANS64.TRYWAIT P4, [R7+URZ+0x2a028], R4 ;  /* 0x02a02804070075a7 */ /* 0x000e64000808017f */
[----:B-1----:R-:W-:Y:S05]  /*12340*/  @!P4 BRA `(.L_x_102) ;  /* 0x0000000800e8c947 */ /* 0x002fea0003800000 */
.L_x_122:
[----:B-1----:R-:W-:-:S04]  /*12350*/  @P2 IMAD.MOV.U32 R4, RZ, RZ, 0x7000 ;  /* 0x00007000ff042424 */ /* 0x002fc800078e00ff */
[----:B------:R1:W-:Y:S02]  /*12360*/  @P2 SYNCS.ARRIVE.TRANS64 RZ, [R7+URZ+0x2a000], R4 ;  /* 0x02a0000407ff29a7 */ /* 0x0003e4000800003f */
[----:B-1----:R-:W-:-:S04]  /*12370*/  PRMT R4, R3, 0x9910, RZ ;  /* 0x0000991003047816 */ /* 0x002fc800000000ff */
[----:B------:R-:W-:-:S13]  /*12380*/  ISETP.NE.AND P4, PT, R4, 0x2, PT ;  /* 0x000000020400780c */ /* 0x000fda0003f85270 */
[----:B------:R-:W-:Y:S05]  /*12390*/  @P4 BRA `(.L_x_103) ;  /* 0x0000000000044947 */ /* 0x000fea0003800000 */
[----:B------:R-:W-:Y:S01]  /*123a0*/  BPT.TRAP 0x1 ;  /* 0x000000040000795c */ /* 0x000fe20000300000 */
.L_x_103:
[----:B------:R-:W-:Y:S05]  /*123b0*/  @P0 BRA `(.L_x_104) ;  /* 0x0000000000040947 */ /* 0x000fea0003800000 */
[----:B------:R-:W-:Y:S01]  /*123c0*/  BPT.TRAP 0x1 ;  /* 0x000000040000795c */ /* 0x000fe20000300000 */
.L_x_104:
[----:B------:R-:W-:Y:S01]  /*123d0*/  IMAD R5, R0, 0x7000, R5 ;  /* 0x0000700000057824 */ /* 0x000fe200078e0205 */
[----:B------:R-:W-:Y:S01]  /*123e0*/  R2UR UR17, R7 ;  /* 0x00000000071172ca */ /* 0x000fe200000e0000 */
[----:B------:R-:W-:Y:S01]  /*123f0*/  ULDC.64 UR8, c[0x0][0x198] ;  /* 0x0000660000087ab9 */ /* 0x000fe20000000a00 */
[----:B------:R-:W-:Y:S01]  /*12400*/  R2UR UR19, R8 ;  /* 0x00000000081372ca */ /* 0x000fe200000e0000 */
[----:B------:R-:W-:Y:S01]  /*12410*/  UIADD3 UR8, UP0, UR8, 0x1f0, URZ ;  /* 0x000001f008087890 */ /* 0x000fe2000ff1e03f */
[----:B------:R-:W-:Y:S01]  /*12420*/  R2UR UR10, R5 ;  /* 0x00000000050a72ca */ /* 0x000fe200000e0000 */
[----:B------:R-:W-:Y:S01]  /*12430*/  UMOV UR6, 0x0 ;  /* 0x0000000000067882 */ /* 0x000fe20000000000 */
[----:B------:R-:W-:Y:S01]  /*12440*/  UMOV UR7, 0x10000000 ;  /* 0x1000000000077882 */ /* 0x000fe20000000000 */
[----:B------:R-:W-:Y:S01]  /*12450*/  UIADD3.X UR9, URZ, UR9, URZ, UP0, !UPT ;  /* 0x000000093f097290 */ /* 0x000fe200087fe43f */
[----:B------:R-:W-:Y:S01]  /*12460*/  VIADD R0, R0, 0x1 ;  /* 0x0000000100007836 */ /* 0x000fe20000000000 */
[----:B------:R-:W-:Y:S01]  /*12470*/  UMOV UR18, URZ ;  /* 0x0000003f00127c82 */ /* 0x000fe20008000000 */
[----:B------:R-:W-:Y:S01]  /*12480*/  UMOV UR58, 0x20 ;  /* 0x00000020003a7882 */ /* 0x000fe20000000000 */
[----:B------:R-:W-:Y:S01]  /*12490*/  UMOV UR60, UR20 ;  /* 0x00000014003c7c82 */ /* 0x000fe20008000000 */
[----:B------:R-:W-:Y:S01]  /*124a0*/  UMOV UR61, UR21 ;  /* 0x00000015003d7c82 */ /* 0x000fe20008000000 */
[----:B------:R-:W-:Y:S01]  /*124b0*/  UIADD3 UR17, UR17, 0x2a000, URZ ;  /* 0x0002a00011117890 */ /* 0x000fe2000fffe03f */
[----:B------:R-:W-:Y:S01]  /*124c0*/  ISETP.NE.AND P4, PT, R0, 0x5, PT ;  /* 0x000000050000780c */ /* 0x000fe20003f85270 */
[----:B------:R-:W-:-:S02]  /*124d0*/  USHF.L.U32 UR19, UR19, 0x7, URZ ;  /* 0x0000000713137899 */ /* 0x000fc4000800063f */
[----:B------:R-:W-:Y:S01]  /*124e0*/  UIADD3 UR16, UR10, 0x7000, URZ ;  /* 0x000070000a107890 */ /* 0x000fe2000fffe03f */
[----:B------:R-:W-:Y:S01]  /*124f0*/  SEL R5, RZ, 0x1, P4 ;  /* 0x00000001ff057807 */ /* 0x000fe20002000000 */
[----:B------:R-:W-:Y:S01]  /*12500*/  UIADD3 UR56, UR10, 0x8000, URZ ;  /* 0x000080000a387890 */ /* 0x000fe2000fffe03f */
[----:B------:R-:W-:Y:S01]  /*12510*/  SEL R0, R0, RZ, P4 ;  /* 0x000000ff00007207 */ /* 0x000fe20002000000 */
[----:B------:R-:W-:Y:S01]  /*12520*/  UIADD3 UR48, UR10, 0x9000, URZ ;  /* 0x000090000a307890 */ /* 0x000fe2000fffe03f */
[----:B------:R-:W-:Y:S01]  /*12530*/  LOP3.LUT R2, R2, R5, RZ, 0x3c, !PT ;  /* 0x0000000502027212 */ /* 0x000fe200078e3cff */
        /* <DEDUP_REMOVED lines=35> */
.L_x_101:
[----:B------:R-:W-:Y:S05]  /*12770*/  BSYNC B1 ;  /* 0x0000000000017941 */ /* 0x000fea0003800000 */
.L_x_100:
[----:B------:R-:W-:Y:S01]  /*12780*/  ISETP.LT.OR P4, PT, R9, 0x4, !P3 ;  /* 0x000000040900780c */ /* 0x000fe20005f81670 */
[----:B------:R-:W-:-:S12]  /*12790*/  BSSY B1, `(.L_x_105) ;  /* 0x0000026000017945 */ /* 0x000fd80003800000 */
[----:B------:R-:W-:Y:S05]  /*127a0*/  @P4 BRA `(.L_x_106) ;  /* 0x0000000000904947 */ /* 0x000fea0003800000 */
[----:B------:R-:W1:Y:S01]  /*127b0*/  S2R R5, SR_CgaCtaId ;  /* 0x0000000000057919 */ /* 0x000e620000008800 */
[----:B------:R-:W-:Y:S02]  /*127c0*/  MOV R4, 0x400 ;  /* 0x0000040000047802 */ /* 0x000fe40000000f00 */
[----:B------:R-:W-:Y:S02]  /*127d0*/  SHF.L.U32 R7, R2, 0x1f, RZ ;  /* 0x0000001f02077819 */ /* 0x000fe400000006ff */
[----:B-1----:R-:W-:-:S05]  /*127e0*/  LEA R5, R5, R4, 0x18 ;  /* 0x0000000405057211 */ /* 0x002fca00078ec0ff */
[----:B------:R-:W-:-:S04]  /*127f0*/  IMAD R4, R0, 0x8, R5 ;  /* 0x0000000800047824 */ /* 0x000fc800078e0205 */
[----:B------:R-:W1:Y:S02]  /*12800*/  SYNCS.PHASECHK.TRANS64.TRYWAIT P4, [R4+URZ+0x2a028], R7 ;  /* 0x02a02807040075a7 */ /* 0x000e64000808017f */
[----:B-1----:R-:W-:Y:S05]  /*12810*/  @!P4 BRA `(.L_x_107) ;  /* 0x0000000400c8c947 */ /* 0x002fea0003800000 */
.L_x_123:
[----:B------:R-:W-:Y:S01]  /*12820*/  PRMT R6, R3, 0x9910, RZ ;  /* 0x0000991003067816 */ /* 0x000fe200000000ff */
[----:B-1----:R-:W-:-:S03]  /*12830*/  @P1 IMAD.MOV.U32 R7, RZ, RZ, 0x7000 ;  /* 0x00007000ff071424 */ /* 0x002fc600078e00ff */
[----:B------:R-:W-:Y:S01]  /*12840*/  ISETP.NE.AND P4, PT, R6, 0x2, PT ;  /* 0x000000020600780c */ /* 0x000fe20003f85270 */
[----:B------:R1:W-:-:S12]  /*12850*/  @P1 SYNCS.ARRIVE.TRANS64 RZ, [R4+URZ+0x2a000], R7 ;  /* 0x02a0000704ff19a7 */ /* 0x0003d8000800003f */
[----:B-1----:R-:W-:Y:S05]  /*12860*/  @P4 BRA `(.L_x_108) ;  /* 0x0000000000044947 */ /* 0x002fea0003800000 */
[----:B------:R-:W-:Y:S01]  /*12870*/  BPT.TRAP 0x1 ;  /* 0x000000040000795c */ /* 0x000fe20000300000 */
.L_x_108:
[----:B------:R-:W-:Y:S05]  /*12880*/  @P0 BRA `(.L_x_109) ;  /* 0x0000000000040947 */ /* 0x000fea0003800000 */
[----:B------:R-:W-:Y:S01]  /*12890*/  BPT.TRAP 0x1 ;  /* 0x000000040000795c */ /* 0x000fe20000300000 */
.L_x_109:
        /* <DEDUP_REMOVED lines=11> */
[----:B------:R-:W-:-:S03]  /*12950*/  IADD3 R8, R8, 0x1, RZ ;  /* 0x0000000108087810 */ /* 0x000fc60007ffe0ff */
[----:B------:R-:W-:Y:S01]  /*12960*/  UIADD3 UR17, UR17, 0x2a000, URZ ;  /* 0x0002a00011117890 */ /* 0x000fe2000fffe03f */
[C---:B------:R-:W-:Y:S01]  /*12970*/  ISETP.NE.AND P4, PT, R0.reuse, 0x5, PT ;  /* 0x000000050000780c */ /* 0x040fe20003f85270 */
[----:B------:R-:W-:Y:S02]  /*12980*/  USHF.L.U32 UR18, UR18, 0x7, URZ ;  /* 0x0000000712127899 */ /* 0x000fe4000800063f */
[----:B------:R-:W-:Y:S01]  /*12990*/  UIADD3 UR16, UR16, 0x7000, URZ ;  /* 0x0000700010107890 */ /* 0x000fe2000fffe03f */
[----:B------:R-:W-:Y:S02]  /*129a0*/  SEL R5, RZ, 0x1, P4 ;  /* 0x00000001ff057807 */ /* 0x000fe40002000000 */
[----:B------:R-:W-:Y:S02]  /*129b0*/  SEL R0, R0, RZ, P4 ;  /* 0x000000ff00007207 */ /* 0x000fe40002000000 */
[----:B------:R-:W-:-:S04]  /*129c0*/  LOP3.LUT R2, R2, R5, RZ, 0x3c, !PT ;  /* 0x0000000502027212 */ /* 0x000fc800078e3cff */
[----:B------:R1:W-:Y:S02]  /*129d0*/  UTMALDG.4D [UR16], [UR6], desc[UR8] ;  /* 0x00000810060075b4 */ /* 0x0003e40008019000 */
[----:B-1----:R-:W-:Y:S01]  /*129e0*/  NOP ;  /* 0x0000000000007918 */ /* 0x002fe20000000000 */
.L_x_106:
[----:B------:R-:W-:Y:S05]  /*129f0*/  BSYNC B1 ;  /* 0x0000000000017941 */ /* 0x000fea0003800000 */
.L_x_105:
[C---:B------:R-:W-:Y:S01]  /*12a00*/  ISETP.GT.AND P4, PT, R9.reuse, 0x4, PT ;  /* 0x000000040900780c */ /* 0x040fe20003f84270 */
[----:B------:R-:W-:-:S12]  /*12a10*/  VIADD R9, R9, 0xfffffffe ;  /* 0xfffffffe09097836 */ /* 0x000fd80000000000 */
[----:B------:R-:W-:Y:S05]  /*12a20*/  @P4 BRA `(.L_x_110) ;  /* 0xfffffff800244947 */ /* 0x000fea000383ffff */
[----:B------:R-:W-:Y:S05]  /*12a30*/  BSYNC B0 ;  /* 0x0000000000007941 */ /* 0x000fea0003800000 */
.L_x_99:
[----:B------:R-:W-:Y:S05]  /*12a40*/  EXIT ;  /* 0x000000000000794d */ /* 0x000fea0003800000 */
.L_x_15:
[----:B-1----:R-:W-:-:S04]  /*12a50*/  IMAD.U32 R4, RZ, RZ, UR9 ;  /* 0x00000009ff047e24 */ /* 0x002fc8000f8e00ff */
[----:B------:R1:W2:Y:S03]  /*12a60*/  SYNCS.PHASECHK.TRANS64.TRYWAIT P1, [R4+URZ+0x2a050], R9 ;  /* 0x02a05009040075a7 */ /* 0x0002a6000802017f */
[----:B--2---:R-:W-:Y:S05]  /*12a70*/  @!P1 NANOSLEEP.SYNCS 0x989680 ;  /* 0x009896800000995d */ /* 0x004fea0003900000 */
[----:B------:R-:W2:Y:S02]  /*12a80*/  @!P1 SYNCS.PHASECHK.TRANS64 P1, [R4+URZ+0x2a050], R9 ;  /* 0x02a05009040095a7 */ /* 0x000ea4000802007f */
[----:B--2---:R-:W-:Y:S05]  /*12a90*/  @!P1 BRA `(.L_x_15) ;  /* 0xfffffffc00ec9947 */ /* 0x004fea000383ffff */
[----:B------:R-:W-:Y:S05]  /*12aa0*/  BRA `(.L_x_111) ;  /* 0xfffffee400187947 */ /* 0x000fea000383ffff */
.L_x_17:
[----:B-1----:R-:W-:-:S04]  /*12ab0*/  IMAD.U32 R3, RZ, RZ, UR36 ;  /* 0x00000024ff037e24 */ /* 0x002fc8000f8e00ff */
[----:B------:R1:W2:Y:S03]  /*12ac0*/  SYNCS.PHASECHK.TRANS64.TRYWAIT P1, [R3+URZ+0x2a000], R4 ;  /* 0x02a00004030075a7 */ /* 0x0002a6000802017f */
[----:B--2---:R-:W-:Y:S05]  /*12ad0*/  @!P1 NANOSLEEP.SYNCS 0x989680 ;  /* 0x009896800000995d */ /* 0x004fea0003900000 */
[----:B------:R-:W2:Y:S02]  /*12ae0*/  @!P1 SYNCS.PHASECHK.TRANS64 P1, [R3+URZ+0x2a000], R4 ;  /* 0x02a00004030095a7 */ /* 0x000ea4000802007f */
[----:B--2---:R-:W-:Y:S05]  /*12af0*/  @!P1 BRA `(.L_x_17) ;  /* 0xfffffffc00ec9947 */ /* 0x004fea000383ffff */
[----:B------:R-:W-:Y:S05]  /*12b00*/  BRA `(.L_x_112) ;  /* 0xfffffee400247947 */ /* 0x000fea000383ffff */
.L_x_18:
[----:B-1----:R-:W-:-:S04]  /*12b10*/  IMAD.U32 R6, RZ, RZ, UR39 ;  /* 0x00000027ff067e24 */ /* 0x002fc8000f8e00ff */
[----:B------:R1:W2:Y:S03]  /*12b20*/  SYNCS.PHASECHK.TRANS64.TRYWAIT P1, [R6+URZ+-0x8], R3 ;  /* 0xfffff803060075a7 */ /* 0x0002a6000802017f */
[----:B--2---:R-:W-:Y:S05]  /*12b30*/  @!P1 NANOSLEEP.SYNCS 0x989680 ;  /* 0x009896800000995d */ /* 0x004fea0003900000 */
[----:B------:R-:W2:Y:S02]  /*12b40*/  @!P1 SYNCS.PHASECHK.TRANS64 P1, [R6+URZ+-0x8], R3 ;  /* 0xfffff803060095a7 */ /* 0x000ea4000802007f */
[----:B--2---:R-:W-:Y:S05]  /*12b50*/  @!P1 BRA `(.L_x_18) ;  /* 0xfffffffc00ec9947 */ /* 0x004fea000383ffff */
[----:B------:R-:W-:Y:S05]  /*12b60*/  BRA `(.L_x_113) ;  /* 0xfffffee400207947 */ /* 0x000fea000383ffff */
.L_x_20:
[----:B-1----:R-:W-:-:S04]  /*12b70*/  IMAD.U32 R17, RZ, RZ, UR36 ;  /* 0x00000024ff117e24 */ /* 0x002fc8000f8e00ff */
[----:B------:R1:W2:Y:S03]  /*12b80*/  SYNCS.PHASECHK.TRANS64.TRYWAIT P2, [R17+URZ+0x2a008], R4 ;  /* 0x02a00804110075a7 */ /* 0x0002a6000804017f */
[----:B--2---:R-:W-:Y:S05]  /*12b90*/  @!P2 NANOSLEEP.SYNCS 0x989680 ;  /* 0x009896800000a95d */ /* 0x004fea0003900000 */
[----:B------:R-:W2:Y:S02]  /*12ba0*/  @!P2 SYNCS.PHASECHK.TRANS64 P2, [R17+URZ+0x2a008], R4 ;  /* 0x02a008041100a5a7 */ /* 0x000ea4000804007f */
[----:B--2---:R-:W-:Y:S05]  /*12bb0*/  @!P2 BRA `(.L_x_20) ;  /* 0xfffffffc00eca947 */ /* 0x004fea000383ffff */
[----:B------:R-:W-:Y:S05]  /*12bc0*/  BRA `(.L_x_114) ;  /* 0xffffff2000407947 */ /* 0x000fea000383ffff */
.L_x_25:
[----:B-1----:R-:W-:-:S04]  /*12bd0*/  MOV R10, UR10 ;  /* 0x0000000a000a7c02 */ /* 0x002fc80008000f00 */
[----:B------:R1:W2:Y:S03]  /*12be0*/  SYNCS.PHASECHK.TRANS64.TRYWAIT P3, [R10+URZ+0x2a000], R9 ;  /* 0x02a000090a0075a7 */ /* 0x0002a6000806017f */
[----:B--2---:R-:W-:Y:S05]  /*12bf0*/  @!P3 NANOSLEEP.SYNCS 0x989680 ;  /* 0x009896800000b95d */ /* 0x004fea0003900000 */
[----:B------:R-:W2:Y:S02]  /*12c00*/  @!P3 SYNCS.PHASECHK.TRANS64 P3, [R10+URZ+0x2a000], R9 ;  /* 0x02a000090a00b5a7 */ /* 0x000ea4000806007f */
[----:B--2---:R-:W-:Y:S05]  /*12c10*/  @!P3 BRA `(.L_x_25) ;  /* 0xfffffffc00ecb947 */ /* 0x004fea000383ffff */
[----:B------:R-:W-:Y:S05]  /*12c20*/  BRA `(.L_x_115) ;  /* 0xffffff2800cc7947 */ /* 0x000fea000383ffff */
.L_x_29:
[----:B-1----:R-:W-:-:S04]  /*12c30*/  IMAD.U32 R16, RZ, RZ, UR10 ;  /* 0x0000000aff107e24 */ /* 0x002fc8000f8e00ff */
[----:B------:R1:W2:Y:S03]  /*12c40*/  SYNCS.PHASECHK.TRANS64.TRYWAIT P3, [R16+URZ+0x2a000], R39 ;  /* 0x02a00027100075a7 */ /* 0x0002a6000806017f */
[----:B--2---:R-:W-:Y:S05]  /*12c50*/  @!P3 NANOSLEEP.SYNCS 0x989680 ;  /* 0x009896800000b95d */ /* 0x004fea0003900000 */
[----:B------:R-:W2:Y:S02]  /*12c60*/  @!P3 SYNCS.PHASECHK.TRANS64 P3, [R16+URZ+0x2a000], R39 ;  /* 0x02a000271000b5a7 */ /* 0x000ea4000806007f */
[----:B--2---:R-:W-:Y:S05]  /*12c70*/  @!P3 BRA `(.L_x_29) ;  /* 0xfffffffc00ecb947 */ /* 0x004fea000383ffff */
[----:B------:R-:W-:Y:S05]  /*12c80*/  BRA `(.L_x_28) ;  /* 0xffffff60007c7947 */ /* 0x000fea000383ffff */
.L_x_37:
[----:B--2---:R-:W-:-:S04]  /*12c90*/  IMAD.U32 R15, RZ, RZ, UR10 ;  /* 0x0000000aff0f7e24 */ /* 0x004fc8000f8e00ff */
[----:B------:R2:W3:Y:S03]  /*12ca0*/  SYNCS.PHASECHK.TRANS64.TRYWAIT P3, [R15+URZ+0x2a000], R14 ;  /* 0x02a0000e0f0075a7 */ /* 0x0004e6000806017f */
[----:B---3--:R-:W-:Y:S05]  /*12cb0*/  @!P3 NANOSLEEP.SYNCS 0x989680 ;  /* 0x009896800000b95d */ /* 0x008fea0003900000 */
[----:B------:R-:W3:Y:S02]  /*12cc0*/  @!P3 SYNCS.PHASECHK.TRANS64 P3, [R15+URZ+0x2a000], R14 ;  /* 0x02a0000e0f00b5a7 */ /* 0x000ee4000806007f */
[----:B---3--:R-:W-:Y:S05]  /*12cd0*/  @!P3 BRA `(.L_x_37) ;  /* 0xfffffffc00ecb947 */ /* 0x008fea000383ffff */
[----:B------:R-:W-:Y:S05]  /*12ce0*/  BRA `(.L_x_116) ;  /* 0xffffff6c00447947 */ /* 0x000fea000383ffff */
.L_x_41:
[----:B--2---:R-:W-:-:S04]  /*12cf0*/  IMAD.U32 R25, RZ, RZ, UR10 ;  /* 0x0000000aff197e24 */ /* 0x004fc8000f8e00ff */
[----:B------:R2:W3:Y:S03]  /*12d00*/  SYNCS.PHASECHK.TRANS64.TRYWAIT P3, [R25+URZ+0x2a000], R16 ;  /* 0x02a00010190075a7 */ /* 0x0004e6000806017f */
[----:B---3--:R-:W-:Y:S05]  /*12d10*/  @!P3 NANOSLEEP.SYNCS 0x989680 ;  /* 0x009896800000b95d */ /* 0x008fea0003900000 */
[----:B------:R-:W3:Y:S02]  /*12d20*/  @!P3 SYNCS.PHASECHK.TRANS64 P3, [R25+URZ+0x2a000], R16 ;  /* 0x02a000101900b5a7 */ /* 0x000ee4000806007f */
[----:B---3--:R-:W-:Y:S05]  /*12d30*/  @!P3 BRA `(.L_x_41) ;  /* 0xfffffffc00ecb947 */ /* 0x008fea000383ffff */
[----:B------:R-:W-:Y:S05]  /*12d40*/  BRA `(.L_x_40) ;  /* 0xffffffac00187947 */ /* 0x000fea000383ffff */
.L_x_57:
[----:B-1----:R-:W-:-:S04]  /*12d50*/  IMAD.U32 R3, RZ, RZ, UR39 ;  /* 0x00000027ff037e24 */ /* 0x002fc8000f8e00ff */
[----:B------:R1:W2:Y:S03]  /*12d60*/  SYNCS.PHASECHK.TRANS64.TRYWAIT P0, [R3+URZ+0x8], R0 ;  /* 0x00000800030075a7 */ /* 0x0002a6000800017f */
[----:B--2---:R-:W-:Y:S05]  /*12d70*/  @!P0 NANOSLEEP.SYNCS 0x989680 ;  /* 0x009896800000895d */ /* 0x004fea0003900000 */
[----:B------:R-:W2:Y:S02]  /*12d80*/  @!P0 SYNCS.PHASECHK.TRANS64 P0, [R3+URZ+0x8], R0 ;  /* 0x00000800030085a7 */ /* 0x000ea4000800007f */
[----:B--2---:R-:W-:Y:S05]  /*12d90*/  @!P0 BRA `(.L_x_57) ;  /* 0xfffffffc00ec8947 */ /* 0x004fea000383ffff */
[----:B------:R-:W-:Y:S05]  /*12da0*/  BRA `(.L_x_117) ;  /* 0xffffffc000a87947 */ /* 0x000fea000383ffff */
.L_x_81:
[----:B-1----:R1:W2:Y:S02]  /*12db0*/  SYNCS.PHASECHK.TRANS64.TRYWAIT P0, [R4+URZ+0x2a060], R3 ;  /* 0x02a06003040075a7 */ /* 0x0022a4000800017f */
[----:B--2---:R-:W-:Y:S05]  /*12dc0*/  @!P0 NANOSLEEP.SYNCS 0x989680 ;  /* 0x009896800000895d */ /* 0x004fea0003900000 */
[----:B------:R-:W2:Y:S02]  /*12dd0*/  @!P0 SYNCS.PHASECHK.TRANS64 P0, [R4+URZ+0x2a060], R3 ;  /* 0x02a06003040085a7 */ /* 0x000ea4000800007f */
[----:B--2---:R-:W-:Y:S05]  /*12de0*/  @!P0 BRA `(.L_x_81) ;  /* 0xfffffffc00f08947 */ /* 0x004fea000383ffff */
[----:B------:R-:W-:Y:S05]  /*12df0*/  BRA `(.L_x_118) ;  /* 0xffffffe400107947 */ /* 0x000fea000383ffff */
.L_x_86:
[----:B-1----:R1:W2:Y:S02]  /*12e00*/  SYNCS.PHASECHK.TRANS64.TRYWAIT P0, [R5+URZ+0x2a028], R0 ;  /* 0x02a02800050075a7 */ /* 0x0022a4000800017f */
[----:B--2---:R-:W-:Y:S05]  /*12e10*/  @!P0 NANOSLEEP.SYNCS 0x989680 ;  /* 0x009896800000895d */ /* 0x004fea0003900000 */
[----:B------:R-:W2:Y:S02]  /*12e20*/  @!P0 SYNCS.PHASECHK.TRANS64 P0, [R5+URZ+0x2a028], R0 ;  /* 0x02a02800050085a7 */ /* 0x000ea4000800007f */
[----:B--2---:R-:W-:Y:S05]  /*12e30*/  @!P0 BRA `(.L_x_86) ;  /* 0xfffffffc00f08947 */ /* 0x004fea000383ffff */
[----:B------:R-:W-:Y:S05]  /*12e40*/  BRA `(.L_x_119) ;  /* 0xffffffe800207947 */ /* 0x000fea000383ffff */
.L_x_91:
[----:B-1----:R1:W2:Y:S02]  /*12e50*/  SYNCS.PHASECHK.TRANS64.TRYWAIT P0, [R4+URZ+0x2a060], R5 ;  /* 0x02a06005040075a7 */ /* 0x0022a4000800017f */
[----:B--2---:R-:W-:Y:S05]  /*12e60*/  @!P0 NANOSLEEP.SYNCS 0x989680 ;  /* 0x009896800000895d */ /* 0x004fea0003900000 */
[----:B------:R-:W2:Y:S02]  /*12e70*/  @!P0 SYNCS.PHASECHK.TRANS64 P0, [R4+URZ+0x2a060], R5 ;  /* 0x02a06005040085a7 */ /* 0x000ea4000800007f */
[----:B--2---:R-:W-:Y:S05]  /*12e80*/  @!P0 BRA `(.L_x_91) ;  /* 0xfffffffc00f08947 */ /* 0x004fea000383ffff */
[----:B------:R-:W-:Y:S05]  /*12e90*/  BRA `(.L_x_120) ;  /* 0xffffffec00347947 */ /* 0x000fea000383ffff */
.L_x_96:
[----:B-1----:R1:W2:Y:S02]  /*12ea0*/  SYNCS.PHASECHK.TRANS64.TRYWAIT P0, [R3+URZ+0x2a028], R4 ;  /* 0x02a02804030075a7 */ /* 0x0022a4000800017f */
[----:B--2---:R-:W-:Y:S05]  /*12eb0*/  @!P0 NANOSLEEP.SYNCS 0x989680 ;  /* 0x009896800000895d */ /* 0x004fea0003900000 */
[----:B------:R-:W2:Y:S02]  /*12ec0*/  @!P0 SYNCS.PHASECHK.TRANS64 P0, [R3+URZ+0x2a028], R4 ;  /* 0x02a02804030085a7 */ /* 0x000ea4000800007f */
[----:B--2---:R-:W-:Y:S05]  /*12ed0*/  @!P0 BRA `(.L_x_96) ;  /* 0xfffffffc00f08947 */ /* 0x004fea000383ffff */
[----:B------:R-:W-:Y:S05]  /*12ee0*/  BRA `(.L_x_121) ;  /* 0xfffffff000547947 */ /* 0x000fea000383ffff */
.L_x_102:
[----:B-1----:R1:W2:Y:S02]  /*12ef0*/  SYNCS.PHASECHK.TRANS64.TRYWAIT P4, [R7+URZ+0x2a028], R4 ;  /* 0x02a02804070075a7 */ /* 0x0022a4000808017f */
[----:B--2---:R-:W-:Y:S05]  /*12f00*/  @!P4 NANOSLEEP.SYNCS 0x989680 ;  /* 0x009896800000c95d */ /* 0x004fea0003900000 */
[----:B------:R-:W2:Y:S02]  /*12f10*/  @!P4 SYNCS.PHASECHK.TRANS64 P4, [R7+URZ+0x2a028], R4 ;  /* 0x02a028040700c5a7 */ /* 0x000ea4000808007f */
[----:B--2---:R-:W-:Y:S05]  /*12f20*/  @!P4 BRA `(.L_x_102) ;  /* 0xfffffffc00f0c947 */ /* 0x004fea000383ffff */
[----:B------:R-:W-:Y:S05]  /*12f30*/  BRA `(.L_x_122) ;  /* 0xfffffff400047947 */ /* 0x000fea000383ffff */
.L_x_107:
[----:B-1----:R1:W2:Y:S02]  /*12f40*/  SYNCS.PHASECHK.TRANS64.TRYWAIT P4, [R4+URZ+0x2a028], R7 ;  /* 0x02a02807040075a7 */ /* 0x0022a4000808017f */
[----:B--2---:R-:W-:Y:S05]  /*12f50*/  @!P4 NANOSLEEP.SYNCS 0x989680 ;  /* 0x009896800000c95d */ /* 0x004fea0003900000 */
[----:B------:R-:W2:Y:S02]  /*12f60*/  @!P4 SYNCS.PHASECHK.TRANS64 P4, [R4+URZ+0x2a028], R7 ;  /* 0x02a028070400c5a7 */ /* 0x000ea4000808007f */
[----:B--2---:R-:W-:Y:S05]  /*12f70*/  @!P4 BRA `(.L_x_107) ;  /* 0xfffffffc00f0c947 */ /* 0x004fea000383ffff */
[----:B------:R-:W-:Y:S05]  /*12f80*/  BRA `(.L_x_123) ;  /* 0xfffffff800247947 */ /* 0x000fea000383ffff */
        .weak           $__internal_0_$__cuda_sm20_rcp_rn_f32_slowpath
        .type           $__internal_0_$__cuda_sm20_rcp_rn_f32_slowpath,@function
        .size           $__internal_0_$__cuda_sm20_rcp_rn_f32_slowpath,(.L_x_129 - $__internal_0_$__cuda_sm20_rcp_rn_f32_slowpath)
$__internal_0_$__cuda_sm20_rcp_rn_f32_slowpath:
[----:B------:R-:W-:Y:S01]  /*12f90*/  IMAD.SHL.U32 R0, R2, 0x2, RZ ;  /* 0x0000000202007824 */ /* 0x000fe200078e00ff */
[----:B------:R-:W-:Y:S04]  /*12fa0*/  BSSY B2, `(.L_x_124) ;  /* 0x0000030000027945 */ /* 0x000fe80003800000 */
[----:B------:R-:W-:-:S04]  /*12fb0*/  SHF.R.U32.HI R11, RZ, 0x18, R0 ;  /* 0x00000018ff0b7819 */ /* 0x000fc80000011600 */
[----:B------:R-:W-:-:S13]  /*12fc0*/  ISETP.NE.U32.AND P0, PT, R11, RZ, PT ;  /* 0x000000ff0b00720c */ /* 0x000fda0003f05070 */
[----:B------:R-:W-:Y:S05]  /*12fd0*/  @P0 BRA `(.L_x_125) ;  /* 0x0000000000280947 */ /* 0x000fea0003800000 */
[----:B------:R-:W-:-:S04]  /*12fe0*/  SHF.L.U32 R0, R2, 0x1, RZ ;  /* 0x0000000102007819 */ /* 0x000fc800000006ff */
[----:B------:R-:W-:-:S13]  /*12ff0*/  ISETP.NE.AND P0, PT, R0, RZ, PT ;  /* 0x000000ff0000720c */ /* 0x000fda0003f05270 */
[----:B------:R-:W-:Y:S01]  /*13000*/  @P0 FFMA R9, R2, 1.84467440737095516160e+19, RZ ;  /* 0x5f80000002090823 */ /* 0x000fe200000000ff */
[----:B------:R-:W-:Y:S08]  /*13010*/  @!P0 MUFU.RCP R3, R2 ;  /* 0x0000000200038308 */ /* 0x000ff00000001000 */
[----:B------:R-:W1:Y:S02]  /*13020*/  @P0 MUFU.RCP R0, R9 ;  /* 0x0000000900000308 */ /* 0x000e640000001000 */
[----:B-1----:R-:W-:-:S04]  /*13030*/  @P0 FFMA R10, R9, R0, -1 ;  /* 0xbf800000090a0423 */ /* 0x002fc80000000000 */
[----:B------:R-:W-:-:S04]  /*13040*/  @P0 FADD.FTZ R11, -R10, -RZ ;  /* 0x800000ff0a0b0221 */ /* 0x000fc80000010100 */
[----:B------:R-:W-:-:S04]  /*13050*/  @P0 FFMA R0, R0, R11, R0 ;  /* 0x0000000b00000223 */ /* 0x000fc80000000000 */
[----:B------:R-:W-:Y:S01]  /*13060*/  @P0 FFMA R3, R0, 1.84467440737095516160e+19, RZ ;  /* 0x5f80000000030823 */ /* 0x000fe200000000ff */
[----:B------:R-:W-:Y:S06]  /*13070*/  BRA `(.L_x_126) ;  /* 0x0000000000887947 */ /* 0x000fec0003800000 */
.L_x_125:
[----:B------:R-:W-:-:S05]  /*13080*/  VIADD R19, R11, 0xffffff03 ;  /* 0xffffff030b137836 */ /* 0x000fca0000000000 */
[----:B------:R-:W-:-:S13]  /*13090*/  ISETP.GT.U32.AND P0, PT, R19, 0x1, PT ;  /* 0x000000011300780c */ /* 0x000fda0003f04070 */
[----:B------:R-:W-:Y:S05]  /*130a0*/  @P0 BRA `(.L_x_127) ;  /* 0x0000000000780947 */ /* 0x000fea0003800000 */
[----:B------:R-:W-:Y:S01]  /*130b0*/  LOP3.LUT R0, R2, 0x7fffff, RZ, 0xc0, !PT ;  /* 0x007fffff02007812 */ /* 0x000fe200078ec0ff */
[----:B------:R-:W-:-:S03]  /*130c0*/  IMAD.MOV.U32 R12, RZ, RZ, 0x3 ;  /* 0x00000003ff0c7424 */ /* 0x000fc600078e00ff */
[----:B------:R-:W-:Y:S02]  /*130d0*/  LOP3.LUT R0, R0, 0x3f800000, RZ, 0xfc, !PT ;  /* 0x3f80000000007812 */ /* 0x000fe400078efcff */
[----:B------:R-:W-:Y:S02]  /*130e0*/  SHF.L.U32 R12, R12, R19, RZ ;  /* 0x000000130c0c7219 */ /* 0x000fe400000006ff */
[----:B------:R-:W1:Y:S02]  /*130f0*/  MUFU.RCP R3, R0 ;  /* 0x0000000000037308 */ /* 0x000e640000001000 */
[----:B-1----:R-:W-:-:S04]  /*13100*/  FFMA R9, R0, R3, -1 ;  /* 0xbf80000000097423 */ /* 0x002fc80000000003 */
[----:B------:R-:W-:-:S04]  /*13110*/  FADD.FTZ R10, -R9, -RZ ;  /* 0x800000ff090a7221 */ /* 0x000fc80000010100 */
[CCC-:B------:R-:W-:Y:S01]  /*13120*/  FFMA.RM R9, R3.reuse, R10.reuse, R3.reuse ;  /* 0x0000000a03097223 */ /* 0x1c0fe20000004003 */
[----:B------:R-:W-:-:S04]  /*13130*/  FFMA.RP R10, R3, R10, R3 ;  /* 0x0000000a030a7223 */ /* 0x000fc80000008003 */
[C---:B------:R-:W-:Y:S02]  /*13140*/  LOP3.LUT R3, R9.reuse, 0x7fffff, RZ, 0xc0, !PT ;  /* 0x007fffff09037812 */ /* 0x040fe400078ec0ff */
[----:B------:R-:W-:Y:S02]  /*13150*/  FSETP.NEU.FTZ.AND P0, PT, R9, R10, PT ;  /* 0x0000000a0900720b */ /* 0x000fe40003f1d000 */
[----:B------:R-:W-:Y:S02]  /*13160*/  LOP3.LUT R3, R3, 0x800000, RZ, 0xfc, !PT ;  /* 0x0080000003037812 */ /* 0x000fe400078efcff */
[----:B------:R-:W-:Y:S02]  /*13170*/  SEL R9, RZ, 0xffffffff, !P0 ;  /* 0xffffffffff097807 */ /* 0x000fe40004000000 */
[----:B------:R-:W-:-:S03]  /*13180*/  LOP3.LUT R12, R12, R3, RZ, 0xc0, !PT ;  /* 0x000000030c0c7212 */ /* 0x000fc600078ec0ff */
[----:B------:R-:W-:Y:S01]  /*13190*/  IMAD.MOV R0, RZ, RZ, -R9 ;  /* 0x000000ffff007224 */ /* 0x000fe200078e0a09 */
[----:B------:R-:W-:-:S04]  /*131a0*/  SHF.R.U32.HI R12, RZ, R19, R12 ;  /* 0x00000013ff0c7219 */ /* 0x000fc8000001160c */
[----:B------:R-:W-:Y:S02]  /*131b0*/  LOP3.LUT P1, RZ, R0, R19, R3, 0xf8, !PT ;  /* 0x0000001300ff7212 */ /* 0x000fe4000782f803 */
[C---:B------:R-:W-:Y:S02]  /*131c0*/  LOP3.LUT P0, RZ, R12.reuse, 0x1, RZ, 0xc0, !PT ;  /* 0x000000010cff7812 */ /* 0x040fe4000780c0ff */
[----:B------:R-:W-:-:S04]  /*131d0*/  LOP3.LUT P2, RZ, R12, 0x2, RZ, 0xc0, !PT ;  /* 0x000000020cff7812 */ /* 0x000fc8000784c0ff */
[----:B------:R-:W-:Y:S02]  /*131e0*/  PLOP3.LUT P0, PT, P0, P1, P2, 0xe0, 0x0 ;  /* 0x000000000000781c */ /* 0x000fe40000703c20 */
[----:B------:R-:W-:Y:S02]  /*131f0*/  LOP3.LUT P1, RZ, R2, 0x7fffff, RZ, 0xc0, !PT ;  /* 0x007fffff02ff7812 */ /* 0x000fe4000782c0ff */
[----:B------:R-:W-:-:S05]  /*13200*/  SEL R0, RZ, 0x1, !P0 ;  /* 0x00000001ff007807 */ /* 0x000fca0004000000 */
[----:B------:R-:W-:-:S05]  /*13210*/  IMAD.MOV R0, RZ, RZ, -R0 ;  /* 0x000000ffff007224 */ /* 0x000fca00078e0a00 */
[----:B------:R-:W-:Y:S01]  /*13220*/  ISETP.GE.AND P0, PT, R0, RZ, PT ;  /* 0x000000ff0000720c */ /* 0x000fe20003f06270 */
[----:B------:R-:W-:-:S05]  /*13230*/  VIADD R0, R11, 0xffffff04 ;  /* 0xffffff040b007836 */ /* 0x000fca0000000000 */
[----:B------:R-:W-:-:S07]  /*13240*/  SHF.R.U32.HI R3, RZ, R0, R3 ;  /* 0x00000000ff037219 */ /* 0x000fce0000011603 */
[----:B------:R-:W-:-:S05]  /*13250*/  @!P0 IADD3 R3, R3, 0x1, RZ ;  /* 0x0000000103038810 */ /* 0x000fca0007ffe0ff */
[----:B------:R-:W-:-:S05]  /*13260*/  @!P1 IMAD.SHL.U32 R3, R3, 0x2, RZ ;  /* 0x0000000203039824 */ /* 0x000fca00078e00ff */
[----:B------:R-:W-:Y:S01]  /*13270*/  LOP3.LUT R3, R3, 0x80000000, R2, 0xf8, !PT ;  /* 0x8000000003037812 */ /* 0x000fe200078ef802 */
[----:B------:R-:W-:Y:S06]  /*13280*/  BRA `(.L_x_126) ;  /* 0x0000000000047947 */ /* 0x000fec0003800000 */
.L_x_127:
[----:B------:R1:W2:Y:S02]  /*13290*/  MUFU.RCP R3, R2 ;  /* 0x0000000200037308 */ /* 0x0002a40000001000 */
.L_x_126:
[----:B------:R-:W-:Y:S05]  /*132a0*/  BSYNC B2 ;  /* 0x0000000000027941 */ /* 0x000fea0003800000 */
.L_x_124:
[----:B--2---:R-:W-:Y:S02]  /*132b0*/  IMAD.MOV.U32 R0, RZ, RZ, R3 ;  /* 0x000000ffff007224 */ /* 0x004fe400078e0003 */
[----:B-1----:R-:W-:Y:S02]  /*132c0*/  IMAD.MOV.U32 R2, RZ, RZ, R13 ;  /* 0x000000ffff027224 */ /* 0x002fe400078e000d */
[----:B------:R-:W-:-:S04]  /*132d0*/  IMAD.MOV.U32 R3, RZ, RZ, 0x0 ;  /* 0x00000000ff037424 */ /* 0x000fc800078e00ff */
[----:B------:R-:W-:Y:S05]  /*132e0*/  RET.REL.NODEC R2 `(_ZN7cutlass13device_kernelINS_4fmha6kernel28FmhaKernelTmaWarpSpecializedINS1_10collective30FmhaMainloopTmaWarpSpecializedINS_12float_e4m3_tEffN4cute5tupleIJNS7_1CILi128EEESA_NS9_ILi224EEEEEENS8_IJiNS9_ILi1EEENS8_IJiiEEEEEESF_NS8_IJSD_iSE_EEENS4_12CausalFusionEJEEENS4_15FmhaFwdEpilogueIS6_fNS8_IJNS9_ILi64EEESB_SA_EEEEENS2_23IndividualTileSchedulerEJEEEEEvNT_6ParamsE) ;  /* 0xfffffecc02447950 */ /* 0x000fea0003c3ffff */
.L_x_128:
[----:B------:R-:W-:-:S00]  /*132f0*/  BRA `(.L_x_128) ;  /* 0xfffffffc00fc7947 */ /* 0x000fc0000383ffff */
[----:B------:R-:W-:-:S00]  /*13300*/  NOP ;  /* 0x0000000000007918 */ /* 0x000fc00000000000 */
[----:B------:R-:W-:-:S00]  /*13310*/  NOP ;  /* 0x0000000000007918 */ /* 0x000fc00000000000 */
[----:B------:R-:W-:-:S00]  /*13320*/  NOP ;  /* 0x0000000000007918 */ /* 0x000fc00000000000 */
[----:B------:R-:W-:-:S00]  /*13330*/  NOP ;  /* 0x0000000000007918 */ /* 0x000fc00000000000 */
[----:B------:R-:W-:-:S00]  /*13340*/  NOP ;  /* 0x0000000000007918 */ /* 0x000fc00000000000 */
[----:B------:R-:W-:-:S00]  /*13350*/  NOP ;  /* 0x0000000000007918 */ /* 0x000fc00000000000 */
[----:B------:R-:W-:-:S00]  /*13360*/  NOP ;  /* 0x0000000000007918 */ /* 0x000fc00000000000 */
[----:B------:R-:W-:-:S00]  /*13370*/  NOP ;  /* 0x0000000000007918 */ /* 0x000fc00000000000 */
.L_x_129:


//--------------------- .nv.global.init           --------------------------
	.section	.nv.global.init,"aw",@progbits
.nv.global.init:
	.type		$str$24,@object
	.size		$str$24,($str$25 - $str$24)
$str$24:
        /*0000*/ 	.byte	0x28, 0x61, 0x64, 0x64, 0x72, 0x65, 0x73, 0x73, 0x20, 0x26, 0x20, 0x6d, 0x61, 0x73, 0x6b, 0x29
        /*0010*/ 	.byte	0x20, 0x3d, 0x3d, 0x20, 0x30, 0x00
	.type		$str$25,@object
	.size		$str$25,(__unnamed_1 - $str$25)
$str$25:
        /*0016*/ 	.byte	0x2f, 0x74, 0x6d, 0x70, 0x2f, 0x63, 0x75, 0x74, 0x6c, 0x61, 0x73, 0x73, 0x5f, 0x73, 0x77, 0x65
        /*0026*/ 	.byte	0x65, 0x70, 0x5f, 0x73, 0x72, 0x63, 0x2f, 0x69, 0x6e, 0x63, 0x6c, 0x75, 0x64, 0x65, 0x2f, 0x63
        /*0036*/ 	.byte	0x75, 0x74, 0x65, 0x2f, 0x70, 0x6f, 0x69, 0x6e, 0x74, 0x65, 0x72, 0x5f, 0x66, 0x6c, 0x61, 0x67
        /*0046*/ 	.byte	0x67, 0x65, 0x64, 0x2e, 0x68, 0x70, 0x70, 0x00
	.type		__unnamed_1,@object
	.size		__unnamed_1,(__unnamed_2 - __unnamed_1)
__unnamed_1:
        /*004e*/ 	.byte	0x61, 0x75, 0x74, 0x6f, 0x20, 0x63, 0x75, 0x74, 0x65, 0x3a, 0x3a, 0x61, 0x73, 0x5f, 0x70, 0x6f
        /* <DEDUP_REMOVED lines=27> */
        /*020e*/ 	.byte	0x43, 0x3c, 0x32, 0x30, 0x34, 0x38, 0x3e, 0x3e, 0x3e, 0x3e, 0x3e, 0x5d, 0x00
	.type		__unnamed_2,@object
	.size		__unnamed_2,(.L_1 - __unnamed_2)
__unnamed_2:
        /* <DEDUP_REMOVED lines=29> */
.L_1:


//--------------------- .nv.shared._ZN7cutlass13device_kernelINS_4fmha6kernel28FmhaKernelTmaWarpSpecializedINS1_10collective30FmhaMainloopTmaWarpSpecializedINS_12float_e4m3_tEffN4cute5tupleIJNS7_1CILi128EEESA_NS9_ILi224EEEEEENS8_IJiNS9_ILi1EEENS8_IJiiEEEEEESF_NS8_IJSD_iSE_EEENS4_12CausalFusionEJEEENS4_15FmhaFwdEpilogueIS6_fNS8_IJNS9_ILi64EEESB_SA_EEEEENS2_23IndividualTileSchedulerEJEEEEEvNT_6ParamsE --------------------------
	.section	.nv.shared._ZN7cutlass13device_kernelINS_4fmha6kernel28FmhaKernelTmaWarpSpecializedINS1_10collective30FmhaMainloopTmaWarpSpecializedINS_12float_e4m3_tEffN4cute5tupleIJNS7_1CILi128EEESA_NS9_ILi224EEEEEENS8_IJiNS9_ILi1EEENS8_IJiiEEEEEESF_NS8_IJSD_iSE_EEENS4_12CausalFusionEJEEENS4_15FmhaFwdEpilogueIS6_fNS8_IJNS9_ILi64EEESB_SA_EEEEENS2_23IndividualTileSchedulerEJEEEEEvNT_6ParamsE,"aw",@nobits
	.sectionflags	@""
	.align	16
	.zero		1024


//--------------------- .nv.shared.reserved.0     --------------------------
	.section	.nv.shared.reserved.0,"aw",@nobits
	.weak		__nv_reservedSMEM_offset_0_alias
	.size		__nv_reservedSMEM_offset_0_alias, 0, 0
	.other		__nv_reservedSMEM_offset_0_alias,@"STO_CUDA_RESERVED_SHARED STV_DEFAULT"
__nv_reservedSMEM_offset_0_alias:
	.zero		0


//--------------------- .nv.global                --------------------------
	.section	.nv.global,"aw",@nobits
.nv.global:
	.type		_ZN39_INTERNAL_d2ac1c0b_4_k_cu_48dad175_27394cute1_E,@object
	.size		_ZN39_INTERNAL_d2ac1c0b_4_k_cu_48dad175_27394cute1_E,(_ZN39_INTERNAL_d2ac1c0b_4_k_cu_48dad175_27394cuda3std3__45__cpo6cbeginE - _ZN39_INTERNAL_d2ac1c0b_4_k_cu_48dad175_27394cute1_E)
_ZN39_INTERNAL_d2ac1c0b_4_k_cu_48dad175_27394cute1_E:
	.zero		1
	.type		_ZN39_INTERNAL_d2ac1c0b_4_k_cu_48dad175_27394cuda3std3__45__cpo6cbeginE,@object
	.size		_ZN39_INTERNAL_d2ac1c0b_4_k_cu_48dad175_27394cuda3std3__45__cpo6cbeginE,(_ZN39_INTERNAL_d2ac1c0b_4_k_cu_48dad175_27394cuda3std3__48in_placeE - _ZN39_INTERNAL_d2ac1c0b_4_k_cu_48dad175_27394cuda3std3__45__cpo6cbeginE)
_ZN39_INTERNAL_d2ac1c0b_4_k_cu_48dad175_27394cuda3std3__45__cpo6cbeginE:
	.zero		1
	.type		_ZN39_INTERNAL_d2ac1c0b_4_k_cu_48dad175_27394cuda3std3__48in_placeE,@object
	.size		_ZN39_INTERNAL_d2ac1c0b_4_k_cu_48dad175_27394cuda3std3__48in_placeE,(_ZN39_INTERNAL_d2ac1c0b_4_k_cu_48dad175_27394cuda3std6ranges3__45__cpo9iter_moveE - _ZN39_INTERNAL_d2ac1c0b_4_k_cu_48dad175_27394cuda3std3__48in_placeE)
_ZN39_INTERNAL_d2ac1c0b_4_k_cu_48dad175_27394cuda3std3__48in_placeE:
	.zero		1
	.type		_ZN39_INTERNAL_d2ac1c0b_4_k_cu_48dad175_27394cuda3std6ranges3__45__cpo9iter_moveE,@object
	.size		_ZN39_INTERNAL_d2ac1c0b_4_k_cu_48dad175_27394cuda3std6ranges3__45__cpo9iter_moveE,(_ZN39_INTERNAL_d2ac1c0b_4_k_cu_48dad175_27394cuda3std3__45__cpo5beginE - _ZN39_INTERNAL_d2ac1c0b_4_k_cu_48dad175_27394cuda3std6ranges3__45__cpo9iter_moveE)
_ZN39_INTERNAL_d2ac1c0b_4_k_cu_48dad175_27394cuda3std6ranges3__45__cpo9iter_moveE:
	.zero		1
	.type		_ZN39_INTERNAL_d2ac1c0b_4_k_cu_48dad175_27394cuda3std3__45__cpo5beginE,@object
	.size		_ZN39_INTERNAL_d2ac1c0b_4_k_cu_48dad175_27394cuda3std3__45__cpo5beginE,(_ZN39_INTERNAL_d2ac1c0b_4_k_cu_48dad175_27394cuda3std3__441_GLOBAL__N__d2ac1c0b_4_k_cu_48dad175_27396ignoreE - _ZN39_INTERNAL_d2ac1c0b_4_k_cu_48dad175_27394cuda3std3__45__cpo5beginE)
_ZN39_INTERNAL_d2ac1c0b_4_k_cu_48dad175_27394cuda3std3__45__cpo5beginE:
	.zero		1
	.type		_ZN39_INTERNAL_d2ac1c0b_4_k_cu_48dad175_27394cuda3std3__441_GLOBAL__N__d2ac1c0b_4_k_cu_48dad175_27396ignoreE,@object
	.size		_ZN39_INTERNAL_d2ac1c0b_4_k_cu_48dad175_27394cuda3std3__441_GLOBAL__N__d2ac1c0b_4_k_cu_48dad175_27396ignoreE,(_ZN39_INTERNAL_d2ac1c0b_4_k_cu_48dad175_27394cute7productE - _ZN39_INTERNAL_d2ac1c0b_4_k_cu_48dad175_27394cuda3std3__441_GLOBAL__N__d2ac1c0b_4_k_cu_48dad175_27396ignoreE)
_ZN39_INTERNAL_d2ac1c0b_4_k_cu_48dad175_27394cuda3std3__441_GLOBAL__N__d2ac1c0b_4_k_cu_48dad175_27396ignoreE:
	.zero		1
	.type		_ZN39_INTERNAL_d2ac1c0b_4_k_cu_48dad175_27394cute7productE,@object
	.size		_ZN39_INTERNAL_d2ac1c0b_4_k_cu_48dad175_27394cute7productE,(_ZN39_INTERNAL_d2ac1c0b_4_k_cu_48dad175_27394cuda3std3__45__cpo3endE - _ZN39_INTERNAL_d2ac1c0b_4_k_cu_48dad175_27394cute7productE)
_ZN39_INTERNAL_d2ac1c0b_4_k_cu_48dad175_27394cute7productE:
	.zero		1
	.type		_ZN39_INTERNAL_d2ac1c0b_4_k_cu_48dad175_27394cuda3std3__45__cpo3endE,@object
	.size		_ZN39_INTERNAL_d2ac1c0b_4_k_cu_48dad175_27394cuda3std3__45__cpo3endE,(_ZN39_INTERNAL_d2ac1c0b_4_k_cu_48dad175_27394cuda3std3__419piecewise_constructE - _ZN39_INTERNAL_d2ac1c0b_4_k_cu_48dad175_27394cuda3std3__45__cpo3endE)
_ZN39_INTERNAL_d2ac1c0b_4_k_cu_48dad175_27394cuda3std3__45__cpo3endE:
	.zero		1
	.type		_ZN39_INTERNAL_d2ac1c0b_4_k_cu_48dad175_27394cuda3std3__419piecewise_constructE,@object
	.size		_ZN39_INTERNAL_d2ac1c0b_4_k_cu_48dad175_27394cuda3std3__419piecewise_constructE,(_ZN39_INTERNAL_d2ac1c0b_4_k_cu_48dad175_27394cuda3std3__45__cpo4cendE - _ZN39_INTERNAL_d2ac1c0b_4_k_cu_48dad175_27394cuda3std3__419piecewise_constructE)
_ZN39_INTERNAL_d2ac1c0b_4_k_cu_48dad175_27394cuda3std3__419piecewise_constructE:
	.zero		1
	.type		_ZN39_INTERNAL_d2ac1c0b_4_k_cu_48dad175_27394cuda3std3__45__cpo4cendE,@object
	.size		_ZN39_INTERNAL_d2ac1c0b_4_k_cu_48dad175_27394cuda3std3__45__cpo4cendE,(_ZN39_INTERNAL_d2ac1c0b_4_k_cu_48dad175_27394cuda3std6ranges3__45__cpo4swapE - _ZN39_INTERNAL_d2ac1c0b_4_k_cu_48dad175_27394cuda3std3__45__cpo4cendE)
_ZN39_INTERNAL_d2ac1c0b_4_k_cu_48dad175_27394cuda3std3__45__cpo4cendE:
	.zero		1
	.type		_ZN39_INTERNAL_d2ac1c0b_4_k_cu_48dad175_27394cuda3std6ranges3__45__cpo4swapE,@object
	.size		_ZN39_INTERNAL_d2ac1c0b_4_k_cu_48dad175_27394cuda3std6ranges3__45__cpo4swapE,(.L_9 - _ZN39_INTERNAL_d2ac1c0b_4_k_cu_48dad175_27394cuda3std6ranges3__45__cpo4swapE)
_ZN39_INTERNAL_d2ac1c0b_4_k_cu_48dad175_27394cuda3std6ranges3__45__cpo4swapE:
	.zero		1
.L_9:


//--------------------- .nv.constant0._ZN7cutlass13device_kernelINS_4fmha6kernel28FmhaKernelTmaWarpSpecializedINS1_10collective30FmhaMainloopTmaWarpSpecializedINS_12float_e4m3_tEffN4cute5tupleIJNS7_1CILi128EEESA_NS9_ILi224EEEEEENS8_IJiNS9_ILi1EEENS8_IJiiEEEEEESF_NS8_IJSD_iSE_EEENS4_12CausalFusionEJEEENS4_15FmhaFwdEpilogueIS6_fNS8_IJNS9_ILi64EEESB_SA_EEEEENS2_23IndividualTileSchedulerEJEEEEEvNT_6ParamsE --------------------------
	.section	.nv.constant0._ZN7cutlass13device_kernelINS_4fmha6kernel28FmhaKernelTmaWarpSpecializedINS1_10collective30FmhaMainloopTmaWarpSpecializedINS_12float_e4m3_tEffN4cute5tupleIJNS7_1CILi128EEESA_NS9_ILi224EEEEEENS8_IJiNS9_ILi1EEENS8_IJiiEEEEEESF_NS8_IJSD_iSE_EEENS4_12CausalFusionEJEEENS4_15FmhaFwdEpilogueIS6_fNS8_IJNS9_ILi64EEESB_SA_EEEEENS2_23IndividualTileSchedulerEJEEEEEvNT_6ParamsE,"a",@progbits
	.sectionflags	@""
	.align	4
.nv.constant0._ZN7cutlass13device_kernelINS_4fmha6kernel28FmhaKernelTmaWarpSpecializedINS1_10collective30FmhaMainloopTmaWarpSpecializedINS_12float_e4m3_tEffN4cute5tupleIJNS7_1CILi128EEESA_NS9_ILi224EEEEEENS8_IJiNS9_ILi1EEENS8_IJiiEEEEEESF_NS8_IJSD_iSE_EEENS4_12CausalFusionEJEEENS4_15FmhaFwdEpilogueIS6_fNS8_IJNS9_ILi64EEESB_SA_EEEEENS2_23IndividualTileSchedulerEJEEEEEvNT_6ParamsE:
	.zero		2688


//--------------------- SYMBOLS --------------------------

	.type		.nv.reservedSmem.offset0,@object
	.size		.nv.reservedSmem.offset0,0x4
	.type		__assertfail,@function
